def matmul_kernel(
    a_ptr,
    b_ptr,
    c_ptr,
    M,
    N,
    K,
    stride_am,
    stride_ak,
    stride_bk,
    stride_bn,
    stride_cm,
    stride_cn,
    BLOCK_M: tl.constexpr,
    BLOCK_N: tl.constexpr,
    BLOCK_K: tl.constexpr,
    GROUP_M: tl.constexpr,
):
    pid = tl.program_id(axis=0)
    num_pid_m = tl.cdiv(M, BLOCK_M)
    num_pid_n = tl.cdiv(N, BLOCK_N)
    num_pid_in_group = GROUP_M * num_pid_n
    group_id = pid // num_pid_in_group
    first_pid_m = group_id * GROUP_M
    group_size_m = min(num_pid_m - first_pid_m, GROUP_M)
    pid_m = first_pid_m + ((pid % num_pid_in_group) % group_size_m)
    pid_n = (pid % num_pid_in_group) // group_size_m

    offs_am = (pid_m * BLOCK_M + tl.arange(0, BLOCK_M)) % M
    offs_bn = (pid_n * BLOCK_N + tl.arange(0, BLOCK_N)) % N
    offs_k = tl.arange(0, BLOCK_K)
    a_ptrs = a_ptr + offs_am[:, None] * stride_am + offs_k[None, :] * stride_ak
    b_ptrs = b_ptr + offs_k[:, None] * stride_bk + offs_bn[None, :] * stride_bn

    acc = tl.zeros((BLOCK_M, BLOCK_N), dtype=tl.float32)
    for kk in range(0, tl.cdiv(K, BLOCK_K)):
        a = tl.load(a_ptrs, mask=offs_k[None, :] < K - kk * BLOCK_K, other=0.0)
        b = tl.load(b_ptrs, mask=offs_k[:, None] < K - kk * BLOCK_K, other=0.0)
        acc = tl.dot(a, b, acc)
        a_ptrs += BLOCK_K * stride_ak
        b_ptrs += BLOCK_K * stride_bk

    c = acc.to(c_ptr.dtype.element_ty)
    offs_cm = pid_m * BLOCK_M + tl.arange(0, BLOCK_M)
    offs_cn = pid_n * BLOCK_N + tl.arange(0, BLOCK_N)
    c_ptrs = c_ptr + offs_cm[:, None] * stride_cm + offs_cn[None, :] * stride_cn
    mask = (offs_cm[:, None] < M) & (offs_cn[None, :] < N)
    tl.store(c_ptrs, c, mask=mask)

# config = {"BLOCK_K": 256, "BLOCK_M": 16, "BLOCK_N": 128, "GROUP_M": 8, "arch": "sm_90", "dtype": "fp16", "num_ctas": 1, "num_stages": 3, "num_warps": 4}
# arch = sm_90


// ===== COMPILED SASS (sm_90a) =====

	.target	sm_90a

	.elftype	@"ET_EXEC"


//--------------------- .note.nv.tkinfo           --------------------------
	.section	.note.nv.tkinfo,"",@"SHT_NOTE"
	.sectionflags	@"SHF_NOTE_NV_TKINFO"
	.tkinfo
        /*0018*/ 	.word	0x00000002
        /*0030*/ 	.string	""
        /*0030*/ 	.string	"ptxas"
        /*0030*/ 	.string	"Cuda compilation tools, release 13.0, V13.0.88"
        /*0030*/ 	.string	"Build cuda_13.0.r13.0/compiler.36424714_0"
        /*0030*/ 	.string	"-v  -suppress-debug-info  -lineinfo  -arch sm_90a "



//--------------------- .note.nv.cuinfo           --------------------------
	.section	.note.nv.cuinfo,"",@"SHT_NOTE"
	.sectionflags	@"SHF_NOTE_NV_CUINFO"
        /*0018*/ 	.short	0x0002
        /*001a*/ 	.short	0x005a
        /*001c*/ 	.short	0x0082
	.zero		2


//--------------------- .nv.info                  --------------------------
	.section	.nv.info,"",@"SHT_CUDA_INFO"
	.align	4


	//----- nvinfo : EIATTR_REGCOUNT
	.align		4
        /*0000*/ 	.byte	0x04, 0x2f
        /*0002*/ 	.short	(.L_1 - .L_0)
	.align		4
.L_0:
        /*0004*/ 	.word	index@(matmul_kernel)
        /*0008*/ 	.word	0x00000020


	//----- nvinfo : EIATTR_FRAME_SIZE
	.align		4
.L_1:
        /*000c*/ 	.byte	0x04, 0x11
        /*000e*/ 	.short	(.L_3 - .L_2)
	.align		4
.L_2:
        /*0010*/ 	.word	index@(matmul_kernel)
        /*0014*/ 	.word	0x00001490


	//----- nvinfo : EIATTR_MIN_STACK_SIZE
	.align		4
.L_3:
        /*0018*/ 	.byte	0x04, 0x12
        /*001a*/ 	.short	(.L_5 - .L_4)
	.align		4
.L_4:
        /*001c*/ 	.word	index@(matmul_kernel)
        /*0020*/ 	.word	0x00001490
.L_5:


//--------------------- .nv.compat                --------------------------
	.section	.nv.compat,"",@"SHT_CUDA_COMPAT_INFO"
	.align	4
        /*0000*/ 	.byte	0x02, 0x09, 0x01, 0x00, 0x02, 0x02, 0x01, 0x00, 0x02, 0x05, 0x05, 0x00, 0x03, 0x07, 0x01, 0x01
        /*0010*/ 	.byte	0x02, 0x03, 0x00, 0x00, 0x02, 0x06, 0x01, 0x00, 0x04, 0x0b, 0x08, 0x00, 0x00, 0x00, 0x00, 0x00
        /*0020*/ 	.byte	0x00, 0x00, 0x00, 0x00


//--------------------- .nv.info.matmul_kernel    --------------------------
	.section	.nv.info.matmul_kernel,"",@"SHT_CUDA_INFO"
	.sectionflags	@""
	.align	4


	//----- nvinfo : EIATTR_CUDA_API_VERSION
	.align		4
        /*0000*/ 	.byte	0x04, 0x37
        /*0002*/ 	.short	(.L_7 - .L_6)
.L_6:
        /*0004*/ 	.word	0x00000082


	//----- nvinfo : EIATTR_KPARAM_INFO
	.align		4
.L_7:
        /*0008*/ 	.byte	0x04, 0x17
        /*000a*/ 	.short	(.L_9 - .L_8)
.L_8:
        /*000c*/ 	.word	0x00000000
        /*0010*/ 	.short	0x000d
        /*0012*/ 	.short	0x0048
        /*0014*/ 	.byte	0x00, 0xf4, 0x21, 0x00


	//----- nvinfo : EIATTR_KPARAM_INFO
	.align		4
.L_9:
        /*0018*/ 	.byte	0x04, 0x17
        /*001a*/ 	.short	(.L_11 - .L_10)
.L_10:
        /*001c*/ 	.word	0x00000000
        /*0020*/ 	.short	0x000c
        /*0022*/ 	.short	0x0040
        /*0024*/ 	.byte	0x00, 0xf4, 0x21, 0x00


	//----- nvinfo : EIATTR_KPARAM_INFO
	.align		4
.L_11:
        /*0028*/ 	.byte	0x04, 0x17
        /*002a*/ 	.short	(.L_13 - .L_12)
.L_12:
        /*002c*/ 	.word	0x00000000
        /*0030*/ 	.short	0x000b
        /*0032*/ 	.short	0x0038
        /*0034*/ 	.byte	0x00, 0xf0, 0x11, 0x00


	//----- nvinfo : EIATTR_KPARAM_INFO
	.align		4
.L_13:
        /*0038*/ 	.byte	0x04, 0x17
        /*003a*/ 	.short	(.L_15 - .L_14)
.L_14:
        /*003c*/ 	.word	0x00000000
        /*0040*/ 	.short	0x000a
        /*0042*/ 	.short	0x0034
        /*0044*/ 	.byte	0x00, 0xf0, 0x11, 0x00


	//----- nvinfo : EIATTR_KPARAM_INFO
	.align		4
.L_15:
        /*0048*/ 	.byte	0x04, 0x17
        /*004a*/ 	.short	(.L_17 - .L_16)
.L_16:
        /*004c*/ 	.word	0x00000000
        /*0050*/ 	.short	0x0009
        /*0052*/ 	.short	0x0030
        /*0054*/ 	.byte	0x00, 0xf0, 0x11, 0x00


	//----- nvinfo : EIATTR_KPARAM_INFO
	.align		4
.L_17:
        /*0058*/ 	.byte	0x04, 0x17
        /*005a*/ 	.short	(.L_19 - .L_18)
.L_18:
        /*005c*/ 	.word	0x00000000
        /*0060*/ 	.short	0x0008
        /*0062*/ 	.short	0x002c
        /*0064*/ 	.byte	0x00, 0xf0, 0x11, 0x00


	//----- nvinfo : EIATTR_KPARAM_INFO
	.align		4
.L_19:
        /*0068*/ 	.byte	0x04, 0x17
        /*006a*/ 	.short	(.L_21 - .L_20)
.L_20:
        /*006c*/ 	.word	0x00000000
        /*0070*/ 	.short	0x0007
        /*0072*/ 	.short	0x0028
        /*0074*/ 	.byte	0x00, 0xf0, 0x11, 0x00


	//----- nvinfo : EIATTR_KPARAM_INFO
	.align		4
.L_21:
        /*0078*/ 	.byte	0x04, 0x17
        /*007a*/ 	.short	(.L_23 - .L_22)
.L_22:
        /*007c*/ 	.word	0x00000000
        /*0080*/ 	.short	0x0006
        /*0082*/ 	.short	0x0024
        /*0084*/ 	.byte	0x00, 0xf0, 0x11, 0x00


	//----- nvinfo : EIATTR_KPARAM_INFO
	.align		4
.L_23:
        /*0088*/ 	.byte	0x04, 0x17
        /*008a*/ 	.short	(.L_25 - .L_24)
.L_24:
        /*008c*/ 	.word	0x00000000
        /*0090*/ 	.short	0x0005
        /*0092*/ 	.short	0x0020
        /*0094*/ 	.byte	0x00, 0xf0, 0x11, 0x00


	//----- nvinfo : EIATTR_KPARAM_INFO
	.align		4
.L_25:
        /*0098*/ 	.byte	0x04, 0x17
        /*009a*/ 	.short	(.L_27 - .L_26)
.L_26:
        /*009c*/ 	.word	0x00000000
        /*00a0*/ 	.short	0x0004
        /*00a2*/ 	.short	0x001c
        /*00a4*/ 	.byte	0x00, 0xf0, 0x11, 0x00


	//----- nvinfo : EIATTR_KPARAM_INFO
	.align		4
.L_27:
        /*00a8*/ 	.byte	0x04, 0x17
        /*00aa*/ 	.short	(.L_29 - .L_28)
.L_28:
        /*00ac*/ 	.word	0x00000000
        /*00b0*/ 	.short	0x0003
        /*00b2*/ 	.short	0x0018
        /*00b4*/ 	.byte	0x00, 0xf0, 0x11, 0x00


	//----- nvinfo : EIATTR_KPARAM_INFO
	.align		4
.L_29:
        /*00b8*/ 	.byte	0x04, 0x17
        /*00ba*/ 	.short	(.L_31 - .L_30)
.L_30:
        /*00bc*/ 	.word	0x00000000
        /*00c0*/ 	.short	0x0002
        /*00c2*/ 	.short	0x0010
        /*00c4*/ 	.byte	0x00, 0xf4, 0x21, 0x00


	//----- nvinfo : EIATTR_KPARAM_INFO
	.align		4
.L_31:
        /*00c8*/ 	.byte	0x04, 0x17
        /*00ca*/ 	.short	(.L_33 - .L_32)
.L_32:
        /*00cc*/ 	.word	0x00000000
        /*00d0*/ 	.short	0x0001
        /*00d2*/ 	.short	0x0008
        /*00d4*/ 	.byte	0x00, 0xf4, 0x21, 0x00


	//----- nvinfo : EIATTR_KPARAM_INFO
	.align		4
.L_33:
        /*00d8*/ 	.byte	0x04, 0x17
        /*00da*/ 	.short	(.L_35 - .L_34)
.L_34:
        /*00dc*/ 	.word	0x00000000
        /*00e0*/ 	.short	0x0000
        /*00e2*/ 	.short	0x0000
        /*00e4*/ 	.byte	0x00, 0xf4, 0x21, 0x00


	//----- nvinfo : EIATTR_SPARSE_MMA_MASK
	.align		4
.L_35:
        /*00e8*/ 	.byte	0x03, 0x50
        /*00ea*/ 	.short	0x0000


	//----- nvinfo : EIATTR_MAXREG_COUNT
	.align		4
        /*00ec*/ 	.byte	0x03, 0x1b
        /*00ee*/ 	.short	0x00ff


	//----- nvinfo : EIATTR_NUM_BARRIERS
	.align		4
        /*00f0*/ 	.byte	0x02, 0x4c
        /*00f2*/ 	.byte	0x01
	.zero		1


	//----- nvinfo : EIATTR_ANNOTATIONS
	.align		4
        /*00f4*/ 	.byte	0x04, 0x55
        /*00f6*/ 	.short	(.L_37 - .L_36)


	//   ....[0]....
.L_36:
        /*00f8*/ 	.word	0x00000001
        /*00fc*/ 	.byte	0xa0, 0x05, 0x00, 0x00, 0x01, 0x00, 0x00, 0x00, 0xd0, 0x05, 0x00, 0x00, 0x01, 0x00, 0x00, 0x00
        /* <DEDUP_REMOVED lines=2612> */
        /*a44c*/ 	.byte	0x80, 0x93, 0x02, 0x00, 0x01, 0x00, 0x00, 0x00, 0x90, 0x93, 0x02, 0x00


	//----- nvinfo : EIATTR_MERCURY_ISA_VERSION
	.align		4
.L_37:
        /*a458*/ 	.byte	0x03, 0x5f
        /*a45a*/ 	.short	0x0101


	//----- nvinfo : EIATTR_EXIT_INSTR_OFFSETS
	.align		4
        /*a45c*/ 	.byte	0x04, 0x1c
        /*a45e*/ 	.short	(.L_39 - .L_38)


	//   ....[0]....
.L_38:
        /*a460*/ 	.word	0x00029c40


	//   ....[1]....
        /*a464*/ 	.word	0x00029c70


	//----- nvinfo : EIATTR_REQNTID
	.align		4
.L_39:
        /*a468*/ 	.byte	0x04, 0x10
        /*a46a*/ 	.short	(.L_41 - .L_40)
.L_40:
        /*a46c*/ 	.word	0x00000080
        /*a470*/ 	.word	0x00000001
        /*a474*/ 	.word	0x00000001


	//----- nvinfo : EIATTR_CBANK_PARAM_SIZE
	.align		4
.L_41:
        /*a478*/ 	.byte	0x03, 0x19
        /*a47a*/ 	.short	0x0050


	//----- nvinfo : EIATTR_PARAM_CBANK
	.align		4
        /*a47c*/ 	.byte	0x04, 0x0a
        /*a47e*/ 	.short	(.L_43 - .L_42)
	.align		4
.L_42:
        /*a480*/ 	.word	index@(.nv.constant0.matmul_kernel)
        /*a484*/ 	.short	0x0210
        /*a486*/ 	.short	0x0050


	//----- nvinfo : EIATTR_SW_WAR
	.align		4
.L_43:
        /*a488*/ 	.byte	0x04, 0x36
        /*a48a*/ 	.short	(.L_45 - .L_44)
.L_44:
        /*a48c*/ 	.word	0x00000008
.L_45:


//--------------------- .nv.callgraph             --------------------------
	.section	.nv.callgraph,"",@"SHT_CUDA_CALLGRAPH"
	.align	4
	.sectionentsize	8
	.align		4
        /*0000*/ 	.word	0x00000000
	.align		4
        /*0004*/ 	.word	0xffffffff
	.align		4
        /*0008*/ 	.word	0x00000000
	.align		4
        /*000c*/ 	.word	0xfffffffe
	.align		4
        /*0010*/ 	.word	0x00000000
	.align		4
        /*0014*/ 	.word	0xfffffffd
	.align		4
        /*0018*/ 	.word	0x00000000
	.align		4
        /*001c*/ 	.word	0xfffffffc


//--------------------- .text.matmul_kernel       --------------------------
	.section	.text.matmul_kernel,"ax",@progbits
	.align	128
        .global         matmul_kernel
        .type           matmul_kernel,@function
        .size           matmul_kernel,(.L_x_4 - matmul_kernel)
        .other          matmul_kernel,@"STO_CUDA_ENTRY STV_DEFAULT"
matmul_kernel:
.text.matmul_kernel:
[----:B------:R-:W0:Y:S08]  /*0000*/  LDC R1, c[0x0][0x28] ;  /* 0x00000a00ff017b82 */ /* 0x000e300000000800 */
[----:B------:R-:W1:Y:S01]  /*0010*/  LDC.64 R2, c[0x0][0x228] ;  /* 0x00008a00ff027b82 */ /* 0x000e620000000a00 */
[----:B------:R-:W2:Y:S01]  /*0020*/  S2R R14, SR_TID.X ;  /* 0x00000000000e7919 */ /* 0x000ea20000002100 */
[----:B0-----:R-:W-:Y:S01]  /*0030*/  VIADD R1, R1, 0xffffeb70 ;  /* 0xffffeb7001017836 */ /* 0x001fe20000000000 */
[----:B------:R-:W-:Y:S01]  /*0040*/  UMOV UR4, 0x400 ;  /* 0x0000040000047882 */ /* 0x000fe20000000000 */
[----:B------:R-:W-:-:S04]  /*0050*/  ULDC.64 UR8, c[0x0][0x208] ;  /* 0x0000820000087ab9 */ /* 0x000fc80000000a00 */
[----:B------:R-:W0:Y:S08]  /*0060*/  LDC R29, c[0x0][0x230] ;  /* 0x00008c00ff1d7b82 */ /* 0x000e300000000800 */
[----:B------:R-:W3:Y:S01]  /*0070*/  S2UR UR5, SR_CgaCtaId ;  /* 0x00000000000579c3 */ /* 0x000ee20000008800 */
[----:B-1----:R-:W-:-:S05]  /*0080*/  VIADD R0, R3, 0x7f ;  /* 0x0000007f03007836 */ /* 0x002fca0000000000 */
[----:B------:R-:W-:Y:S01]  /*0090*/  SHF.R.S32.HI R5, RZ, 0x1f, R0 ;  /* 0x0000001fff057819 */ /* 0x000fe20000011400 */
[----:B0-----:R-:W-:-:S03]  /*00a0*/  VIADD R29, R29, 0xff ;  /* 0x000000ff1d1d7836 */ /* 0x001fc60000000000 */
[----:B------:R-:W-:-:S04]  /*00b0*/  LEA.HI R5, R5, R0, RZ, 0x7 ;  /* 0x0000000005057211 */ /* 0x000fc800078f38ff */
[----:B------:R-:W-:Y:S02]  /*00c0*/  SHF.R.S32.HI R0, RZ, 0x7, R5 ;  /* 0x00000007ff007819 */ /* 0x000fe40000011405 */
[----:B------:R-:W0:Y:S01]  /*00d0*/  S2R R5, SR_CTAID.X ;  /* 0x0000000000057919 */ /* 0x000e220000002500 */
[----:B---3--:R-:W-:Y:S02]  /*00e0*/  ULEA UR5, UR5, UR4, 0x18 ;  /* 0x0000000405057291 */ /* 0x008fe4000f8ec03f */
[----:B------:R-:W-:-:S05]  /*00f0*/  IMAD.SHL.U32 R0, R0, 0x8, RZ ;  /* 0x0000000800007824 */ /* 0x000fca00078e00ff */
[-C--:B------:R-:W-:Y:S02]  /*0100*/  IABS R9, R0.reuse ;  /* 0x0000000000097213 */ /* 0x080fe40000000000 */
[----:B------:R-:W-:Y:S02]  /*0110*/  IABS R12, R0 ;  /* 0x00000000000c7213 */ /* 0x000fe40000000000 */
[----:B------:R-:W1:Y:S08]  /*0120*/  I2F.RP R4, R9 ;  /* 0x0000000900047306 */ /* 0x000e700000209400 */
[----:B-1----:R-:W1:Y:S01]  /*0130*/  MUFU.RCP R4, R4 ;  /* 0x0000000400047308 */ /* 0x002e620000001000 */
[----:B0-----:R-:W-:Y:S01]  /*0140*/  IABS R10, R5 ;  /* 0x00000005000a7213 */ /* 0x001fe20000000000 */
[----:B-1----:R-:W-:-:S02]  /*0150*/  VIADD R6, R4, 0xffffffe ;  /* 0x0ffffffe04067836 */ /* 0x002fc40000000000 */
[----:B------:R-:W-:-:S04]  /*0160*/  IMAD.MOV R4, RZ, RZ, -R12 ;  /* 0x000000ffff047224 */ /* 0x000fc800078e0a0c */
[----:B------:R0:W1:Y:S02]  /*0170*/  F2I.FTZ.U32.TRUNC.NTZ R7, R6 ;  /* 0x0000000600077305 */ /* 0x000064000021f000 */
[----:B0-----:R-:W-:Y:S02]  /*0180*/  IMAD.MOV.U32 R6, RZ, RZ, RZ ;  /* 0x000000ffff067224 */ /* 0x001fe400078e00ff */
[----:B-1----:R-:W-:-:S04]  /*0190*/  IMAD.MOV R8, RZ, RZ, -R7 ;  /* 0x000000ffff087224 */ /* 0x002fc800078e0a07 */
[----:B------:R-:W-:Y:S02]  /*01a0*/  IMAD R11, R8, R9, RZ ;  /* 0x00000009080b7224 */ /* 0x000fe400078e02ff */
[----:B------:R-:W-:Y:S02]  /*01b0*/  IMAD.MOV.U32 R8, RZ, RZ, R10 ;  /* 0x000000ffff087224 */ /* 0x000fe400078e000a */
[----:B------:R-:W-:-:S06]  /*01c0*/  IMAD.HI.U32 R7, R7, R11, R6 ;  /* 0x0000000b07077227 */ /* 0x000fcc00078e0006 */
[----:B------:R-:W-:-:S04]  /*01d0*/  IMAD.HI.U32 R7, R7, R8, RZ ;  /* 0x0000000807077227 */ /* 0x000fc800078e00ff */
[----:B------:R-:W-:-:S05]  /*01e0*/  IMAD R4, R7, R4, R8 ;  /* 0x0000000407047224 */ /* 0x000fca00078e0208 */
[----:B------:R-:W-:-:S13]  /*01f0*/  ISETP.GT.U32.AND P1, PT, R9, R4, PT ;  /* 0x000000040900720c */ /* 0x000fda0003f24070 */
[----:B------:R-:W-:Y:S02]  /*0200*/  @!P1 IMAD.IADD R4, R4, 0x1, -R9 ;  /* 0x0000000104049824 */ /* 0x000fe400078e0a09 */
[----:B------:R-:W-:Y:S01]  /*0210*/  @!P1 VIADD R7, R7, 0x1 ;  /* 0x0000000107079836 */ /* 0x000fe20000000000 */
[----:B------:R-:W-:Y:S02]  /*0220*/  ISETP.NE.AND P1, PT, R0, RZ, PT ;  /* 0x000000ff0000720c */ /* 0x000fe40003f25270 */
[----:B------:R-:W-:Y:S02]  /*0230*/  ISETP.GE.U32.AND P0, PT, R4, R9, PT ;  /* 0x000000090400720c */ /* 0x000fe40003f06070 */
[----:B------:R-:W-:-:S04]  /*0240*/  LOP3.LUT R4, R5, R0, RZ, 0x3c, !PT ;  /* 0x0000000005047212 */ /* 0x000fc800078e3cff */
[----:B------:R-:W-:Y:S01]  /*0250*/  ISETP.GE.AND P2, PT, R4, RZ, PT ;  /* 0x000000ff0400720c */ /* 0x000fe20003f46270 */
[----:B------:R-:W-:-:S06]  /*0260*/  VIADD R4, R2, 0xf ;  /* 0x0000000f02047836 */ /* 0x000fcc0000000000 */
[----:B------:R-:W-:-:S04]  /*0270*/  @P0 VIADD R7, R7, 0x1 ;  /* 0x0000000107070836 */ /* 0x000fc80000000000 */
[----:B------:R-:W-:Y:S01]  /*0280*/  IMAD.MOV.U32 R6, RZ, RZ, R7 ;  /* 0x000000ffff067224 */ /* 0x000fe200078e0007 */
[----:B------:R-:W-:-:S03]  /*0290*/  SHF.R.S32.HI R7, RZ, 0x1f, R4 ;  /* 0x0000001fff077819 */ /* 0x000fc60000011404 */
[----:B------:R-:W-:Y:S01]  /*02a0*/  @!P2 IMAD.MOV R6, RZ, RZ, -R6 ;  /* 0x000000ffff06a224 */ /* 0x000fe200078e0a06 */
[----:B------:R-:W-:Y:S02]  /*02b0*/  @!P1 LOP3.LUT R6, RZ, R0, RZ, 0x33, !PT ;  /* 0x00000000ff069212 */ /* 0x000fe400078e33ff */
[----:B------:R-:W-:-:S03]  /*02c0*/  LEA.HI R7, R7, R4, RZ, 0x4 ;  /* 0x0000000407077211 */ /* 0x000fc600078f20ff */
[C---:B------:R-:W-:Y:S01]  /*02d0*/  IMAD.SHL.U32 R4, R6.reuse, 0x8, RZ ;  /* 0x0000000806047824 */ /* 0x040fe200078e00ff */
[----:B------:R-:W-:-:S04]  /*02e0*/  IADD3 R6, -R6, RZ, RZ ;  /* 0x000000ff06067210 */ /* 0x000fc80007ffe1ff */
[----:B------:R-:W-:Y:S01]  /*02f0*/  LEA.HI.SX32 R7, R7, -R4, 0x1c ;  /* 0x8000000407077211 */ /* 0x000fe200078fe2ff */
[----:B------:R-:W-:Y:S02]  /*0300*/  IMAD R13, R0, R6, R5 ;  /* 0x00000006000d7224 */ /* 0x000fe400078e0205 */
[----:B------:R-:W-:Y:S01]  /*0310*/  IMAD.MOV.U32 R6, RZ, RZ, RZ ;  /* 0x000000ffff067224 */ /* 0x000fe200078e00ff */
[----:B------:R-:W-:-:S04]  /*0320*/  VIMNMX R8, R7, 0x8, PT ;  /* 0x0000000807087848 */ /* 0x000fc80003fe0100 */
[-C--:B------:R-:W-:Y:S02]  /*0330*/  IABS R10, R8.reuse ;  /* 0x00000008000a7213 */ /* 0x080fe40000000000 */
[----:B------:R-:W-:Y:S02]  /*0340*/  IABS R0, R8 ;  /* 0x0000000800007213 */ /* 0x000fe40000000000 */
[----:B------:R-:W0:Y:S08]  /*0350*/  I2F.RP R9, R10 ;  /* 0x0000000a00097306 */ /* 0x000e300000209400 */
[----:B0-----:R-:W0:Y:S02]  /*0360*/  MUFU.RCP R9, R9 ;  /* 0x0000000900097308 */ /* 0x001e240000001000 */
[----:B0-----:R-:W-:-:S06]  /*0370*/  VIADD R7, R9, 0xffffffe ;  /* 0x0ffffffe09077836 */ /* 0x001fcc0000000000 */
[----:B------:R-:W0:Y:S02]  /*0380*/  F2I.FTZ.U32.TRUNC.NTZ R7, R7 ;  /* 0x0000000700077305 */ /* 0x000e24000021f000 */
[----:B0-----:R-:W-:-:S04]  /*0390*/  IMAD.MOV R11, RZ, RZ, -R7 ;  /* 0x000000ffff0b7224 */ /* 0x001fc800078e0a07 */
[----:B------:R-:W-:Y:S01]  /*03a0*/  IMAD.MOV.U32 R5, RZ, RZ, R11 ;  /* 0x000000ffff057224 */ /* 0x000fe200078e000b */
[----:B------:R-:W-:-:S03]  /*03b0*/  IABS R11, R13 ;  /* 0x0000000d000b7213 */ /* 0x000fc60000000000 */
[----:B------:R-:W-:-:S04]  /*03c0*/  IMAD R5, R5, R10, RZ ;  /* 0x0000000a05057224 */ /* 0x000fc800078e02ff */
[----:B------:R-:W-:-:S04]  /*03d0*/  IMAD.HI.U32 R6, R7, R5, R6 ;  /* 0x0000000507067227 */ /* 0x000fc800078e0006 */
[----:B------:R-:W-:Y:S02]  /*03e0*/  IMAD.MOV R5, RZ, RZ, -R0 ;  /* 0x000000ffff057224 */ /* 0x000fe400078e0a00 */
[----:B------:R-:W-:Y:S01]  /*03f0*/  IMAD.HI.U32 R0, R6, R11, RZ ;  /* 0x0000000b06007227 */ /* 0x000fe200078e00ff */
[----:B--2---:R-:W-:-:S03]  /*0400*/  SHF.R.U32.HI R6, RZ, 0x4, R14 ;  /* 0x00000004ff067819 */ /* 0x004fc6000001160e */
[----:B------:R-:W-:Y:S01]  /*0410*/  IMAD R5, R0, R5, R11 ;  /* 0x0000000500057224 */ /* 0x000fe200078e020b */
[----:B------:R-:W-:-:S04]  /*0420*/  SGXT.U32 R15, R6, 0x3 ;  /* 0x00000003060f781a */ /* 0x000fc80000000000 */
[----:B------:R-:W-:Y:S02]  /*0430*/  ISETP.GT.U32.AND P1, PT, R10, R5, PT ;  /* 0x000000050a00720c */ /* 0x000fe40003f24070 */
[C---:B------:R-:W-:Y:S02]  /*0440*/  LOP3.LUT R6, R15.reuse, 0x10, RZ, 0xfc, !PT ;  /* 0x000000100f067812 */ /* 0x040fe400078efcff */
[C---:B------:R-:W-:Y:S02]  /*0450*/  LOP3.LUT R6, R15.reuse, 0x28, RZ, 0xfc, !PT ;  /* 0x000000280f067812 */ /* 0x040fe400078efcff */
[C---:B------:R-:W-:Y:S02]  /*0460*/  LOP3.LUT R6, R15.reuse, 0x48, RZ, 0xfc, !PT ;  /* 0x000000480f067812 */ /* 0x040fe400078efcff */
[----:B------:R-:W-:-:S05]  /*0470*/  LOP3.LUT R6, R15, 0x60, RZ, 0xfc, !PT ;  /* 0x000000600f067812 */ /* 0x000fca00078efcff */
[----:B------:R-:W-:Y:S02]  /*0480*/  @!P1 IMAD.IADD R5, R5, 0x1, -R10 ;  /* 0x0000000105059824 */ /* 0x000fe400078e0a0a */
[----:B------:R-:W-:Y:S01]  /*0490*/  @!P1 VIADD R0, R0, 0x1 ;  /* 0x0000000100009836 */ /* 0x000fe20000000000 */
[----:B------:R-:W-:Y:S02]  /*04a0*/  ISETP.NE.AND P1, PT, R8, RZ, PT ;  /* 0x000000ff0800720c */ /* 0x000fe40003f25270 */
[----:B------:R-:W-:Y:S02]  /*04b0*/  ISETP.GE.U32.AND P0, PT, R5, R10, PT ;  /* 0x0000000a0500720c */ /* 0x000fe40003f06070 */
[----:B------:R-:W-:-:S04]  /*04c0*/  LOP3.LUT R5, R13, R8, RZ, 0x3c, !PT ;  /* 0x000000080d057212 */ /* 0x000fc800078e3cff */
[----:B------:R-:W-:-:S07]  /*04d0*/  ISETP.GE.AND P2, PT, R5, RZ, PT ;  /* 0x000000ff0500720c */ /* 0x000fce0003f46270 */
[----:B------:R-:W-:Y:S01]  /*04e0*/  @P0 VIADD R0, R0, 0x1 ;  /* 0x0000000100000836 */ /* 0x000fe20000000000 */
[----:B------:R-:W-:-:S05]  /*04f0*/  ISETP.GT.AND P0, PT, R29, 0xff, PT ;  /* 0x000000ff1d00780c */ /* 0x000fca0003f04270 */
[----:B------:R-:W-:Y:S01]  /*0500*/  @!P2 IMAD.MOV R0, RZ, RZ, -R0 ;  /* 0x000000ffff00a224 */ /* 0x000fe200078e0a00 */
[----:B------:R-:W-:-:S05]  /*0510*/  @!P1 LOP3.LUT R0, RZ, R8, RZ, 0x33, !PT ;  /* 0x00000008ff009212 */ /* 0x000fca00078e33ff */
[----:B------:R-:W-:Y:S02]  /*0520*/  IMAD.MOV R5, RZ, RZ, -R0 ;  /* 0x000000ffff057224 */ /* 0x000fe400078e0a00 */
[----:B------:R-:W-:Y:S02]  /*0530*/  IMAD.SHL.U32 R0, R0, 0x80, RZ ;  /* 0x0000008000007824 */ /* 0x000fe400078e00ff */
[----:B------:R-:W-:-:S04]  /*0540*/  IMAD R5, R8, R5, R13 ;  /* 0x0000000508057224 */ /* 0x000fc800078e020d */
[----:B------:R-:W-:Y:S01]  /*0550*/  IMAD.IADD R5, R4, 0x1, R5 ;  /* 0x0000000104057824 */ /* 0x000fe200078e0205 */
[----:B------:R-:W-:-:S05]  /*0560*/  LOP3.LUT R4, R14, 0xf, RZ, 0xc0, !PT ;  /* 0x0000000f0e047812 */ /* 0x000fca00078ec0ff */
[----:B------:R-:W-:Y:S01]  /*0570*/  IMAD R20, R5, 0x10, R4 ;  /* 0x0000001005147824 */ /* 0x000fe200078e0204 */
[C---:B------:R-:W-:Y:S02]  /*0580*/  LOP3.LUT R4, R15.reuse, 0x8, RZ, 0xfc, !PT ;  /* 0x000000080f047812 */ /* 0x040fe400078efcff */
[C---:B------:R-:W-:Y:S02]  /*0590*/  LOP3.LUT R5, R15.reuse, 0x18, RZ, 0xfc, !PT ;  /* 0x000000180f057812 */ /* 0x040fe400078efcff */
[----:B------:R0:W-:Y:S01]  /*05a0*/  STL [R1+0xbd0], R20 ;  /* 0x000bd01401007387 */ /* 0x0001e20000100800 */
[C---:B------:R-:W-:Y:S02]  /*05b0*/  LOP3.LUT R4, R15.reuse, 0x20, RZ, 0xfc, !PT ;  /* 0x000000200f047812 */ /* 0x040fe400078efcff */
[C---:B------:R-:W-:Y:S01]  /*05c0*/  LOP3.LUT R5, R15.reuse, 0x30, RZ, 0xfc, !PT ;  /* 0x000000300f057812 */ /* 0x040fe200078efcff */
[----:B------:R0:W-:Y:S01]  /*05d0*/  STL [R1+0x1f8], R0 ;  /* 0x0001f80001007387 */ /* 0x0001e20000100800 */
[----:B------:R-:W-:-:S02]  /*05e0*/  LOP3.LUT R4, R15, 0x40, RZ, 0xfc, !PT ;  /* 0x000000400f047812 */ /* 0x000fc400078efcff */
[C---:B------:R-:W-:Y:S02]  /*05f0*/  LOP3.LUT R5, R15.reuse, 0x50, RZ, 0xfc, !PT ;  /* 0x000000500f057812 */ /* 0x040fe400078efcff */
[C---:B------:R-:W-:Y:S02]  /*0600*/  LOP3.LUT R4, R15.reuse, 0x58, RZ, 0xfc, !PT ;  /* 0x000000580f047812 */ /* 0x040fe400078efcff */
[C---:B------:R-:W-:Y:S02]  /*0610*/  LOP3.LUT R5, R15.reuse, 0x68, RZ, 0xfc, !PT ;  /* 0x000000680f057812 */ /* 0x040fe400078efcff */
[----:B------:R-:W-:Y:S01]  /*0620*/  LOP3.LUT R4, R15, 0x70, RZ, 0xfc, !PT ;  /* 0x000000700f047812 */ /* 0x000fe200078efcff */
[----:B0-----:R-:W-:Y:S06]  /*0630*/  @P0 BRA `(.L_x_0) ;  /* 0x0000000000200947 */ /* 0x001fec0003800000 */
[----:B------:R-:W-:Y:S01]  /*0640*/  IMAD.SHL.U32 R0, R14, 0x20, RZ ;  /* 0x000000200e007824 */ /* 0x000fe200078e00ff */
[----:B------:R-:W-:Y:S02]  /*0650*/  CS2R R10, SRZ ;  /* 0x00000000000a7805 */ /* 0x000fe4000001ff00 */
[----:B------:R-:W-:Y:S02]  /*0660*/  CS2R R8, SRZ ;  /* 0x0000000000087805 */ /* 0x000fe4000001ff00 */
[----:B------:R-:W-:Y:S02]  /*0670*/  CS2R R6, SRZ ;  /* 0x0000000000067805 */ /* 0x000fe4000001ff00 */
[----:B------:R-:W-:Y:S02]  /*0680*/  CS2R R2, SRZ ;  /* 0x0000000000027805 */ /* 0x000fe4000001ff00 */
[----:B------:R-:W-:-:S05]  /*0690*/  LOP3.LUT R0, R0, 0x60, RZ, 0xc0, !PT ;  /* 0x0000006000007812 */ /* 0x000fca00078ec0ff */
[----:B------:R0:W-:Y:S01]  /*06a0*/  STL [R1+0xbd4], R0 ;  /* 0x000bd40001007387 */ /* 0x0001e20000100800 */
[----:B------:R-:W-:Y:S05]  /*06b0*/  BRA `(.L_x_1) ;  /* 0x0000028c001c7947 */ /* 0x000fea0003800000 */
.L_x_0:
[----:B------:R-:W2:Y:S01]  /*06c0*/  LDL R29, [R1+0x1f8] ;  /* 0x0001f800011d7983 */ /* 0x000ea20000100800 */
[----:B------:R-:W-:Y:S01]  /*06d0*/  IABS R0, R2 ;  /* 0x0000000200007213 */ /* 0x000fe20000000000 */
[----:B------:R-:W-:Y:S01]  /*06e0*/  IMAD.MOV.U32 R4, RZ, RZ, RZ ;  /* 0x000000ffff047224 */ /* 0x000fe200078e00ff */
[----:B------:R-:W-:Y:S01]  /*06f0*/  IABS R14, R3 ;  /* 0x00000003000e7213 */ /* 0x000fe20000000000 */
[----:B------:R-:W-:Y:S01]  /*0700*/  ULDC UR6, c[0x0][0x238] ;  /* 0x00008e0000067ab9 */ /* 0x000fe20000000800 */
[----:B------:R-:W0:Y:S01]  /*0710*/  I2F.RP R11, R0 ;  /* 0x00000000000b7306 */ /* 0x000e220000209400 */
[----:B------:R-:W-:Y:S01]  /*0720*/  ISETP.GE.AND P1, PT, R20, RZ, PT ;  /* 0x000000ff1400720c */ /* 0x000fe20003f26270 */
[----:B------:R-:W-:Y:S01]  /*0730*/  ULDC UR4, c[0x0][0x234] ;  /* 0x00008d0000047ab9 */ /* 0x000fe20000000800 */
[----:B------:R-:W-:-:S05]  /*0740*/  ULDC.64 UR10, c[0x0][0x210] ;  /* 0x00008400000a7ab9 */ /* 0x000fca0000000a00 */
[----:B------:R-:W1:Y:S08]  /*0750*/  I2F.RP R10, R14 ;  /* 0x0000000e000a7306 */ /* 0x000e700000209400 */
[----:B0-----:R-:W0:Y:S08]  /*0760*/  MUFU.RCP R11, R11 ;  /* 0x0000000b000b7308 */ /* 0x001e300000001000 */
[----:B-1----:R-:W1:Y:S01]  /*0770*/  MUFU.RCP R10, R10 ;  /* 0x0000000a000a7308 */ /* 0x002e620000001000 */
[----:B0-----:R-:W-:-:S07]  /*0780*/  VIADD R5, R11, 0xffffffe ;  /* 0x0ffffffe0b057836 */ /* 0x001fce0000000000 */
[----:B------:R-:W0:Y:S01]  /*0790*/  F2I.FTZ.U32.TRUNC.NTZ R5, R5 ;  /* 0x0000000500057305 */ /* 0x000e22000021f000 */
[----:B-1----:R-:W-:-:S07]  /*07a0*/  VIADD R7, R10, 0xffffffe ;  /* 0x0ffffffe0a077836 */ /* 0x002fce0000000000 */
[----:B------:R-:W1:Y:S01]  /*07b0*/  F2I.FTZ.U32.TRUNC.NTZ R7, R7 ;  /* 0x0000000700077305 */ /* 0x000e62000021f000 */
[----:B0-----:R-:W-:-:S05]  /*07c0*/  IADD3 R9, RZ, -R5, RZ ;  /* 0x80000005ff097210 */ /* 0x001fca0007ffe0ff */
[----:B------:R-:W-:Y:S01]  /*07d0*/  IMAD R8, R9, R0, RZ ;  /* 0x0000000009087224 */ /* 0x000fe200078e02ff */
[----:B------:R-:W-:Y:S01]  /*07e0*/  IABS R9, R20 ;  /* 0x0000001400097213 */ /* 0x000fe20000000000 */
[----:B-1----:R-:W-:Y:S02]  /*07f0*/  IMAD.MOV R6, RZ, RZ, -R7 ;  /* 0x000000ffff067224 */ /* 0x002fe400078e0a07 */
[----:B------:R-:W-:-:S04]  /*0800*/  IMAD.HI.U32 R8, R5, R8, R4 ;  /* 0x0000000805087227 */ /* 0x000fc800078e0004 */
[----:B------:R-:W-:Y:S02]  /*0810*/  IMAD.MOV.U32 R4, RZ, RZ, R9 ;  /* 0x000000ffff047224 */ /* 0x000fe400078e0009 */
[----:B------:R-:W-:Y:S02]  /*0820*/  IMAD R9, R6, R14, RZ ;  /* 0x0000000e06097224 */ /* 0x000fe400078e02ff */
[----:B------:R-:W-:-:S04]  /*0830*/  IMAD.HI.U32 R8, R8, R4, RZ ;  /* 0x0000000408087227 */ /* 0x000fc800078e00ff */
[----:B------:R-:W-:Y:S02]  /*0840*/  IMAD.MOV R8, RZ, RZ, -R8 ;  /* 0x000000ffff087224 */ /* 0x000fe400078e0a08 */
[----:B------:R-:W-:Y:S02]  /*0850*/  IMAD.MOV.U32 R6, RZ, RZ, RZ ;  /* 0x000000ffff067224 */ /* 0x000fe400078e00ff */
[----:B------:R-:W-:Y:S02]  /*0860*/  IMAD R4, R0, R8, R4 ;  /* 0x0000000800047224 */ /* 0x000fe400078e0204 */
[----:B------:R-:W-:-:S03]  /*0870*/  IMAD.HI.U32 R7, R7, R9, R6 ;  /* 0x0000000907077227 */ /* 0x000fc600078e0006 */
[----:B------:R-:W-:-:S13]  /*0880*/  ISETP.GT.U32.AND P0, PT, R0, R4, PT ;  /* 0x000000040000720c */ /* 0x000fda0003f04070 */
[----:B------:R-:W-:-:S05]  /*0890*/  @!P0 IMAD.IADD R4, R4, 0x1, -R0 ;  /* 0x0000000104048824 */ /* 0x000fca00078e0a00 */
[----:B------:R-:W-:-:S13]  /*08a0*/  ISETP.GT.U32.AND P4, PT, R0, R4, PT ;  /* 0x000000040000720c */ /* 0x000fda0003f84070 */
[----:B------:R-:W-:Y:S02]  /*08b0*/  @!P4 IADD3 R4, R4, -R0, RZ ;  /* 0x800000000404c210 */ /* 0x000fe40007ffe0ff */
[----:B------:R-:W-:Y:S02]  /*08c0*/  ISETP.NE.AND P4, PT, R2, RZ, PT ;  /* 0x000000ff0200720c */ /* 0x000fe40003f85270 */
[----:B--2---:R-:W-:Y:S01]  /*08d0*/  IABS R5, R29 ;  /* 0x0000001d00057213 */ /* 0x004fe20000000000 */
[C---:B------:R-:W-:Y:S02]  /*08e0*/  VIADD R6, R29.reuse, 0x7f ;  /* 0x0000007f1d067836 */ /* 0x040fe40000000000 */
[----:B------:R-:W-:Y:S02]  /*08f0*/  VIADD R8, R29, 0x7e ;  /* 0x0000007e1d087836 */ /* 0x000fe40000000000 */
[----:B------:R-:W-:Y:S01]  /*0900*/  IMAD.HI.U32 R16, R7, R5, RZ ;  /* 0x0000000507107227 */ /* 0x000fe200078e00ff */
[----:B------:R-:W-:-:S02]  /*0910*/  IABS R11, R6 ;  /* 0x00000006000b7213 */ /* 0x000fc40000000000 */
[----:B------:R-:W-:Y:S01]  /*0920*/  IABS R12, R8 ;  /* 0x00000008000c7213 */ /* 0x000fe20000000000 */
[----:B------:R-:W-:Y:S01]  /*0930*/  IMAD.MOV R16, RZ, RZ, -R16 ;  /* 0x000000ffff107224 */ /* 0x000fe200078e0a10 */
[----:B------:R-:W-:Y:S01]  /*0940*/  ISETP.GE.AND P2, PT, R6, RZ, PT ;  /* 0x000000ff0600720c */ /* 0x000fe20003f46270 */
[----:B------:R-:W-:Y:S01]  /*0950*/  IMAD.HI.U32 R17, R7, R11, RZ ;  /* 0x0000000b07117227 */ /* 0x000fe200078e00ff */
[----:B------:R-:W-:-:S03]  /*0960*/  ISETP.GE.AND P5, PT, R8, RZ, PT ;  /* 0x000000ff0800720c */ /* 0x000fc60003fa6270 */
[C---:B------:R-:W-:Y:S02]  /*0970*/  IMAD R5, R14.reuse, R16, R5 ;  /* 0x000000100e057224 */ /* 0x040fe400078e0205 */
[----:B------:R-:W-:Y:S02]  /*0980*/  IMAD.MOV R17, RZ, RZ, -R17 ;  /* 0x000000ffff117224 */ /* 0x000fe400078e0a11 */
[----:B------:R-:W-:Y:S01]  /*0990*/  IMAD.HI.U32 R16, R7, R12, RZ ;  /* 0x0000000c07107227 */ /* 0x000fe200078e00ff */
[----:B------:R-:W-:-:S03]  /*09a0*/  ISETP.GT.U32.AND P0, PT, R14, R5, PT ;  /* 0x000000050e00720c */ /* 0x000fc60003f04070 */
[C---:B------:R-:W-:Y:S02]  /*09b0*/  IMAD R11, R14.reuse, R17, R11 ;  /* 0x000000110e0b7224 */ /* 0x040fe400078e020b */
[----:B------:R-:W-:Y:S02]  /*09c0*/  IMAD.MOV R16, RZ, RZ, -R16 ;  /* 0x000000ffff107224 */ /* 0x000fe400078e0a10 */
[C---:B------:R-:W-:Y:S01]  /*09d0*/  VIADD R9, R29.reuse, 0x7d ;  /* 0x0000007d1d097836 */ /* 0x040fe20000000000 */
[C---:B------:R-:W-:Y:S01]  /*09e0*/  ISETP.GT.U32.AND P3, PT, R14.reuse, R11, PT ;  /* 0x0000000b0e00720c */ /* 0x040fe20003f64070 */
[C---:B------:R-:W-:Y:S02]  /*09f0*/  IMAD R12, R14.reuse, R16, R12 ;  /* 0x000000100e0c7224 */ /* 0x040fe400078e020c */
[----:B------:R-:W-:Y:S01]  /*0a00*/  VIADD R10, R29, 0x7c ;  /* 0x0000007c1d0a7836 */ /* 0x000fe20000000000 */
[----:B------:R-:W-:Y:S01]  /*0a10*/  IABS R13, R9 ;  /* 0x00000009000d7213 */ /* 0x000fe20000000000 */
[----:B------:R-:W-:Y:S01]  /*0a20*/  @!P0 IMAD.IADD R5, R5, 0x1, -R14 ;  /* 0x0000000105058824 */ /* 0x000fe200078e0a0e */
[C---:B------:R-:W-:Y:S01]  /*0a30*/  ISETP.GT.U32.AND P0, PT, R14.reuse, R12, PT ;  /* 0x0000000c0e00720c */ /* 0x040fe20003f04070 */
[----:B------:R-:W-:Y:S01]  /*0a40*/  IMAD.MOV.U32 R16, RZ, RZ, R4 ;  /* 0x000000ffff107224 */ /* 0x000fe200078e0004 */
[----:B------:R-:W-:Y:S01]  /*0a50*/  IABS R15, R10 ;  /* 0x0000000a000f7213 */ /* 0x000fe20000000000 */
[----:B------:R-:W-:Y:S01]  /*0a60*/  IMAD.HI.U32 R18, R7, R13, RZ ;  /* 0x0000000d07127227 */ /* 0x000fe200078e00ff */
[----:B------:R-:W-:-:S03]  /*0a70*/  ISETP.GT.U32.AND P6, PT, R14, R5, PT ;  /* 0x000000050e00720c */ /* 0x000fc60003fc4070 */
[----:B------:R-:W-:Y:S02]  /*0a80*/  @!P3 IMAD.IADD R11, R11, 0x1, -R14 ;  /* 0x000000010b0bb824 */ /* 0x000fe400078e0a0e */
[----:B------:R-:W-:-:S03]  /*0a90*/  IMAD.HI.U32 R19, R7, R15, RZ ;  /* 0x0000000f07137227 */ /* 0x000fc600078e00ff */
[----:B------:R-:W-:Y:S01]  /*0aa0*/  ISETP.GT.U32.AND P3, PT, R14, R11, PT ;  /* 0x0000000b0e00720c */ /* 0x000fe20003f64070 */
[----:B------:R-:W-:Y:S02]  /*0ab0*/  IMAD.MOV R18, RZ, RZ, -R18 ;  /* 0x000000ffff127224 */ /* 0x000fe400078e0a12 */
[----:B------:R-:W-:Y:S02]  /*0ac0*/  IMAD.MOV R19, RZ, RZ, -R19 ;  /* 0x000000ffff137224 */ /* 0x000fe400078e0a13 */
[C---:B------:R-:W-:Y:S02]  /*0ad0*/  VIADD R0, R29.reuse, 0x7b ;  /* 0x0000007b1d007836 */ /* 0x040fe40000000000 */
[----:B------:R-:W-:Y:S02]  /*0ae0*/  @!P0 IMAD.IADD R12, R12, 0x1, -R14 ;  /* 0x000000010c0c8824 */ /* 0x000fe400078e0a0e */
[----:B------:R-:W-:Y:S01]  /*0af0*/  @!P1 IMAD.MOV R16, RZ, RZ, -R16 ;  /* 0x000000ffff109224 */ /* 0x000fe200078e0a10 */
[----:B------:R-:W-:Y:S01]  /*0b00*/  @!P4 LOP3.LUT R16, RZ, R2, RZ, 0x33, !PT ;  /* 0x00000002ff10c212 */ /* 0x000fe200078e33ff */
[C---:B------:R-:W-:Y:S01]  /*0b10*/  IMAD R13, R14.reuse, R18, R13 ;  /* 0x000000120e0d7224 */ /* 0x040fe200078e020d */
[C---:B------:R-:W-:Y:S01]  /*0b20*/  ISETP.GE.AND P4, PT, R29.reuse, RZ, PT ;  /* 0x000000ff1d00720c */ /* 0x040fe20003f86270 */
[C---:B------:R-:W-:Y:S01]  /*0b30*/  IMAD R15, R14.reuse, R19, R15 ;  /* 0x000000130e0f7224 */ /* 0x040fe200078e020f */
[----:B------:R-:W-:Y:S01]  /*0b40*/  IABS R8, R0 ;  /* 0x0000000000087213 */ /* 0x000fe20000000000 */
[----:B------:R-:W-:Y:S01]  /*0b50*/  VIADD R6, R29, 0x7a ;  /* 0x0000007a1d067836 */ /* 0x000fe20000000000 */
[C---:B------:R-:W-:Y:S01]  /*0b60*/  ISETP.GT.U32.AND P1, PT, R14.reuse, R13, PT ;  /* 0x0000000d0e00720c */ /* 0x040fe20003f24070 */
[--C-:B------:R-:W-:Y:S01]  /*0b70*/  @!P6 IMAD.IADD R5, R5, 0x1, -R14.reuse ;  /* 0x000000010505e824 */ /* 0x100fe200078e0a0e */
[C---:B------:R-:W-:Y:S01]  /*0b80*/  ISETP.GT.U32.AND P6, PT, R14.reuse, R12, PT ;  /* 0x0000000c0e00720c */ /* 0x040fe20003fc4070 */
[----:B------:R-:W-:Y:S01]  /*0b90*/  IMAD.HI.U32 R2, R7, R8, RZ ;  /* 0x0000000807027227 */ /* 0x000fe200078e00ff */
[----:B------:R-:W-:Y:S01]  /*0ba0*/  IABS R4, R6 ;  /* 0x0000000600047213 */ /* 0x000fe20000000000 */
[----:B------:R0:W-:Y:S01]  /*0bb0*/  STL [R1+0x220], R16 ;  /* 0x0002201001007387 */ /* 0x0001e20000100800 */
[----:B------:R-:W-:Y:S01]  /*0bc0*/  ISETP.GT.U32.AND P0, PT, R14, R15, PT ;  /* 0x0000000f0e00720c */ /* 0x000fe20003f04070 */
[----:B------:R-:W-:Y:S01]  /*0bd0*/  @!P3 IMAD.IADD R11, R11, 0x1, -R14 ;  /* 0x000000010b0bb824 */ /* 0x000fe200078e0a0e */
[----:B------:R-:W-:Y:S01]  /*0be0*/  ISETP.GE.AND P3, PT, R9, RZ, PT ;  /* 0x000000ff0900720c */ /* 0x000fe20003f66270 */
[----:B------:R-:W-:-:S02]  /*0bf0*/  IMAD.MOV R2, RZ, RZ, -R2 ;  /* 0x000000ffff027224 */ /* 0x000fc400078e0a02 */
[----:B------:R-:W-:Y:S02]  /*0c00*/  @!P4 IMAD.MOV R5, RZ, RZ, -R5 ;  /* 0x000000ffff05c224 */ /* 0x000fe400078e0a05 */
[----:B------:R-:W-:Y:S02]  /*0c10*/  IMAD.MOV.U32 R9, RZ, RZ, R11 ;  /* 0x000000ffff097224 */ /* 0x000fe400078e000b */
[----:B0-----:R-:W-:Y:S01]  /*0c20*/  IMAD.HI.U32 R16, R7, R4, RZ ;  /* 0x0000000407107227 */ /* 0x001fe200078e00ff */
[----:B------:R0:W-:Y:S02]  /*0c30*/  STL [R1+0x1a0], R5 ;  /* 0x0001a00501007387 */ /* 0x0001e40000100800 */
[----:B------:R-:W-:Y:S01]  /*0c40*/  @!P2 IADD3 R9, -R9, RZ, RZ ;  /* 0x000000ff0909a210 */ /* 0x000fe20007ffe1ff */
[----:B------:R-:W-:Y:S02]  /*0c50*/  IMAD.MOV R16, RZ, RZ, -R16 ;  /* 0x000000ffff107224 */ /* 0x000fe400078e0a10 */
[----:B------:R-:W-:Y:S01]  /*0c60*/  @!P6 IMAD.IADD R12, R12, 0x1, -R14 ;  /* 0x000000010c0ce824 */ /* 0x000fe200078e0a0e */
[----:B------:R-:W-:Y:S01]  /*0c70*/  ISETP.GE.AND P6, PT, R0, RZ, PT ;  /* 0x000000ff0000720c */ /* 0x000fe20003fc6270 */
[----:B------:R-:W-:Y:S01]  /*0c80*/  IMAD R2, R14, R2, R8 ;  /* 0x000000020e027224 */ /* 0x000fe200078e0208 */
[----:B------:R1:W-:Y:S01]  /*0c90*/  STL [R1+0x1a8], R9 ;  /* 0x0001a80901007387 */ /* 0x0003e20000100800 */
[--C-:B------:R-:W-:Y:S01]  /*0ca0*/  @!P1 IMAD.IADD R13, R13, 0x1, -R14.reuse ;  /* 0x000000010d0d9824 */ /* 0x100fe200078e0a0e */
[----:B------:R-:W-:Y:S01]  /*0cb0*/  ISETP.GE.AND P1, PT, R10, RZ, PT ;  /* 0x000000ff0a00720c */ /* 0x000fe20003f26270 */
[----:B------:R-:W-:Y:S01]  /*0cc0*/  @!P0 IMAD.IADD R15, R15, 0x1, -R14 ;  /* 0x000000010f0f8824 */ /* 0x000fe200078e0a0e */
[C---:B------:R-:W-:Y:S01]  /*0cd0*/  ISETP.GT.U32.AND P2, PT, R14.reuse, R2, PT ;  /* 0x000000020e00720c */ /* 0x040fe20003f44070 */
[C---:B------:R-:W-:Y:S01]  /*0ce0*/  IMAD R16, R14.reuse, R16, R4 ;  /* 0x000000100e107224 */ /* 0x040fe200078e0204 */
[C---:B------:R-:W-:Y:S01]  /*0cf0*/  ISETP.GT.U32.AND P0, PT, R14.reuse, R13, PT ;  /* 0x0000000d0e00720c */ /* 0x040fe20003f04070 */
[----:B0-----:R-:W-:Y:S01]  /*0d00*/  IMAD.MOV.U32 R5, RZ, RZ, R12 ;  /* 0x000000ffff057224 */ /* 0x001fe200078e000c */
[----:B------:R-:W-:Y:S01]  /*0d10*/  ISETP.GT.U32.AND P4, PT, R14, R15, PT ;  /* 0x0000000f0e00720c */ /* 0x000fe20003f84070 */
[----:B------:R-:W-:-:S02]  /*0d20*/  VIADD R4, R29, 0x79 ;  /* 0x000000791d047836 */ /* 0x000fc40000000000 */
[----:B------:R-:W-:Y:S01]  /*0d30*/  @!P5 IMAD.MOV R5, RZ, RZ, -R5 ;  /* 0x000000ffff05d224 */ /* 0x000fe200078e0a05 */
[----:B------:R-:W-:Y:S01]  /*0d40*/  ISETP.GT.U32.AND P5, PT, R14, R16, PT ;  /* 0x000000100e00720c */ /* 0x000fe20003fa4070 */
[C---:B------:R-:W-:Y:S01]  /*0d50*/  VIADD R0, R29.reuse, 0x78 ;  /* 0x000000781d007836 */ /* 0x040fe20000000000 */
[----:B------:R-:W-:Y:S01]  /*0d60*/  IABS R11, R4 ;  /* 0x00000004000b7213 */ /* 0x000fe20000000000 */
[----:B-1----:R-:W-:Y:S01]  /*0d70*/  VIADD R9, R29, 0x77 ;  /* 0x000000771d097836 */ /* 0x002fe20000000000 */
[----:B------:R0:W-:Y:S01]  /*0d80*/  STL [R1+0x1e0], R5 ;  /* 0x0001e00501007387 */ /* 0x0001e20000100800 */
[--C-:B------:R-:W-:Y:S01]  /*0d90*/  @!P2 IMAD.IADD R2, R2, 0x1, -R14.reuse ;  /* 0x000000010202a824 */ /* 0x100fe200078e0a0e */
[----:B------:R-:W-:Y:S01]  /*0da0*/  ISETP.GE.AND P2, PT, R0, RZ, PT ;  /* 0x000000ff0000720c */ /* 0x000fe20003f46270 */
[--C-:B------:R-:W-:Y:S01]  /*0db0*/  @!P0 IMAD.IADD R13, R13, 0x1, -R14.reuse ;  /* 0x000000010d0d8824 */ /* 0x100fe200078e0a0e */
[----:B------:R-:W-:Y:S01]  /*0dc0*/  ISETP.GE.AND P0, PT, R6, RZ, PT ;  /* 0x000000ff0600720c */ /* 0x000fe20003f06270 */
[----:B------:R-:W-:Y:S01]  /*0dd0*/  @!P4 IMAD.IADD R15, R15, 0x1, -R14 ;  /* 0x000000010f0fc824 */ /* 0x000fe200078e0a0e */
[----:B------:R-:W-:Y:S01]  /*0de0*/  ISETP.GE.AND P4, PT, R4, RZ, PT ;  /* 0x000000ff0400720c */ /* 0x000fe20003f86270 */
[----:B------:R-:W-:-:S02]  /*0df0*/  IMAD.MOV.U32 R8, RZ, RZ, R13 ;  /* 0x000000ffff087224 */ /* 0x000fc400078e000d */
[----:B------:R-:W-:Y:S01]  /*0e00*/  @!P5 IMAD.IADD R16, R16, 0x1, -R14 ;  /* 0x000000011010d824 */ /* 0x000fe200078e0a0e */
[----:B------:R-:W-:Y:S01]  /*0e10*/  ISETP.GT.U32.AND P5, PT, R14, R2, PT ;  /* 0x000000020e00720c */ /* 0x000fe20003fa4070 */
[----:B------:R-:W-:Y:S01]  /*0e20*/  IMAD.HI.U32 R4, R7, R11, RZ ;  /* 0x0000000b07047227 */ /* 0x000fe200078e00ff */
[----:B0-----:R-:W-:-:S03]  /*0e30*/  IABS R5, R0 ;  /* 0x0000000000057213 */ /* 0x001fc60000000000 */
[----:B------:R-:W-:Y:S01]  /*0e40*/  @!P3 IMAD.MOV R8, RZ, RZ, -R8 ;  /* 0x000000ffff08b224 */ /* 0x000fe200078e0a08 */
[C---:B------:R-:W-:Y:S01]  /*0e50*/  ISETP.GT.U32.AND P3, PT, R14.reuse, R16, PT ;  /* 0x000000100e00720c */ /* 0x040fe20003f64070 */
[----:B------:R-:W-:Y:S02]  /*0e60*/  IMAD.MOV R4, RZ, RZ, -R4 ;  /* 0x000000ffff047224 */ /* 0x000fe400078e0a04 */
[----:B------:R-:W-:Y:S01]  /*0e70*/  IMAD.HI.U32 R0, R7, R5, RZ ;  /* 0x0000000507007227 */ /* 0x000fe200078e00ff */
[----:B------:R0:W-:Y:S03]  /*0e80*/  STL [R1+0x1dc], R8 ;  /* 0x0001dc0801007387 */ /* 0x0001e60000100800 */
[----:B------:R-:W-:Y:S02]  /*0e90*/  IMAD R11, R14, R4, R11 ;  /* 0x000000040e0b7224 */ /* 0x000fe400078e020b */
[----:B------:R-:W-:-:S02]  /*0ea0*/  @!P5 IMAD.IADD R2, R2, 0x1, -R14 ;  /* 0x000000010202d824 */ /* 0x000fc400078e0a0e */
[----:B------:R-:W-:Y:S01]  /*0eb0*/  IMAD.MOV.U32 R6, RZ, RZ, R15 ;  /* 0x000000ffff067224 */ /* 0x000fe200078e000f */
[----:B------:R-:W-:Y:S01]  /*0ec0*/  ISETP.GT.U32.AND P5, PT, R14, R11, PT ;  /* 0x0000000b0e00720c */ /* 0x000fe20003fa4070 */
[----:B------:R-:W-:Y:S01]  /*0ed0*/  IMAD.MOV R0, RZ, RZ, -R0 ;  /* 0x000000ffff007224 */ /* 0x000fe200078e0a00 */
[----:B------:R-:W-:Y:S01]  /*0ee0*/  @!P3 IADD3 R16, R16, -R14, RZ ;  /* 0x8000000e1010b210 */ /* 0x000fe20007ffe0ff */
[----:B------:R-:W-:Y:S01]  /*0ef0*/  @!P1 IMAD.MOV R6, RZ, RZ, -R6 ;  /* 0x000000ffff069224 */ /* 0x000fe200078e0a06 */
[----:B------:R-:W-:Y:S01]  /*0f00*/  ISETP.GE.AND P1, PT, R9, RZ, PT ;  /* 0x000000ff0900720c */ /* 0x000fe20003f26270 */
[----:B------:R-:W-:Y:S01]  /*0f10*/  IMAD R5, R14, R0, R5 ;  /* 0x000000000e057224 */ /* 0x000fe200078e0205 */
[----:B------:R-:W-:Y:S01]  /*0f20*/  IABS R9, R9 ;  /* 0x0000000900097213 */ /* 0x000fe20000000000 */
[----:B------:R-:W-:Y:S01]  /*0f30*/  IMAD.MOV.U32 R12, RZ, RZ, R2 ;  /* 0x000000ffff0c7224 */ /* 0x000fe200078e0002 */
[----:B------:R1:W-:Y:S01]  /*0f40*/  STL [R1+0x1d8], R6 ;  /* 0x0001d80601007387 */ /* 0x0003e20000100800 */
[----:B0-----:R-:W-:-:S02]  /*0f50*/  VIADD R8, R29, 0x76 ;  /* 0x000000761d087836 */ /* 0x001fc40000000000 */
[----:B------:R-:W-:Y:S01]  /*0f60*/  @!P6 IMAD.MOV R12, RZ, RZ, -R12 ;  /* 0x000000ffff0ce224 */ /* 0x000fe200078e0a0c */
[----:B------:R-:W-:Y:S01]  /*0f70*/  ISETP.GT.U32.AND P6, PT, R14, R5, PT ;  /* 0x000000050e00720c */ /* 0x000fe20003fc4070 */
[----:B------:R-:W-:Y:S01]  /*0f80*/  @!P5 IMAD.IADD R11, R11, 0x1, -R14 ;  /* 0x000000010b0bd824 */ /* 0x000fe200078e0a0e */
[----:B------:R-:W-:Y:S01]  /*0f90*/  ISETP.GE.AND P3, PT, R8, RZ, PT ;  /* 0x000000ff0800720c */ /* 0x000fe20003f66270 */
[----:B------:R-:W-:Y:S01]  /*0fa0*/  IMAD.HI.U32 R10, R7, R9, RZ ;  /* 0x00000009070a7227 */ /* 0x000fe200078e00ff */
[----:B------:R-:W-:Y:S01]  /*0fb0*/  IABS R8, R8 ;  /* 0x0000000800087213 */ /* 0x000fe20000000000 */
[----:B------:R0:W-:Y:S01]  /*0fc0*/  STL [R1+0x1d4], R12 ;  /* 0x0001d40c01007387 */ /* 0x0001e20000100800 */
[----:B------:R-:W-:Y:S01]  /*0fd0*/  ISETP.GT.U32.AND P5, PT, R14, R11, PT ;  /* 0x0000000b0e00720c */ /* 0x000fe20003fa4070 */
[----:B-1----:R-:W-:Y:S02]  /*0fe0*/  IMAD.MOV.U32 R6, RZ, RZ, R16 ;  /* 0x000000ffff067224 */ /* 0x002fe400078e0010 */
[----:B------:R-:W-:-:S02]  /*0ff0*/  VIADD R0, R29, 0x75 ;  /* 0x000000751d007836 */ /* 0x000fc40000000000 */
[----:B------:R-:W-:Y:S02]  /*1000*/  @!P0 IMAD.MOV R6, RZ, RZ, -R6 ;  /* 0x000000ffff068224 */ /* 0x000fe400078e0a06 */
[----:B------:R-:W-:Y:S01]  /*1010*/  VIADD R4, R29, 0x74 ;  /* 0x000000741d047836 */ /* 0x000fe20000000000 */
[----:B------:R-:W-:Y:S01]  /*1020*/  IABS R2, R0 ;  /* 0x0000000000027213 */ /* 0x000fe20000000000 */
[----:B------:R-:W-:Y:S01]  /*1030*/  IMAD.MOV R10, RZ, RZ, -R10 ;  /* 0x000000ffff0a7224 */ /* 0x000fe200078e0a0a */
[----:B------:R1:W-:Y:S01]  /*1040*/  STL [R1+0x1d0], R6 ;  /* 0x0001d00601007387 */ /* 0x0003e20000100800 */
[--C-:B------:R-:W-:Y:S01]  /*1050*/  @!P6 IMAD.IADD R5, R5, 0x1, -R14.reuse ;  /* 0x000000010505e824 */ /* 0x100fe200078e0a0e */
[----:B------:R-:W-:Y:S01]  /*1060*/  ISETP.GE.AND P0, PT, R0, RZ, PT ;  /* 0x000000ff0000720c */ /* 0x000fe20003f06270 */
[C---:B------:R-:W-:Y:S01]  /*1070*/  IMAD R9, R14.reuse, R10, R9 ;  /* 0x0000000a0e097224 */ /* 0x040fe200078e0209 */
[----:B------:R-:W-:Y:S01]  /*1080*/  IABS R0, R4 ;  /* 0x0000000400007213 */ /* 0x000fe20000000000 */
[----:B------:R-:W-:Y:S01]  /*1090*/  @!P5 IMAD.IADD R11, R11, 0x1, -R14 ;  /* 0x000000010b0bd824 */ /* 0x000fe200078e0a0e */
[C---:B------:R-:W-:Y:S01]  /*10a0*/  ISETP.GT.U32.AND P6, PT, R14.reuse, R5, PT ;  /* 0x000000050e00720c */ /* 0x040fe20003fc4070 */
[----:B------:R-:W-:Y:S01]  /*10b0*/  VIADD R16, R29, 0x73 ;  /* 0x000000731d107836 */ /* 0x000fe20000000000 */
[----:B------:R-:W-:Y:S01]  /*10c0*/  ISETP.GT.U32.AND P5, PT, R14, R9, PT ;  /* 0x000000090e00720c */ /* 0x000fe20003fa4070 */
[----:B------:R-:W-:-:S03]  /*10d0*/  IMAD.HI.U32 R10, R7, R0, RZ ;  /* 0x00000000070a7227 */ /* 0x000fc600078e00ff */
[----:B0-----:R-:W-:Y:S01]  /*10e0*/  IABS R12, R16 ;  /* 0x00000010000c7213 */ /* 0x001fe20000000000 */
[----:B-1----:R-:W-:-:S04]  /*10f0*/  IMAD.HI.U32 R6, R7, R8, RZ ;  /* 0x0000000807067227 */ /* 0x002fc800078e00ff */
[----:B------:R-:W-:Y:S02]  /*1100*/  IMAD.MOV R6, RZ, RZ, -R6 ;  /* 0x000000ffff067224 */ /* 0x000fe400078e0a06 */
[----:B------:R-:W-:Y:S01]  /*1110*/  IMAD.MOV R10, RZ, RZ, -R10 ;  /* 0x000000ffff0a7224 */ /* 0x000fe200078e0a0a */
[----:B------:R-:W-:Y:S01]  /*1120*/  @!P6 IADD3 R5, R5, -R14, RZ ;  /* 0x8000000e0505e210 */ /* 0x000fe20007ffe0ff */
[----:B------:R-:W-:Y:S02]  /*1130*/  IMAD R8, R14, R6, R8 ;  /* 0x000000060e087224 */ /* 0x000fe400078e0208 */
[----:B------:R-:W-:-:S04]  /*1140*/  IMAD.HI.U32 R6, R7, R2, RZ ;  /* 0x0000000207067227 */ /* 0x000fc800078e00ff */
[----:B------:R-:W-:Y:S02]  /*1150*/  IMAD.MOV R6, RZ, RZ, -R6 ;  /* 0x000000ffff067224 */ /* 0x000fe400078e0a06 */
[C---:B------:R-:W-:Y:S02]  /*1160*/  IMAD R0, R14.reuse, R10, R0 ;  /* 0x0000000a0e007224 */ /* 0x040fe400078e0200 */
[C---:B------:R-:W-:Y:S02]  /*1170*/  IMAD R2, R14.reuse, R6, R2 ;  /* 0x000000060e027224 */ /* 0x040fe400078e0202 */
[----:B------:R-:W-:Y:S02]  /*1180*/  IMAD.MOV.U32 R13, RZ, RZ, R11 ;  /* 0x000000ffff0d7224 */ /* 0x000fe400078e000b */
[----:B------:R-:W-:Y:S01]  /*1190*/  @!P5 IMAD.IADD R9, R9, 0x1, -R14 ;  /* 0x000000010909d824 */ /* 0x000fe200078e0a0e */
[C---:B------:R-:W-:Y:S01]  /*11a0*/  ISETP.GT.U32.AND P6, PT, R14.reuse, R2, PT ;  /* 0x000000020e00720c */ /* 0x040fe20003fc4070 */
[----:B------:R-:W-:Y:S01]  /*11b0*/  IMAD.HI.U32 R6, R7, R12, RZ ;  /* 0x0000000c07067227 */ /* 0x000fe200078e00ff */
[----:B------:R-:W-:-:S03]  /*11c0*/  ISETP.GT.U32.AND P5, PT, R14, R0, PT ;  /* 0x000000000e00720c */ /* 0x000fc60003fa4070 */
[----:B------:R-:W-:Y:S01]  /*11d0*/  @!P4 IMAD.MOV R13, RZ, RZ, -R13 ;  /* 0x000000ffff0dc224 */ /* 0x000fe200078e0a0d */
[C---:B------:R-:W-:Y:S01]  /*11e0*/  ISETP.GT.U32.AND P4, PT, R14.reuse, R8, PT ;  /* 0x000000080e00720c */ /* 0x040fe20003f84070 */
[----:B------:R-:W-:Y:S02]  /*11f0*/  IMAD.MOV R6, RZ, RZ, -R6 ;  /* 0x000000ffff067224 */ /* 0x000fe400078e0a06 */
[----:B------:R-:W-:Y:S01]  /*1200*/  VIADD R15, R29, 0x72 ;  /* 0x000000721d0f7836 */ /* 0x000fe20000000000 */
[----:B------:R0:W-:Y:S01]  /*1210*/  STL [R1+0x1cc], R13 ;  /* 0x0001cc0d01007387 */ /* 0x0001e20000100800 */
[----:B------:R-:W-:Y:S02]  /*1220*/  IMAD R12, R14, R6, R12 ;  /* 0x000000060e0c7224 */ /* 0x000fe400078e020c */
[--C-:B------:R-:W-:Y:S01]  /*1230*/  @!P6 IMAD.IADD R2, R2, 0x1, -R14.reuse ;  /* 0x000000010202e824 */ /* 0x100fe200078e0a0e */
[----:B------:R-:W-:Y:S01]  /*1240*/  IABS R6, R15 ;  /* 0x0000000f00067213 */ /* 0x000fe20000000000 */
[----:B------:R-:W-:-:S02]  /*1250*/  @!P5 IMAD.IADD R0, R0, 0x1, -R14 ;  /* 0x000000010000d824 */ /* 0x000fc400078e0a0e */
[----:B------:R-:W-:Y:S01]  /*1260*/  IMAD.MOV.U32 R18, RZ, RZ, R5 ;  /* 0x000000ffff127224 */ /* 0x000fe200078e0005 */
[----:B------:R-:W-:Y:S01]  /*1270*/  ISETP.GT.U32.AND P5, PT, R14, R2, PT ;  /* 0x000000020e00720c */ /* 0x000fe20003fa4070 */
[----:B------:R-:W-:-:S04]  /*1280*/  IMAD.HI.U32 R17, R7, R6, RZ ;  /* 0x0000000607117227 */ /* 0x000fc800078e00ff */
[----:B------:R-:W-:Y:S01]  /*1290*/  @!P4 IMAD.IADD R8, R8, 0x1, -R14 ;  /* 0x000000010808c824 */ /* 0x000fe200078e0a0e */
[C---:B------:R-:W-:Y:S01]  /*12a0*/  ISETP.GT.U32.AND P4, PT, R14.reuse, R9, PT ;  /* 0x000000090e00720c */ /* 0x040fe20003f84070 */
[----:B------:R-:W-:Y:S02]  /*12b0*/  IMAD.MOV R17, RZ, RZ, -R17 ;  /* 0x000000ffff117224 */ /* 0x000fe400078e0a11 */
[----:B------:R-:W-:Y:S01]  /*12c0*/  @!P2 IMAD.MOV R18, RZ, RZ, -R18 ;  /* 0x000000ffff12a224 */ /* 0x000fe200078e0a12 */
[C---:B------:R-:W-:Y:S01]  /*12d0*/  ISETP.GT.U32.AND P6, PT, R14.reuse, R8, PT ;  /* 0x000000080e00720c */ /* 0x040fe20003fc4070 */
[C---:B------:R-:W-:Y:S01]  /*12e0*/  IMAD R6, R14.reuse, R17, R6 ;  /* 0x000000110e067224 */ /* 0x040fe200078e0206 */
[----:B------:R-:W-:Y:S01]  /*12f0*/  ISETP.GT.U32.AND P2, PT, R14, R0, PT ;  /* 0x000000000e00720c */ /* 0x000fe20003f44070 */
[----:B------:R-:W-:Y:S01]  /*1300*/  @!P5 IMAD.IADD R2, R2, 0x1, -R14 ;  /* 0x000000010202d824 */ /* 0x000fe200078e0a0e */
[----:B------:R1:W-:Y:S01]  /*1310*/  STL [R1+0x1c8], R18 ;  /* 0x0001c81201007387 */ /* 0x0003e20000100800 */
[C---:B0-----:R-:W-:Y:S01]  /*1320*/  VIADD R13, R29.reuse, 0x71 ;  /* 0x000000711d0d7836 */ /* 0x041fe20000000000 */
[----:B------:R-:W-:Y:S01]  /*1330*/  ISETP.GT.U32.AND P5, PT, R14, R6, PT ;  /* 0x000000060e00720c */ /* 0x000fe20003fa4070 */
[----:B------:R-:W-:-:S02]  /*1340*/  VIADD R11, R29, 0x70 ;  /* 0x000000701d0b7836 */ /* 0x000fc40000000000 */
[----:B------:R-:W-:Y:S01]  /*1350*/  @!P4 IMAD.IADD R9, R9, 0x1, -R14 ;  /* 0x000000010909c824 */ /* 0x000fe200078e0a0e */
[----:B------:R-:W-:Y:S01]  /*1360*/  ISETP.GT.U32.AND P4, PT, R14, R12, PT ;  /* 0x0000000c0e00720c */ /* 0x000fe20003f84070 */
[----:B------:R-:W-:Y:S01]  /*1370*/  @!P0 IMAD.MOV R2, RZ, RZ, -R2 ;  /* 0x000000ffff028224 */ /* 0x000fe200078e0a02 */
[----:B------:R-:W-:Y:S01]  /*1380*/  IABS R10, R13 ;  /* 0x0000000d000a7213 */ /* 0x000fe20000000000 */
[--C-:B------:R-:W-:Y:S01]  /*1390*/  @!P6 IMAD.IADD R8, R8, 0x1, -R14.reuse ;  /* 0x000000010808e824 */ /* 0x100fe200078e0a0e */
[----:B------:R-:W-:Y:S01]  /*13a0*/  ISETP.GE.AND P6, PT, R4, RZ, PT ;  /* 0x000000ff0400720c */ /* 0x000fe20003fc6270 */
[----:B------:R-:W-:Y:S01]  /*13b0*/  VIADD R4, R29, 0x6f ;  /* 0x0000006f1d047836 */ /* 0x000fe20000000000 */
[----:B------:R-:W-:Y:S01]  /*13c0*/  IABS R5, R11 ;  /* 0x0000000b00057213 */ /* 0x000fe20000000000 */
[--C-:B------:R-:W-:Y:S01]  /*13d0*/  @!P2 IMAD.IADD R0, R0, 0x1, -R14.reuse ;  /* 0x000000010000a824 */ /* 0x100fe200078e0a0e */
[----:B------:R-:W-:Y:S01]  /*13e0*/  ISETP.GE.AND P2, PT, R16, RZ, PT ;  /* 0x000000ff1000720c */ /* 0x000fe20003f46270 */
[----:B------:R-:W-:Y:S01]  /*13f0*/  @!P5 IMAD.IADD R6, R6, 0x1, -R14 ;  /* 0x000000010606d824 */ /* 0x000fe200078e0a0e */
[----:B------:R-:W-:Y:S01]  /*1400*/  IABS R16, R4 ;  /* 0x0000000400107213 */ /* 0x000fe20000000000 */
[----:B------:R-:W-:Y:S01]  /*1410*/  IMAD.HI.U32 R17, R7, R10, RZ ;  /* 0x0000000a07117227 */ /* 0x000fe200078e00ff */
[----:B------:R-:W-:-:S02]  /*1420*/  ISETP.GE.AND P0, PT, R13, RZ, PT ;  /* 0x000000ff0d00720c */ /* 0x000fc40003f06270 */
[----:B------:R-:W-:Y:S01]  /*1430*/  ISETP.GT.U32.AND P5, PT, R14, R6, PT ;  /* 0x000000060e00720c */ /* 0x000fe20003fa4070 */
[----:B------:R-:W-:Y:S01]  /*1440*/  IMAD.MOV.U32 R20, RZ, RZ, R9 ;  /* 0x000000ffff147224 */ /* 0x000fe200078e0009 */
[----:B------:R-:W-:Y:S01]  /*1450*/  IADD3 R17, -R17, RZ, RZ ;  /* 0x000000ff11117210 */ /* 0x000fe20007ffe1ff */
[----:B------:R-:W-:-:S04]  /*1460*/  IMAD.HI.U32 R9, R7, R16, RZ ;  /* 0x0000001007097227 */ /* 0x000fc800078e00ff */
[----:B------:R-:W-:Y:S01]  /*1470*/  @!P4 IMAD.IADD R12, R12, 0x1, -R14 ;  /* 0x000000010c0cc824 */ /* 0x000fe200078e0a0e */
[----:B------:R-:W-:Y:S01]  /*1480*/  ISETP.GE.AND P4, PT, R15, RZ, PT ;  /* 0x000000ff0f00720c */ /* 0x000fe20003f86270 */
[----:B------:R-:W-:Y:S02]  /*1490*/  IMAD.MOV R9, RZ, RZ, -R9 ;  /* 0x000000ffff097224 */ /* 0x000fe400078e0a09 */
[C---:B------:R-:W-:Y:S02]  /*14a0*/  IMAD R10, R14.reuse, R17, R10 ;  /* 0x000000110e0a7224 */ /* 0x040fe400078e020a */
[----:B------:R-:W-:Y:S02]  /*14b0*/  IMAD.MOV.U32 R19, RZ, RZ, R8 ;  /* 0x000000ffff137224 */ /* 0x000fe400078e0008 */
[----:B------:R-:W-:Y:S01]  /*14c0*/  @!P1 IMAD.MOV R20, RZ, RZ, -R20 ;  /* 0x000000ffff149224 */ /* 0x000fe200078e0a14 */
[C---:B------:R-:W-:Y:S01]  /*14d0*/  ISETP.GT.U32.AND P1, PT, R14.reuse, R12, PT ;  /* 0x0000000c0e00720c */ /* 0x040fe20003f24070 */
[----:B------:R-:W-:-:S02]  /*14e0*/  IMAD R16, R14, R9, R16 ;  /* 0x000000090e107224 */ /* 0x000fc400078e0210 */
[----:B-1----:R-:W-:Y:S01]  /*14f0*/  IMAD.HI.U32 R18, R7, R5, RZ ;  /* 0x0000000507127227 */ /* 0x002fe200078e00ff */
[----:B------:R0:W-:Y:S03]  /*1500*/  STL [R1+0x1c4], R20 ;  /* 0x0001c41401007387 */ /* 0x0001e60000100800 */
[----:B------:R-:W-:Y:S01]  /*1510*/  @!P3 IMAD.MOV R19, RZ, RZ, -R19 ;  /* 0x000000ffff13b224 */ /* 0x000fe200078e0a13 */
[----:B------:R-:W-:Y:S01]  /*1520*/  ISETP.GT.U32.AND P3, PT, R14, R10, PT ;  /* 0x0000000a0e00720c */ /* 0x000fe20003f64070 */
[----:B------:R-:W-:Y:S01]  /*1530*/  @!P5 IMAD.IADD R6, R6, 0x1, -R14 ;  /* 0x000000010606d824 */ /* 0x000fe200078e0a0e */
[C---:B------:R-:W-:Y:S01]  /*1540*/  ISETP.GT.U32.AND P5, PT, R14.reuse, R16, PT ;  /* 0x000000100e00720c */ /* 0x040fe20003fa4070 */
[----:B------:R-:W-:Y:S01]  /*1550*/  IMAD.MOV R18, RZ, RZ, -R18 ;  /* 0x000000ffff127224 */ /* 0x000fe200078e0a12 */
[----:B------:R-:W-:Y:S01]  /*1560*/  STL [R1+0x1c0], R19 ;  /* 0x0001c01301007387 */ /* 0x000fe20000100800 */
[----:B------:R-:W-:Y:S01]  /*1570*/  VIADD R15, R29, 0x6e ;  /* 0x0000006e1d0f7836 */ /* 0x000fe20000000000 */
[----:B0-----:R-:W-:Y:S01]  /*1580*/  MOV R20, R6 ;  /* 0x0000000600147202 */ /* 0x001fe20000000f00 */
[----:B------:R-:W-:Y:S01]  /*1590*/  @!P6 IMAD.MOV R0, RZ, RZ, -R0 ;  /* 0x000000ffff00e224 */ /* 0x000fe200078e0a00 */
[----:B------:R0:W-:Y:S01]  /*15a0*/  STL [R1+0x1bc], R2 ;  /* 0x0001bc0201007387 */ /* 0x0001e20000100800 */
[----:B------:R-:W-:Y:S01]  /*15b0*/  IMAD R5, R14, R18, R5 ;  /* 0x000000120e057224 */ /* 0x000fe200078e0205 */
[----:B------:R-:W-:Y:S01]  /*15c0*/  IABS R8, R15 ;  /* 0x0000000f00087213 */ /* 0x000fe20000000000 */
[--C-:B------:R-:W-:Y:S01]  /*15d0*/  @!P1 IMAD.IADD R12, R12, 0x1, -R14.reuse ;  /* 0x000000010c0c9824 */ /* 0x100fe200078e0a0e */
[----:B------:R1:W-:Y:S01]  /*15e0*/  STL [R1+0x1b8], R0 ;  /* 0x0001b80001007387 */ /* 0x0003e20000100800 */
[--C-:B------:R-:W-:Y:S01]  /*15f0*/  @!P3 IMAD.IADD R10, R10, 0x1, -R14.reuse ;  /* 0x000000010a0ab824 */ /* 0x100fe200078e0a0e */
[----:B------:R-:W-:Y:S01]  /*1600*/  ISETP.GT.U32.AND P6, PT, R14, R5, PT ;  /* 0x000000050e00720c */ /* 0x000fe20003fc4070 */
[----:B------:R-:W-:Y:S01]  /*1610*/  @!P5 IMAD.IADD R16, R16, 0x1, -R14 ;  /* 0x000000011010d824 */ /* 0x000fe200078e0a0e */
[----:B------:R-:W-:Y:S01]  /*1620*/  ISETP.GE.AND P3, PT, R4, RZ, PT ;  /* 0x000000ff0400720c */ /* 0x000fe20003f66270 */
[----:B------:R-:W-:Y:S01]  /*1630*/  IMAD.HI.U32 R4, R7, R8, RZ ;  /* 0x0000000807047227 */ /* 0x000fe200078e00ff */
[----:B------:R-:W-:-:S02]  /*1640*/  MOV R9, R12 ;  /* 0x0000000c00097202 */ /* 0x000fc40000000f00 */
[----:B------:R-:W-:Y:S01]  /*1650*/  ISETP.GE.AND P1, PT, R11, RZ, PT ;  /* 0x000000ff0b00720c */ /* 0x000fe20003f26270 */
[C---:B0-----:R-:W-:Y:S01]  /*1660*/  VIADD R2, R29.reuse, 0x6c ;  /* 0x0000006c1d027836 */ /* 0x041fe20000000000 */
[C---:B------:R-:W-:Y:S01]  /*1670*/  ISETP.GT.U32.AND P5, PT, R14.reuse, R16, PT ;  /* 0x000000100e00720c */ /* 0x040fe20003fa4070 */
[----:B-1----:R-:W-:Y:S02]  /*1680*/  VIADD R0, R29, 0x6d ;  /* 0x0000006d1d007836 */ /* 0x002fe40000000000 */
[----:B------:R-:W-:Y:S01]  /*1690*/  IMAD.MOV R4, RZ, RZ, -R4 ;  /* 0x000000ffff047224 */ /* 0x000fe200078e0a04 */
[----:B------:R-:W-:Y:S01]  /*16a0*/  IABS R17, R2 ;  /* 0x0000000200117213 */ /* 0x000fe20000000000 */
[----:B------:R-:W-:Y:S01]  /*16b0*/  @!P6 IMAD.IADD R5, R5, 0x1, -R14 ;  /* 0x000000010505e824 */ /* 0x000fe200078e0a0e */
[----:B------:R-:W-:Y:S01]  /*16c0*/  IABS R12, R0 ;  /* 0x00000000000c7213 */ /* 0x000fe20000000000 */
[C---:B------:R-:W-:Y:S01]  /*16d0*/  IMAD R4, R14.reuse, R4, R8 ;  /* 0x000000040e047224 */ /* 0x040fe200078e0208 */
[----:B------:R-:W-:Y:S01]  /*16e0*/  ISETP.GT.U32.AND P6, PT, R14, R10, PT ;  /* 0x0000000a0e00720c */ /* 0x000fe20003fc4070 */
[----:B------:R-:W-:-:S02]  /*16f0*/  IMAD.MOV.U32 R8, RZ, RZ, R17 ;  /* 0x000000ffff087224 */ /* 0x000fc400078e0011 */
[----:B------:R-:W-:-:S04]  /*1700*/  IMAD.HI.U32 R11, R7, R12, RZ ;  /* 0x0000000c070b7227 */ /* 0x000fc800078e00ff */
[----:B------:R-:W-:Y:S02]  /*1710*/  IMAD.MOV R17, RZ, RZ, -R11 ;  /* 0x000000ffff117224 */ /* 0x000fe400078e0a0b */
[----:B------:R-:W-:Y:S01]  /*1720*/  @!P2 IMAD.MOV R9, RZ, RZ, -R9 ;  /* 0x000000ffff09a224 */ /* 0x000fe200078e0a09 */
[C---:B------:R-:W-:Y:S01]  /*1730*/  ISETP.GT.U32.AND P2, PT, R14.reuse, R5, PT ;  /* 0x000000050e00720c */ /* 0x040fe20003f44070 */
[----:B------:R-:W-:Y:S02]  /*1740*/  IMAD R12, R14, R17, R12 ;  /* 0x000000110e0c7224 */ /* 0x000fe400078e020c */
[--C-:B------:R-:W-:Y:S01]  /*1750*/  @!P5 IMAD.IADD R16, R16, 0x1, -R14.reuse ;  /* 0x000000011010d824 */ /* 0x100fe200078e0a0e */
[----:B------:R0:W-:Y:S01]  /*1760*/  STL [R1+0x1b4], R9 ;  /* 0x0001b40901007387 */ /* 0x0001e20000100800 */
[----:B------:R-:W-:Y:S01]  /*1770*/  @!P6 IMAD.IADD R10, R10, 0x1, -R14 ;  /* 0x000000010a0ae824 */ /* 0x000fe200078e0a0e */
[C---:B------:R-:W-:Y:S01]  /*1780*/  ISETP.GT.U32.AND P5, PT, R14.reuse, R12, PT ;  /* 0x0000000c0e00720c */ /* 0x040fe20003fa4070 */
[----:B------:R-:W-:Y:S01]  /*1790*/  IMAD.HI.U32 R17, R7, R8, RZ ;  /* 0x0000000807117227 */ /* 0x000fe200078e00ff */
[----:B------:R-:W-:-:S03]  /*17a0*/  ISETP.GT.U32.AND P6, PT, R14, R4, PT ;  /* 0x000000040e00720c */ /* 0x000fc60003fc4070 */
[----:B------:R-:W-:Y:S02]  /*17b0*/  IMAD.MOV R17, RZ, RZ, -R17 ;  /* 0x000000ffff117224 */ /* 0x000fe400078e0a11 */
[----:B------:R-:W-:Y:S01]  /*17c0*/  @!P2 IMAD.IADD R5, R5, 0x1, -R14 ;  /* 0x000000010505a824 */ /* 0x000fe200078e0a0e */
[----:B------:R-:W-:Y:S01]  /*17d0*/  ISETP.GE.AND P2, PT, R15, RZ, PT ;  /* 0x000000ff0f00720c */ /* 0x000fe20003f46270 */
[C---:B0-----:R-:W-:Y:S02]  /*17e0*/  VIADD R9, R29.reuse, 0x6b ;  /* 0x0000006b1d097836 */ /* 0x041fe40000000000 */
[----:B------:R-:W-:Y:S02]  /*17f0*/  @!P4 IMAD.MOV R20, RZ, RZ, -R20 ;  /* 0x000000ffff14c224 */ /* 0x000fe400078e0a14 */
[--C-:B------:R-:W-:Y:S01]  /*1800*/  @!P5 IMAD.IADD R12, R12, 0x1, -R14.reuse ;  /* 0x000000010c0cd824 */ /* 0x100fe200078e0a0e */
[----:B------:R-:W-:Y:S01]  /*1810*/  IABS R13, R9 ;  /* 0x00000009000d7213 */ /* 0x000fe20000000000 */
[----:B------:R-:W-:Y:S01]  /*1820*/  @!P6 IMAD.IADD R4, R4, 0x1, -R14 ;  /* 0x000000010404e824 */ /* 0x000fe200078e0a0e */
[----:B------:R-:W-:Y:S01]  /*1830*/  ISETP.GE.AND P6, PT, R0, RZ, PT ;  /* 0x000000ff0000720c */ /* 0x000fe20003fc6270 */
[C---:B------:R-:W-:Y:S01]  /*1840*/  IMAD R8, R14.reuse, R17, R8 ;  /* 0x000000110e087224 */ /* 0x040fe200078e0208 */
[C---:B------:R-:W-:Y:S01]  /*1850*/  ISETP.GT.U32.AND P5, PT, R14.reuse, R12, PT ;  /* 0x0000000c0e00720c */ /* 0x040fe20003fa4070 */
[----:B------:R-:W-:Y:S01]  /*1860*/  IMAD.MOV.U32 R11, RZ, RZ, R13 ;  /* 0x000000ffff0b7224 */ /* 0x000fe200078e000d */
[----:B------:R-:W-:Y:S01]  /*1870*/  ISETP.GT.U32.AND P4, PT, R14, R4, PT ;  /* 0x000000040e00720c */ /* 0x000fe20003f84070 */
[----:B------:R-:W-:Y:S01]  /*1880*/  VIADD R13, R29, 0x6a ;  /* 0x0000006a1d0d7836 */ /* 0x000fe20000000000 */
[----:B------:R-:W-:Y:S01]  /*1890*/  STL [R1+0x1b0], R20 ;  /* 0x0001b01401007387 */ /* 0x000fe20000100800 */
[----:B------:R-:W-:-:S02]  /*18a0*/  IMAD.MOV.U32 R19, RZ, RZ, R10 ;  /* 0x000000ffff137224 */ /* 0x000fc400078e000a */
[----:B------:R-:W-:Y:S01]  /*18b0*/  IMAD.HI.U32 R18, R7, R11, RZ ;  /* 0x0000000b07127227 */ /* 0x000fe200078e00ff */
[----:B------:R-:W-:-:S03]  /*18c0*/  IABS R15, R13 ;  /* 0x0000000d000f7213 */ /* 0x000fc60000000000 */
[----:B------:R-:W-:Y:S01]  /*18d0*/  @!P0 IMAD.MOV R19, RZ, RZ, -R19 ;  /* 0x000000ffff138224 */ /* 0x000fe200078e0a13 */
[----:B------:R-:W-:Y:S01]  /*18e0*/  ISETP.GT.U32.AND P0, PT, R14, R8, PT ;  /* 0x000000080e00720c */ /* 0x000fe20003f04070 */
[----:B------:R-:W-:-:S03]  /*18f0*/  IMAD.HI.U32 R6, R7, R15, RZ ;  /* 0x0000000f07067227 */ /* 0x000fc600078e00ff */
[----:B------:R-:W-:Y:S01]  /*1900*/  STL [R1+0x1ac], R19 ;  /* 0x0001ac1301007387 */ /* 0x000fe20000100800 */
[----:B------:R-:W-:Y:S02]  /*1910*/  IMAD.MOV R6, RZ, RZ, -R6 ;  /* 0x000000ffff067224 */ /* 0x000fe400078e0a06 */
[----:B------:R-:W-:Y:S02]  /*1920*/  IMAD.MOV.U32 R10, RZ, RZ, R5 ;  /* 0x000000ffff0a7224 */ /* 0x000fe400078e0005 */
[----:B------:R-:W-:Y:S02]  /*1930*/  IMAD R6, R14, R6, R15 ;  /* 0x000000060e067224 */ /* 0x000fe400078e020f */
[----:B------:R-:W-:Y:S02]  /*1940*/  @!P5 IMAD.IADD R12, R12, 0x1, -R14 ;  /* 0x000000010c0cd824 */ /* 0x000fe400078e0a0e */
[----:B------:R-:W-:Y:S01]  /*1950*/  IMAD.MOV R18, RZ, RZ, -R18 ;  /* 0x000000ffff127224 */ /* 0x000fe200078e0a12 */
[----:B------:R-:W-:Y:S01]  /*1960*/  ISETP.GT.U32.AND P5, PT, R14, R6, PT ;  /* 0x000000060e00720c */ /* 0x000fe20003fa4070 */
[----:B------:R-:W-:Y:S01]  /*1970*/  @!P1 IMAD.MOV R10, RZ, RZ, -R10 ;  /* 0x000000ffff0a9224 */ /* 0x000fe200078e0a0a */
[----:B------:R-:W-:Y:S01]  /*1980*/  ISETP.GE.AND P1, PT, R2, RZ, PT ;  /* 0x000000ff0200720c */ /* 0x000fe20003f26270 */
[----:B------:R-:W-:-:S02]  /*1990*/  IMAD R11, R14, R18, R11 ;  /* 0x000000120e0b7224 */ /* 0x000fc400078e020b */
[----:B------:R-:W-:Y:S01]  /*19a0*/  IMAD.MOV.U32 R5, RZ, RZ, R16 ;  /* 0x000000ffff057224 */ /* 0x000fe200078e0010 */
[----:B------:R0:W-:Y:S01]  /*19b0*/  STL [R1+0x1a4], R10 ;  /* 0x0001a40a01007387 */ /* 0x0001e20000100800 */
[--C-:B------:R-:W-:Y:S01]  /*19c0*/  @!P4 IMAD.IADD R4, R4, 0x1, -R14.reuse ;  /* 0x000000010404c824 */ /* 0x100fe200078e0a0e */
[----:B------:R-:W-:Y:S01]  /*19d0*/  ISETP.GE.AND P4, PT, R9, RZ, PT ;  /* 0x000000ff0900720c */ /* 0x000fe20003f86270 */
[C---:B------:R-:W-:Y:S02]  /*19e0*/  VIADD R0, R29.reuse, 0x69 ;  /* 0x000000691d007836 */ /* 0x040fe40000000000 */
[----:B------:R-:W-:Y:S01]  /*19f0*/  @!P3 IMAD.MOV R5, RZ, RZ, -R5 ;  /* 0x000000ffff05b224 */ /* 0x000fe200078e0a05 */
[----:B------:R-:W-:Y:S01]  /*1a00*/  ISETP.GT.U32.AND P3, PT, R14, R11, PT ;  /* 0x0000000b0e00720c */ /* 0x000fe20003f64070 */
[----:B------:R-:W-:Y:S01]  /*1a10*/  VIADD R9, R29, 0x68 ;  /* 0x000000681d097836 */ /* 0x000fe20000000000 */
[----:B------:R-:W-:Y:S01]  /*1a20*/  IABS R17, R0 ;  /* 0x0000000000117213 */ /* 0x000fe20000000000 */
[----:B------:R-:W-:Y:S01]  /*1a30*/  @!P0 IMAD.IADD R8, R8, 0x1, -R14 ;  /* 0x0000000108088824 */ /* 0x000fe200078e0a0e */
[----:B------:R-:W-:Y:S01]  /*1a40*/  STL [R1+0x19c], R5 ;  /* 0x00019c0501007387 */ /* 0x000fe20000100800 */
[----:B0-----:R-:W-:Y:S01]  /*1a50*/  IMAD.MOV.U32 R10, RZ, RZ, R4 ;  /* 0x000000ffff0a7224 */ /* 0x001fe200078e0004 */
[----:B------:R-:W-:Y:S01]  /*1a60*/  IABS R4, R9 ;  /* 0x0000000900047213 */ /* 0x000fe20000000000 */
[----:B------:R-:W-:Y:S01]  /*1a70*/  @!P5 IMAD.IADD R6, R6, 0x1, -R14 ;  /* 0x000000010606d824 */ /* 0x000fe200078e0a0e */
[----:B------:R-:W-:Y:S01]  /*1a80*/  ISETP.GE.AND P0, PT, R13, RZ, PT ;  /* 0x000000ff0d00720c */ /* 0x000fe20003f06270 */
[----:B------:R-:W-:Y:S01]  /*1a90*/  @!P2 IMAD.MOV R10, RZ, RZ, -R10 ;  /* 0x000000ffff0aa224 */ /* 0x000fe200078e0a0a */
[C---:B------:R-:W-:Y:S01]  /*1aa0*/  ISETP.GT.U32.AND P2, PT, R14.reuse, R8, PT ;  /* 0x000000080e00720c */ /* 0x040fe20003f44070 */
[----:B------:R-:W-:Y:S01]  /*1ab0*/  IMAD.HI.U32 R2, R7, R17, RZ ;  /* 0x0000001107027227 */ /* 0x000fe200078e00ff */
[----:B------:R-:W-:-:S02]  /*1ac0*/  ISETP.GT.U32.AND P5, PT, R14, R6, PT ;  /* 0x000000060e00720c */ /* 0x000fc40003fa4070 */
[----:B------:R0:W-:Y:S01]  /*1ad0*/  STL [R1+0x198], R10 ;  /* 0x0001980a01007387 */ /* 0x0001e20000100800 */
[----:B------:R-:W-:Y:S01]  /*1ae0*/  IMAD.MOV R2, RZ, RZ, -R2 ;  /* 0x000000ffff027224 */ /* 0x000fe200078e0a02 */
[----:B------:R-:W-:Y:S01]  /*1af0*/  @!P3 IADD3 R11, R11, -R14, RZ ;  /* 0x8000000e0b0bb210 */ /* 0x000fe20007ffe0ff */
[----:B------:R-:W-:Y:S02]  /*1b00*/  IMAD.MOV.U32 R13, RZ, RZ, R12 ;  /* 0x000000ffff0d7224 */ /* 0x000fe400078e000c */
[C---:B------:R-:W-:Y:S01]  /*1b10*/  IMAD R2, R14.reuse, R2, R17 ;  /* 0x000000020e027224 */ /* 0x040fe200078e0211 */
[----:B------:R-:W-:Y:S01]  /*1b20*/  ISETP.GT.U32.AND P3, PT, R14, R11, PT ;  /* 0x0000000b0e00720c */ /* 0x000fe20003f64070 */
[----:B------:R-:W-:Y:S01]  /*1b30*/  @!P6 IMAD.MOV R13, RZ, RZ, -R13 ;  /* 0x000000ffff0de224 */ /* 0x000fe200078e0a0d */
[----:B------:R-:W-:Y:S01]  /*1b40*/  ISETP.GE.AND P6, PT, R0, RZ, PT ;  /* 0x000000ff0000720c */ /* 0x000fe20003fc6270 */
[----:B------:R-:W-:Y:S01]  /*1b50*/  @!P2 IMAD.IADD R8, R8, 0x1, -R14 ;  /* 0x000000010808a824 */ /* 0x000fe200078e0a0e */
[----:B------:R-:W-:Y:S01]  /*1b60*/  ISETP.GT.U32.AND P2, PT, R14, R2, PT ;  /* 0x000000020e00720c */ /* 0x000fe20003f44070 */
[----:B0-----:R-:W-:Y:S01]  /*1b70*/  IMAD.HI.U32 R10, R7, R4, RZ ;  /* 0x00000004070a7227 */ /* 0x001fe200078e00ff */
[----:B------:R0:W-:Y:S03]  /*1b80*/  STL [R1+0x194], R13 ;  /* 0x0001940d01007387 */ /* 0x0001e60000100800 */
[----:B------:R-:W-:-:S02]  /*1b90*/  IMAD.MOV R10, RZ, RZ, -R10 ;  /* 0x000000ffff0a7224 */ /* 0x000fc400078e0a0a */
[----:B------:R-:W-:Y:S02]  /*1ba0*/  VIADD R5, R29, 0x67 ;  /* 0x000000671d057836 */ /* 0x000fe40000000000 */
[----:B------:R-:W-:Y:S02]  /*1bb0*/  IMAD R0, R14, R10, R4 ;  /* 0x0000000a0e007224 */ /* 0x000fe400078e0204 */
[--C-:B------:R-:W-:Y:S01]  /*1bc0*/  @!P5 IMAD.IADD R6, R6, 0x1, -R14.reuse ;  /* 0x000000010606d824 */ /* 0x100fe200078e0a0e */
[----:B------:R-:W-:Y:S01]  /*1bd0*/  IABS R12, R5 ;  /* 0x00000005000c7213 */ /* 0x000fe20000000000 */
[----:B------:R-:W-:Y:S01]  /*1be0*/  @!P3 IMAD.IADD R11, R11, 0x1, -R14 ;  /* 0x000000010b0bb824 */ /* 0x000fe200078e0a0e */
[----:B------:R-:W-:Y:S01]  /*1bf0*/  ISETP.GT.U32.AND P5, PT, R14, R0, PT ;  /* 0x000000000e00720c */ /* 0x000fe20003fa4070 */
[----:B------:R-:W-:Y:S01]  /*1c00*/  IMAD.MOV.U32 R16, RZ, RZ, R8 ;  /* 0x000000ffff107224 */ /* 0x000fe200078e0008 */
[----:B------:R-:W-:Y:S01]  /*1c10*/  ISETP.GE.AND P3, PT, R9, RZ, PT ;  /* 0x000000ff0900720c */ /* 0x000fe20003f66270 */
[----:B------:R-:W-:Y:S01]  /*1c20*/  VIADD R9, R29, 0x66 ;  /* 0x000000661d097836 */ /* 0x000fe20000000000 */
[----:B------:R-:W-:Y:S01]  /*1c30*/  @!P0 IADD3 R6, -R6, RZ, RZ ;  /* 0x000000ff06068210 */ /* 0x000fe20007ffe1ff */
[----:B------:R-:W-:-:S03]  /*1c40*/  IMAD.HI.U32 R15, R7, R12, RZ ;  /* 0x0000000c070f7227 */ /* 0x000fc600078e00ff */
[----:B0-----:R-:W-:Y:S01]  /*1c50*/  IABS R13, R9 ;  /* 0x00000009000d7213 */ /* 0x001fe20000000000 */
[--C-:B------:R-:W-:Y:S01]  /*1c60*/  @!P2 IMAD.IADD R2, R2, 0x1, -R14.reuse ;  /* 0x000000010202a824 */ /* 0x100fe200078e0a0e */
[----:B------:R-:W-:Y:S01]  /*1c70*/  ISETP.GE.AND P2, PT, R5, RZ, PT ;  /* 0x000000ff0500720c */ /* 0x000fe20003f46270 */
[----:B------:R-:W-:Y:S01]  /*1c80*/  IMAD.MOV R15, RZ, RZ, -R15 ;  /* 0x000000ffff0f7224 */ /* 0x000fe200078e0a0f */
[----:B------:R-:W-:Y:S01]  /*1c90*/  ISETP.GE.AND P0, PT, R9, RZ, PT ;  /* 0x000000ff0900720c */ /* 0x000fe20003f06270 */
[----:B------:R-:W-:Y:S02]  /*1ca0*/  @!P5 IMAD.IADD R0, R0, 0x1, -R14 ;  /* 0x000000010000d824 */ /* 0x000fe400078e0a0e */
[----:B------:R-:W-:Y:S02]  /*1cb0*/  VIADD R10, R29, 0x65 ;  /* 0x000000651d0a7836 */ /* 0x000fe40000000000 */
[----:B------:R-:W-:Y:S01]  /*1cc0*/  @!P1 IMAD.MOV R16, RZ, RZ, -R16 ;  /* 0x000000ffff109224 */ /* 0x000fe200078e0a10 */
[C---:B------:R-:W-:Y:S01]  /*1cd0*/  ISETP.GT.U32.AND P1, PT, R14.reuse, R2, PT ;  /* 0x000000020e00720c */ /* 0x040fe20003f24070 */
[----:B------:R-:W-:Y:S01]  /*1ce0*/  @!P4 IMAD.MOV R11, RZ, RZ, -R11 ;  /* 0x000000ffff0bc224 */ /* 0x000fe200078e0a0b */
[C---:B------:R-:W-:Y:S01]  /*1cf0*/  ISETP.GT.U32.AND P5, PT, R14.reuse, R0, PT ;  /* 0x000000000e00720c */ /* 0x040fe20003fa4070 */
[C---:B------:R-:W-:Y:S01]  /*1d00*/  IMAD R12, R14.reuse, R15, R12 ;  /* 0x0000000f0e0c7224 */ /* 0x040fe200078e020c */
[----:B------:R-:W-:Y:S01]  /*1d10*/  IABS R4, R10 ;  /* 0x0000000a00047213 */ /* 0x000fe20000000000 */
[C---:B------:R-:W-:Y:S01]  /*1d20*/  IMAD.HI.U32 R5, R7.reuse, R13, RZ ;  /* 0x0000000d07057227 */ /* 0x040fe200078e00ff */
[----:B------:R-:W-:Y:S02]  /*1d30*/  STL [R1+0x190], R16 ;  /* 0x0001901001007387 */ /* 0x000fe40000100800 */
[----:B------:R-:W-:Y:S01]  /*1d40*/  ISETP.GT.U32.AND P4, PT, R14, R12, PT ;  /* 0x0000000c0e00720c */ /* 0x000fe20003f84070 */
[----:B------:R-:W-:Y:S01]  /*1d50*/  IMAD.HI.U32 R8, R7, R4, RZ ;  /* 0x0000000407087227 */ /* 0x000fe200078e00ff */
[----:B------:R-:W-:Y:S03]  /*1d60*/  STL [R1+0x18c], R11 ;  /* 0x00018c0b01007387 */ /* 0x000fe60000100800 */
[----:B------:R-:W-:Y:S01]  /*1d70*/  IMAD.MOV R8, RZ, RZ, -R8 ;  /* 0x000000ffff087224 */ /* 0x000fe200078e0a08 */
[----:B------:R0:W-:Y:S01]  /*1d80*/  STL [R1+0x188], R6 ;  /* 0x0001880601007387 */ /* 0x0001e20000100800 */
[--C-:B------:R-:W-:Y:S01]  /*1d90*/  @!P1 IMAD.IADD R2, R2, 0x1, -R14.reuse ;  /* 0x0000000102029824 */ /* 0x100fe200078e0a0e */
[----:B------:R-:W-:Y:S01]  /*1da0*/  ISETP.GE.AND P1, PT, R10, RZ, PT ;  /* 0x000000ff0a00720c */ /* 0x000fe20003f26270 */
[----:B------:R-:W-:-:S02]  /*1db0*/  @!P5 IMAD.IADD R0, R0, 0x1, -R14 ;  /* 0x000000010000d824 */ /* 0x000fc400078e0a0e */
[----:B------:R-:W-:Y:S02]  /*1dc0*/  IMAD R9, R14, R8, R4 ;  /* 0x000000080e097224 */ /* 0x000fe400078e0204 */
[----:B------:R-:W-:Y:S02]  /*1dd0*/  IMAD.MOV.U32 R15, RZ, RZ, R2 ;  /* 0x000000ffff0f7224 */ /* 0x000fe400078e0002 */
[----:B------:R-:W-:Y:S02]  /*1de0*/  @!P4 IMAD.IADD R12, R12, 0x1, -R14 ;  /* 0x000000010c0cc824 */ /* 0x000fe400078e0a0e */
[----:B0-----:R-:W-:Y:S02]  /*1df0*/  IMAD.MOV R6, RZ, RZ, -R5 ;  /* 0x000000ffff067224 */ /* 0x001fe400078e0a05 */
[----:B------:R-:W-:Y:S01]  /*1e00*/  @!P6 IMAD.MOV R15, RZ, RZ, -R15 ;  /* 0x000000ffff0fe224 */ /* 0x000fe200078e0a0f */
[C---:B------:R-:W-:Y:S01]  /*1e10*/  ISETP.GT.U32.AND P6, PT, R14.reuse, R9, PT ;  /* 0x000000090e00720c */ /* 0x040fe20003fc4070 */
[C---:B------:R-:W-:Y:S01]  /*1e20*/  IMAD R13, R14.reuse, R6, R13 ;  /* 0x000000060e0d7224 */ /* 0x040fe200078e020d */
[C---:B------:R-:W-:Y:S01]  /*1e30*/  ISETP.GT.U32.AND P4, PT, R14.reuse, R12, PT ;  /* 0x0000000c0e00720c */ /* 0x040fe20003f84070 */
[C---:B------:R-:W-:Y:S01]  /*1e40*/  VIADD R5, R29.reuse, 0x64 ;  /* 0x000000641d057836 */ /* 0x040fe20000000000 */
[----:B------:R-:W-:Y:S01]  /*1e50*/  STL [R1+0x184], R15 ;  /* 0x0001840f01007387 */ /* 0x000fe20000100800 */
[C---:B------:R-:W-:Y:S01]  /*1e60*/  VIADD R4, R29.reuse, 0x62 ;  /* 0x000000621d047836 */ /* 0x040fe20000000000 */
[----:B------:R-:W-:Y:S01]  /*1e70*/  ISETP.GT.U32.AND P5, PT, R14, R13, PT ;  /* 0x0000000d0e00720c */ /* 0x000fe20003fa4070 */
[----:B------:R-:W-:Y:S01]  /*1e80*/  IMAD.MOV.U32 R11, RZ, RZ, R0 ;  /* 0x000000ffff0b7224 */ /* 0x000fe200078e0000 */
[----:B------:R-:W-:Y:S01]  /*1e90*/  IABS R8, R5 ;  /* 0x0000000500087213 */ /* 0x000fe20000000000 */
[----:B------:R-:W-:Y:S01]  /*1ea0*/  VIADD R6, R29, 0x63 ;  /* 0x000000631d067836 */ /* 0x000fe20000000000 */
[----:B------:R-:W-:Y:S01]  /*1eb0*/  IABS R2, R4 ;  /* 0x0000000400027213 */ /* 0x000fe20000000000 */
[----:B------:R-:W-:Y:S01]  /*1ec0*/  @!P3 IMAD.MOV R11, RZ, RZ, -R11 ;  /* 0x000000ffff0bb224 */ /* 0x000fe200078e0a0b */
[----:B------:R-:W-:Y:S01]  /*1ed0*/  ISETP.GE.AND P3, PT, R5, RZ, PT ;  /* 0x000000ff0500720c */ /* 0x000fe20003f66270 */
[----:B------:R-:W-:Y:S01]  /*1ee0*/  IMAD.HI.U32 R0, R7, R8, RZ ;  /* 0x0000000807007227 */ /* 0x000fe200078e00ff */
[----:B------:R-:W-:-:S02]  /*1ef0*/  @!P6 IADD3 R9, R9, -R14, RZ ;  /* 0x8000000e0909e210 */ /* 0x000fc40007ffe0ff */
[----:B------:R-:W-:Y:S01]  /*1f00*/  IABS R10, R6 ;  /* 0x00000006000a7213 */ /* 0x000fe20000000000 */
[--C-:B------:R-:W-:Y:S01]  /*1f10*/  @!P4 IMAD.IADD R12, R12, 0x1, -R14.reuse ;  /* 0x000000010c0cc824 */ /* 0x100fe200078e0a0e */
[----:B------:R-:W-:Y:S01]  /*1f20*/  ISETP.GT.U32.AND P6, PT, R14, R9, PT ;  /* 0x000000090e00720c */ /* 0x000fe20003fc4070 */
[----:B------:R-:W-:Y:S01]  /*1f30*/  @!P5 IMAD.IADD R13, R13, 0x1, -R14 ;  /* 0x000000010d0dd824 */ /* 0x000fe200078e0a0e */
[----:B------:R0:W-:Y:S01]  /*1f40*/  STL [R1+0x180], R11 ;  /* 0x0001800b01007387 */ /* 0x0001e20000100800 */
[----:B------:R-:W-:Y:S01]  /*1f50*/  IMAD.MOV.U32 R5, RZ, RZ, R2 ;  /* 0x000000ffff057224 */ /* 0x000fe200078e0002 */
[----:B------:R-:W-:Y:S01]  /*1f60*/  ISETP.GE.AND P4, PT, R6, RZ, PT ;  /* 0x000000ff0600720c */ /* 0x000fe20003f86270 */
[----:B------:R-:W-:Y:S01]  /*1f70*/  IMAD.MOV R2, RZ, RZ, -R0 ;  /* 0x000000ffff027224 */ /* 0x000fe200078e0a00 */
[----:B------:R-:W-:Y:S01]  /*1f80*/  ISETP.GT.U32.AND P5, PT, R14, R13, PT ;  /* 0x0000000d0e00720c */ /* 0x000fe20003fa4070 */
[----:B------:R-:W-:-:S04]  /*1f90*/  IMAD.HI.U32 R0, R7, R10, RZ ;  /* 0x0000000a07007227 */ /* 0x000fc800078e00ff */
[----:B------:R-:W-:Y:S02]  /*1fa0*/  IMAD R2, R14, R2, R8 ;  /* 0x000000020e027224 */ /* 0x000fe400078e0208 */
[----:B0-----:R-:W-:Y:S02]  /*1fb0*/  IMAD.MOV.U32 R11, RZ, RZ, R12 ;  /* 0x000000ffff0b7224 */ /* 0x001fe400078e000c */
[----:B------:R-:W-:-:S04]  /*1fc0*/  IMAD.HI.U32 R6, R7, R5, RZ ;  /* 0x0000000507067227 */ /* 0x000fc800078e00ff */
[----:B------:R-:W-:Y:S01]  /*1fd0*/  @!P2 IMAD.MOV R11, RZ, RZ, -R11 ;  /* 0x000000ffff0ba224 */ /* 0x000fe200078e0a0b */
[----:B------:R-:W-:Y:S01]  /*1fe0*/  ISETP.GE.AND P2, PT, R4, RZ, PT ;  /* 0x000000ff0400720c */ /* 0x000fe20003f46270 */
[----:B------:R-:W-:Y:S02]  /*1ff0*/  IMAD.MOV R0, RZ, RZ, -R0 ;  /* 0x000000ffff007224 */ /* 0x000fe400078e0a00 */
[----:B------:R-:W-:Y:S01]  /*2000*/  @!P5 IMAD.IADD R13, R13, 0x1, -R14 ;  /* 0x000000010d0dd824 */ /* 0x000fe200078e0a0e */
[----:B------:R0:W-:Y:S01]  /*2010*/  STL [R1+0x174], R11 ;  /* 0x0001740b01007387 */ /* 0x0001e20000100800 */
[C---:B------:R-:W-:Y:S01]  /*2020*/  ISETP.GT.U32.AND P5, PT, R14.reuse, R2, PT ;  /* 0x000000020e00720c */ /* 0x040fe20003fa4070 */
[----:B------:R-:W-:Y:S02]  /*2030*/  IMAD.MOV R6, RZ, RZ, -R6 ;  /* 0x000000ffff067224 */ /* 0x000fe400078e0a06 */
[----:B------:R-:W-:Y:S02]  /*2040*/  IMAD R4, R14, R0, R10 ;  /* 0x000000000e047224 */ /* 0x000fe400078e020a */
[----:B------:R-:W-:-:S02]  /*2050*/  @!P6 IMAD.IADD R9, R9, 0x1, -R14 ;  /* 0x000000010909e824 */ /* 0x000fc400078e0a0e */
[C---:B------:R-:W-:Y:S02]  /*2060*/  IMAD R8, R14.reuse, R6, R5 ;  /* 0x000000060e087224 */ /* 0x040fe400078e0205 */
[----:B0-----:R-:W-:Y:S02]  /*2070*/  IMAD.MOV.U32 R11, RZ, RZ, R13 ;  /* 0x000000ffff0b7224 */ /* 0x001fe400078e000d */
[----:B------:R-:W-:Y:S02]  /*2080*/  IMAD.MOV.U32 R17, RZ, RZ, R9 ;  /* 0x000000ffff117224 */ /* 0x000fe400078e0009 */
[----:B------:R-:W-:Y:S01]  /*2090*/  @!P0 IMAD.MOV R11, RZ, RZ, -R11 ;  /* 0x000000ffff0b8224 */ /* 0x000fe200078e0a0b */
[C---:B------:R-:W-:Y:S01]  /*20a0*/  ISETP.GT.U32.AND P0, PT, R14.reuse, R4, PT ;  /* 0x000000040e00720c */ /* 0x040fe20003f04070 */
[----:B------:R-:W-:Y:S01]  /*20b0*/  @!P1 IMAD.MOV R17, RZ, RZ, -R17 ;  /* 0x000000ffff119224 */ /* 0x000fe200078e0a11 */
[----:B------:R-:W-:Y:S01]  /*20c0*/  ISETP.GT.U32.AND P1, PT, R14, R8, PT ;  /* 0x000000080e00720c */ /* 0x000fe20003f24070 */
[----:B------:R-:W-:Y:S01]  /*20d0*/  VIADD R15, R29, 0x61 ;  /* 0x000000611d0f7836 */ /* 0x000fe20000000000 */
[----:B------:R0:W-:Y:S01]  /*20e0*/  STL [R1+0x17c], R11 ;  /* 0x00017c0b01007387 */ /* 0x0001e20000100800 */
[----:B------:R-:W-:-:S02]  /*20f0*/  @!P5 IMAD.IADD R2, R2, 0x1, -R14 ;  /* 0x000000010202d824 */ /* 0x000fc400078e0a0e */
[----:B------:R-:W-:Y:S01]  /*2100*/  VIADD R12, R29, 0x60 ;  /* 0x000000601d0c7836 */ /* 0x000fe20000000000 */
[----:B------:R-:W-:Y:S01]  /*2110*/  ISETP.GE.AND P6, PT, R15, RZ, PT ;  /* 0x000000ff0f00720c */ /* 0x000fe20003fc6270 */
[----:B------:R-:W-:Y:S01]  /*2120*/  VIADD R5, R29, 0x5f ;  /* 0x0000005f1d057836 */ /* 0x000fe20000000000 */
[----:B------:R-:W-:Y:S01]  /*2130*/  IABS R15, R15 ;  /* 0x0000000f000f7213 */ /* 0x000fe20000000000 */
[----:B------:R1:W-:Y:S01]  /*2140*/  STL [R1+0x178], R17 ;  /* 0x0001781101007387 */ /* 0x0003e20000100800 */
[----:B------:R-:W-:Y:S01]  /*2150*/  ISETP.GT.U32.AND P5, PT, R14, R2, PT ;  /* 0x000000020e00720c */ /* 0x000fe20003fa4070 */
[--C-:B------:R-:W-:Y:S01]  /*2160*/  @!P0 IMAD.IADD R4, R4, 0x1, -R14.reuse ;  /* 0x0000000104048824 */ /* 0x100fe200078e0a0e */
[----:B------:R-:W-:Y:S01]  /*2170*/  IABS R13, R12 ;  /* 0x0000000c000d7213 */ /* 0x000fe20000000000 */
[C---:B------:R-:W-:Y:S01]  /*2180*/  IMAD.HI.U32 R16, R7.reuse, R15, RZ ;  /* 0x0000000f07107227 */ /* 0x040fe200078e00ff */
[----:B------:R-:W-:Y:S02]  /*2190*/  IABS R6, R5 ;  /* 0x0000000500067213 */ /* 0x000fe40000000000 */
[----:B------:R-:W-:Y:S01]  /*21a0*/  ISETP.GT.U32.AND P0, PT, R14, R4, PT ;  /* 0x000000040e00720c */ /* 0x000fe20003f04070 */
[----:B------:R-:W-:Y:S01]  /*21b0*/  @!P1 IMAD.IADD R8, R8, 0x1, -R14 ;  /* 0x0000000108089824 */ /* 0x000fe200078e0a0e */
[----:B------:R-:W-:Y:S01]  /*21c0*/  IADD3 R16, -R16, RZ, RZ ;  /* 0x000000ff10107210 */ /* 0x000fe20007ffe1ff */
[----:B------:R-:W-:-:S03]  /*21d0*/  IMAD.HI.U32 R10, R7, R13, RZ ;  /* 0x0000000d070a7227 */ /* 0x000fc600078e00ff */
[----:B------:R-:W-:Y:S01]  /*21e0*/  ISETP.GT.U32.AND P1, PT, R14, R8, PT ;  /* 0x000000080e00720c */ /* 0x000fe20003f24070 */
[----:B0-----:R-:W-:Y:S02]  /*21f0*/  VIADD R11, R29, 0x5e ;  /* 0x0000005e1d0b7836 */ /* 0x001fe40000000000 */
[----:B------:R-:W-:Y:S01]  /*2200*/  @!P5 IMAD.IADD R2, R2, 0x1, -R14 ;  /* 0x000000010202d824 */ /* 0x000fe200078e0a0e */
[----:B------:R-:W-:Y:S01]  /*2210*/  ISETP.GE.AND P5, PT, R12, RZ, PT ;  /* 0x000000ff0c00720c */ /* 0x000fe20003fa6270 */
[----:B------:R-:W-:Y:S01]  /*2220*/  IMAD.MOV R10, RZ, RZ, -R10 ;  /* 0x000000ffff0a7224 */ /* 0x000fe200078e0a0a */
[----:B------:R-:W-:Y:S01]  /*2230*/  IABS R0, R11 ;  /* 0x0000000b00007213 */ /* 0x000fe20000000000 */
[----:B------:R-:W-:-:S04]  /*2240*/  IMAD.HI.U32 R9, R7, R6, RZ ;  /* 0x0000000607097227 */ /* 0x000fc800078e00ff */
[C---:B------:R-:W-:Y:S02]  /*2250*/  IMAD R12, R14.reuse, R16, R15 ;  /* 0x000000100e0c7224 */ /* 0x040fe400078e020f */
[----:B------:R-:W-:Y:S02]  /*2260*/  IMAD R13, R14, R10, R13 ;  /* 0x0000000a0e0d7224 */ /* 0x000fe400078e020d */
[----:B------:R-:W-:Y:S02]  /*2270*/  IMAD.MOV R10, RZ, RZ, -R9 ;  /* 0x000000ffff0a7224 */ /* 0x000fe400078e0a09 */
[----:B------:R-:W-:Y:S01]  /*2280*/  @!P0 IMAD.IADD R4, R4, 0x1, -R14 ;  /* 0x0000000104048824 */ /* 0x000fe200078e0a0e */
[----:B------:R-:W-:Y:S01]  /*2290*/  ISETP.GT.U32.AND P0, PT, R14, R12, PT ;  /* 0x0000000c0e00720c */ /* 0x000fe20003f04070 */
[----:B------:R-:W-:-:S04]  /*22a0*/  IMAD.HI.U32 R15, R7, R0, RZ ;  /* 0x00000000070f7227 */ /* 0x000fc800078e00ff */
[----:B------:R-:W-:Y:S02]  /*22b0*/  IMAD.MOV.U32 R18, RZ, RZ, R2 ;  /* 0x000000ffff127224 */ /* 0x000fe400078e0002 */
[----:B------:R-:W-:Y:S02]  /*22c0*/  IMAD R2, R14, R10, R6 ;  /* 0x0000000a0e027224 */ /* 0x000fe400078e0206 */
[----:B------:R-:W-:Y:S02]  /*22d0*/  @!P1 IMAD.IADD R8, R8, 0x1, -R14 ;  /* 0x0000000108089824 */ /* 0x000fe400078e0a0e */
[----:B------:R-:W-:Y:S01]  /*22e0*/  IMAD.MOV R9, RZ, RZ, -R15 ;  /* 0x000000ffff097224 */ /* 0x000fe200078e0a0f */
[C---:B------:R-:W-:Y:S01]  /*22f0*/  ISETP.GT.U32.AND P1, PT, R14.reuse, R2, PT ;  /* 0x000000020e00720c */ /* 0x040fe20003f24070 */
[----:B------:R-:W-:Y:S01]  /*2300*/  @!P3 IMAD.MOV R18, RZ, RZ, -R18 ;  /* 0x000000ffff12b224 */ /* 0x000fe200078e0a12 */
[----:B------:R-:W-:Y:S01]  /*2310*/  MOV R16, R8 ;  /* 0x0000000800107202 */ /* 0x000fe20000000f00 */
[C---:B------:R-:W-:Y:S01]  /*2320*/  IMAD R0, R14.reuse, R9, R0 ;  /* 0x000000090e007224 */ /* 0x040fe200078e0200 */
[----:B------:R-:W-:Y:S01]  /*2330*/  ISETP.GT.U32.AND P3, PT, R14, R13, PT ;  /* 0x0000000d0e00720c */ /* 0x000fe20003f64070 */
[----:B------:R-:W-:Y:S01]  /*2340*/  @!P0 IMAD.IADD R12, R12, 0x1, -R14 ;  /* 0x000000010c0c8824 */ /* 0x000fe200078e0a0e */
[----:B------:R-:W-:Y:S01]  /*2350*/  STL [R1+0x170], R18 ;  /* 0x0001701201007387 */ /* 0x000fe20000100800 */
[----:B------:R-:W-:Y:S01]  /*2360*/  @!P2 IMAD.MOV R16, RZ, RZ, -R16 ;  /* 0x000000ffff10a224 */ /* 0x000fe200078e0a10 */
[C---:B------:R-:W-:Y:S01]  /*2370*/  ISETP.GT.U32.AND P2, PT, R14.reuse, R0, PT ;  /* 0x000000000e00720c */ /* 0x040fe20003f44070 */
[----:B-1----:R-:W-:Y:S01]  /*2380*/  IMAD.MOV.U32 R17, RZ, RZ, R4 ;  /* 0x000000ffff117224 */ /* 0x002fe200078e0004 */
[----:B------:R-:W-:Y:S01]  /*2390*/  ISETP.GT.U32.AND P0, PT, R14, R12, PT ;  /* 0x0000000c0e00720c */ /* 0x000fe20003f04070 */
[----:B------:R-:W-:-:S02]  /*23a0*/  VIADD R4, R29, 0x5d ;  /* 0x0000005d1d047836 */ /* 0x000fc40000000000 */
[----:B------:R-:W-:Y:S01]  /*23b0*/  @!P4 IMAD.MOV R17, RZ, RZ, -R17 ;  /* 0x000000ffff11c224 */ /* 0x000fe200078e0a11 */
[----:B------:R-:W-:Y:S01]  /*23c0*/  ISETP.GE.AND P4, PT, R5, RZ, PT ;  /* 0x000000ff0500720c */ /* 0x000fe20003f86270 */
[--C-:B------:R-:W-:Y:S01]  /*23d0*/  @!P1 IMAD.IADD R2, R2, 0x1, -R14.reuse ;  /* 0x0000000102029824 */ /* 0x100fe200078e0a0e */
[----:B------:R-:W-:Y:S01]  /*23e0*/  IABS R9, R4 ;  /* 0x0000000400097213 */ /* 0x000fe20000000000 */
[--C-:B------:R-:W-:Y:S01]  /*23f0*/  @!P3 IMAD.IADD R13, R13, 0x1, -R14.reuse ;  /* 0x000000010d0db824 */ /* 0x100fe200078e0a0e */
[----:B------:R0:W-:Y:S01]  /*2400*/  STL [R1+0x16c], R17 ;  /* 0x00016c1101007387 */ /* 0x0001e20000100800 */
[----:B------:R-:W-:Y:S01]  /*2410*/  VIADD R5, R29, 0x5c ;  /* 0x0000005c1d057836 */ /* 0x000fe20000000000 */
[----:B------:R-:W-:Y:S01]  /*2420*/  ISETP.GT.U32.AND P1, PT, R14, R2, PT ;  /* 0x000000020e00720c */ /* 0x000fe20003f24070 */
        /* <DEDUP_REMOVED lines=9> */
[----:B------:R-:W-:-:S04]  /*24c0*/  IMAD.HI.U32 R11, R7, R8, RZ ;  /* 0x00000008070b7227 */ /* 0x000fc800078e00ff */
[----:B------:R-:W-:Y:S02]  /*24d0*/  VIADD R6, R29, 0x5b ;  /* 0x0000005b1d067836 */ /* 0x000fe40000000000 */
[----:B------:R-:W-:Y:S02]  /*24e0*/  IMAD R9, R14, R15, R9 ;  /* 0x0000000f0e097224 */ /* 0x000fe400078e0209 */
[----:B------:R-:W-:Y:S01]  /*24f0*/  IMAD.MOV R11, RZ, RZ, -R11 ;  /* 0x000000ffff0b7224 */ /* 0x000fe200078e0a0b */
[----:B------:R-:W-:Y:S01]  /*2500*/  IABS R10, R6 ;  /* 0x00000006000a7213 */ /* 0x000fe20000000000 */
[--C-:B------:R-:W-:Y:S01]  /*2510*/  @!P1 IMAD.IADD R2, R2, 0x1, -R14.reuse ;  /* 0x0000000102029824 */ /* 0x100fe200078e0a0e */
[----:B------:R-:W-:Y:S01]  /*2520*/  ISETP.GE.AND P1, PT, R6, RZ, PT ;  /* 0x000000ff0600720c */ /* 0x000fe20003f26270 */
[----:B------:R-:W-:Y:S01]  /*2530*/  @!P3 IMAD.IADD R13, R13, 0x1, -R14 ;  /* 0x000000010d0db824 */ /* 0x000fe200078e0a0e */
[C---:B------:R-:W-:Y:S01]  /*2540*/  ISETP.GT.U32.AND P3, PT, R14.reuse, R9, PT ;  /* 0x000000090e00720c */ /* 0x040fe20003f64070 */
[----:B------:R-:W-:Y:S01]  /*2550*/  IMAD R6, R14, R11, R8 ;  /* 0x0000000b0e067224 */ /* 0x000fe200078e0208 */
[----:B------:R-:W-:Y:S01]  /*2560*/  MOV R15, R2 ;  /* 0x00000002000f7202 */ /* 0x000fe20000000f00 */
[----:B------:R-:W-:-:S02]  /*2570*/  @!P2 IMAD.IADD R0, R0, 0x1, -R14 ;  /* 0x000000010000a824 */ /* 0x000fc400078e0a0e */
[----:B0-----:R-:W-:Y:S01]  /*2580*/  IMAD.MOV.U32 R17, RZ, RZ, R12 ;  /* 0x000000ffff117224 */ /* 0x001fe200078e000c */
[----:B------:R-:W-:Y:S01]  /*2590*/  ISETP.GT.U32.AND P2, PT, R14, R6, PT ;  /* 0x000000060e00720c */ /* 0x000fe20003f44070 */
[----:B-1----:R-:W-:Y:S02]  /*25a0*/  IMAD.MOV.U32 R16, RZ, RZ, R13 ;  /* 0x000000ffff107224 */ /* 0x002fe400078e000d */
[----:B------:R-:W-:Y:S01]  /*25b0*/  @!P6 IMAD.MOV R17, RZ, RZ, -R17 ;  /* 0x000000ffff11e224 */ /* 0x000fe200078e0a11 */
[----:B------:R-:W-:Y:S01]  /*25c0*/  ISETP.GE.AND P6, PT, R4, RZ, PT ;  /* 0x000000ff0400720c */ /* 0x000fe20003fc6270 */
[----:B------:R-:W-:Y:S02]  /*25d0*/  VIADD R4, R29, 0x5a ;  /* 0x0000005a1d047836 */ /* 0x000fe40000000000 */
[----:B------:R-:W-:Y:S01]  /*25e0*/  @!P3 IMAD.IADD R9, R9, 0x1, -R14 ;  /* 0x000000010909b824 */ /* 0x000fe200078e0a0e */
[----:B------:R-:W-:Y:S01]  /*25f0*/  STL [R1+0x124], R17 ;  /* 0x0001241101007387 */ /* 0x000fe20000100800 */
[----:B------:R-:W-:Y:S01]  /*2600*/  IMAD.HI.U32 R12, R7, R10, RZ ;  /* 0x0000000a070c7227 */ /* 0x000fe200078e00ff */
[----:B------:R-:W-:-:S02]  /*2610*/  IABS R8, R4 ;  /* 0x0000000400087213 */ /* 0x000fc40000000000 */
[----:B------:R-:W-:Y:S01]  /*2620*/  ISETP.GT.U32.AND P3, PT, R14, R9, PT ;  /* 0x000000090e00720c */ /* 0x000fe20003f64070 */
[----:B------:R-:W-:Y:S02]  /*2630*/  @!P2 IMAD.IADD R6, R6, 0x1, -R14 ;  /* 0x000000010606a824 */ /* 0x000fe400078e0a0e */
[----:B------:R-:W-:Y:S02]  /*2640*/  VIADD R2, R29, 0x59 ;  /* 0x000000591d027836 */ /* 0x000fe40000000000 */
[----:B------:R-:W-:Y:S01]  /*2650*/  @!P5 IMAD.MOV R16, RZ, RZ, -R16 ;  /* 0x000000ffff10d224 */ /* 0x000fe200078e0a10 */
[----:B------:R-:W-:Y:S01]  /*2660*/  ISETP.GE.AND P5, PT, R5, RZ, PT ;  /* 0x000000ff0500720c */ /* 0x000fe20003fa6270 */
[----:B------:R-:W-:Y:S01]  /*2670*/  IMAD.MOV R12, RZ, RZ, -R12 ;  /* 0x000000ffff0c7224 */ /* 0x000fe200078e0a0c */
[C---:B------:R-:W-:Y:S01]  /*2680*/  ISETP.GT.U32.AND P2, PT, R14.reuse, R6, PT ;  /* 0x000000060e00720c */ /* 0x040fe20003f44070 */
[----:B------:R-:W-:Y:S01]  /*2690*/  IMAD.HI.U32 R5, R7, R8, RZ ;  /* 0x0000000807057227 */ /* 0x000fe200078e00ff */
[----:B------:R-:W-:Y:S01]  /*26a0*/  IABS R20, R2 ;  /* 0x0000000200147213 */ /* 0x000fe20000000000 */
[----:B------:R-:W-:Y:S02]  /*26b0*/  STL [R1+0x120], R16 ;  /* 0x0001201001007387 */ /* 0x000fe40000100800 */
[----:B------:R-:W-:-:S02]  /*26c0*/  IMAD R10, R14, R12, R10 ;  /* 0x0000000c0e0a7224 */ /* 0x000fc400078e020a */
[----:B------:R-:W-:Y:S02]  /*26d0*/  IMAD.MOV.U32 R13, RZ, RZ, R0 ;  /* 0x000000ffff0d7224 */ /* 0x000fe400078e0000 */
[----:B------:R-:W-:Y:S02]  /*26e0*/  IMAD.MOV R5, RZ, RZ, -R5 ;  /* 0x000000ffff057224 */ /* 0x000fe400078e0a05 */
[----:B------:R-:W-:Y:S01]  /*26f0*/  @!P4 IMAD.MOV R15, RZ, RZ, -R15 ;  /* 0x000000ffff0fc224 */ /* 0x000fe200078e0a0f */
[----:B------:R-:W-:Y:S01]  /*2700*/  ISETP.GE.AND P4, PT, R4, RZ, PT ;  /* 0x000000ff0400720c */ /* 0x000fe20003f86270 */
[----:B------:R-:W-:-:S03]  /*2710*/  IMAD.HI.U32 R0, R7, R20, RZ ;  /* 0x0000001407007227 */ /* 0x000fc600078e00ff */
[----:B------:R-:W-:Y:S01]  /*2720*/  STL [R1+0x160], R15 ;  /* 0x0001600f01007387 */ /* 0x000fe20000100800 */
[----:B------:R-:W-:Y:S01]  /*2730*/  @!P0 IMAD.MOV R13, RZ, RZ, -R13 ;  /* 0x000000ffff0d8224 */ /* 0x000fe200078e0a0d */
[----:B------:R-:W-:Y:S01]  /*2740*/  ISETP.GE.AND P0, PT, R2, RZ, PT ;  /* 0x000000ff0200720c */ /* 0x000fe20003f06270 */
[----:B------:R-:W-:Y:S01]  /*2750*/  @!P3 IMAD.IADD R9, R9, 0x1, -R14 ;  /* 0x000000010909b824 */ /* 0x000fe200078e0a0e */
[C---:B------:R-:W-:Y:S01]  /*2760*/  ISETP.GT.U32.AND P3, PT, R14.reuse, R10, PT ;  /* 0x0000000a0e00720c */ /* 0x040fe20003f64070 */
[----:B------:R-:W-:Y:S01]  /*2770*/  IMAD R8, R14, R5, R8 ;  /* 0x000000050e087224 */ /* 0x000fe200078e0208 */
[----:B------:R0:W-:Y:S01]  /*2780*/  STL [R1+0x164], R13 ;  /* 0x0001640d01007387 */ /* 0x0001e20000100800 */
[----:B------:R-:W-:Y:S02]  /*2790*/  IMAD.MOV R0, RZ, RZ, -R0 ;  /* 0x000000ffff007224 */ /* 0x000fe400078e0a00 */
[----:B------:R-:W-:Y:S01]  /*27a0*/  @!P2 IMAD.IADD R6, R6, 0x1, -R14 ;  /* 0x000000010606a824 */ /* 0x000fe200078e0a0e */
[C---:B------:R-:W-:Y:S01]  /*27b0*/  ISETP.GT.U32.AND P2, PT, R14.reuse, R8, PT ;  /* 0x000000080e00720c */ /* 0x040fe20003f44070 */
[----:B------:R-:W-:-:S02]  /*27c0*/  IMAD R20, R14, R0, R20 ;  /* 0x000000000e147224 */ /* 0x000fc400078e0214 */
[C---:B------:R-:W-:Y:S02]  /*27d0*/  VIADD R2, R29.reuse, 0x58 ;  /* 0x000000581d027836 */ /* 0x040fe40000000000 */
[C---:B------:R-:W-:Y:S02]  /*27e0*/  VIADD R4, R29.reuse, 0x57 ;  /* 0x000000571d047836 */ /* 0x040fe40000000000 */
[----:B0-----:R-:W-:Y:S01]  /*27f0*/  IMAD.MOV.U32 R13, RZ, RZ, R9 ;  /* 0x000000ffff0d7224 */ /* 0x001fe200078e0009 */
[----:B------:R-:W-:Y:S01]  /*2800*/  IABS R11, R2 ;  /* 0x00000002000b7213 */ /* 0x000fe20000000000 */
[--C-:B------:R-:W-:Y:S01]  /*2810*/  @!P3 IMAD.IADD R10, R10, 0x1, -R14.reuse ;  /* 0x000000010a0ab824 */ /* 0x100fe200078e0a0e */
[----:B------:R-:W-:Y:S01]  /*2820*/  IABS R15, R4 ;  /* 0x00000004000f7213 */ /* 0x000fe20000000000 */
[----:B------:R-:W-:Y:S01]  /*2830*/  VIADD R18, R29, 0x56 ;  /* 0x000000561d127836 */ /* 0x000fe20000000000 */
[----:B------:R-:W-:Y:S01]  /*2840*/  @!P6 IADD3 R13, -R13, RZ, RZ ;  /* 0x000000ff0d0de210 */ /* 0x000fe20007ffe1ff */
[----:B------:R-:W-:Y:S01]  /*2850*/  @!P2 IMAD.IADD R8, R8, 0x1, -R14 ;  /* 0x000000010808a824 */ /* 0x000fe200078e0a0e */
[C---:B------:R-:W-:Y:S01]  /*2860*/  ISETP.GT.U32.AND P6, PT, R14.reuse, R20, PT ;  /* 0x000000140e00720c */ /* 0x040fe20003fc4070 */
[----:B------:R-:W-:Y:S01]  /*2870*/  IMAD.HI.U32 R5, R7, R11, RZ ;  /* 0x0000000b07057227 */ /* 0x000fe200078e00ff */
[C---:B------:R-:W-:Y:S01]  /*2880*/  ISETP.GT.U32.AND P3, PT, R14.reuse, R10, PT ;  /* 0x0000000a0e00720c */ /* 0x040fe20003f64070 */
[----:B------:R0:W-:Y:S01]  /*2890*/  STL [R1+0x158], R13 ;  /* 0x0001580d01007387 */ /* 0x0001e20000100800 */
[----:B------:R-:W-:Y:S01]  /*28a0*/  ISETP.GT.U32.AND P2, PT, R14, R8, PT ;  /* 0x000000080e00720c */ /* 0x000fe20003f44070 */
[----:B------:R-:W-:-:S02]  /*28b0*/  IMAD.MOV R5, RZ, RZ, -R5 ;  /* 0x000000ffff057224 */ /* 0x000fc400078e0a05 */
[----:B------:R-:W-:-:S04]  /*28c0*/  IMAD.HI.U32 R0, R7, R15, RZ ;  /* 0x0000000f07007227 */ /* 0x000fc800078e00ff */
[----:B------:R-:W-:Y:S02]  /*28d0*/  IMAD R11, R14, R5, R11 ;  /* 0x000000050e0b7224 */ /* 0x000fe400078e020b */
[--C-:B------:R-:W-:Y:S02]  /*28e0*/  @!P6 IMAD.IADD R20, R20, 0x1, -R14.reuse ;  /* 0x000000011414e824 */ /* 0x100fe400078e0a0e */
[----:B------:R-:W-:Y:S01]  /*28f0*/  @!P3 IMAD.IADD R10, R10, 0x1, -R14 ;  /* 0x000000010a0ab824 */ /* 0x000fe200078e0a0e */
[----:B------:R-:W-:Y:S01]  /*2900*/  ISETP.GE.AND P3, PT, R4, RZ, PT ;  /* 0x000000ff0400720c */ /* 0x000fe20003f66270 */
[----:B------:R-:W-:Y:S01]  /*2910*/  IMAD.MOV R0, RZ, RZ, -R0 ;  /* 0x000000ffff007224 */ /* 0x000fe200078e0a00 */
[----:B------:R-:W-:Y:S01]  /*2920*/  ISETP.GT.U32.AND P6, PT, R14, R20, PT ;  /* 0x000000140e00720c */ /* 0x000fe20003fc4070 */
[----:B------:R-:W-:Y:S01]  /*2930*/  VIADD R19, R29, 0x55 ;  /* 0x000000551d137836 */ /* 0x000fe20000000000 */
[----:B------:R-:W-:Y:S01]  /*2940*/  IABS R4, R18 ;  /* 0x0000001200047213 */ /* 0x000fe20000000000 */
[----:B------:R-:W-:Y:S01]  /*2950*/  @!P2 IMAD.IADD R8, R8, 0x1, -R14 ;  /* 0x000000010808a824 */ /* 0x000fe200078e0a0e */
[C---:B------:R-:W-:Y:S01]  /*2960*/  ISETP.GT.U32.AND P2, PT, R14.reuse, R11, PT ;  /* 0x0000000b0e00720c */ /* 0x040fe20003f44070 */
[----:B------:R-:W-:Y:S01]  /*2970*/  IMAD.MOV.U32 R12, RZ, RZ, R6 ;  /* 0x000000ffff0c7224 */ /* 0x000fe200078e0006 */
[----:B0-----:R-:W-:Y:S01]  /*2980*/  IABS R13, R19 ;  /* 0x00000013000d7213 */ /* 0x001fe20000000000 */
[----:B------:R-:W-:-:S02]  /*2990*/  IMAD R15, R14, R0, R15 ;  /* 0x000000000e0f7224 */ /* 0x000fc400078e020f */
[----:B------:R-:W-:-:S04]  /*29a0*/  IMAD.HI.U32 R6, R7, R4, RZ ;  /* 0x0000000407067227 */ /* 0x000fc800078e00ff */
[----:B------:R-:W-:Y:S02]  /*29b0*/  IMAD.MOV R6, RZ, RZ, -R6 ;  /* 0x000000ffff067224 */ /* 0x000fe400078e0a06 */
[----:B------:R-:W-:Y:S01]  /*29c0*/  @!P6 IMAD.IADD R20, R20, 0x1, -R14 ;  /* 0x000000011414e824 */ /* 0x000fe200078e0a0e */
[----:B------:R-:W-:Y:S01]  /*29d0*/  ISETP.GT.U32.AND P6, PT, R14, R15, PT ;  /* 0x0000000f0e00720c */ /* 0x000fe20003fc4070 */
[----:B------:R-:W-:-:S04]  /*29e0*/  IMAD.HI.U32 R22, R7, R13, RZ ;  /* 0x0000000d07167227 */ /* 0x000fc800078e00ff */
[C---:B------:R-:W-:Y:S02]  /*29f0*/  IMAD R4, R14.reuse, R6, R4 ;  /* 0x000000060e047224 */ /* 0x040fe400078e0204 */
[----:B------:R-:W-:Y:S02]  /*2a00*/  VIADD R0, R29, 0x54 ;  /* 0x000000541d007836 */ /* 0x000fe40000000000 */
[----:B------:R-:W-:Y:S02]  /*2a10*/  IMAD.MOV R22, RZ, RZ, -R22 ;  /* 0x000000ffff167224 */ /* 0x000fe400078e0a16 */
[----:B------:R-:W-:Y:S01]  /*2a20*/  @!P2 IMAD.IADD R11, R11, 0x1, -R14 ;  /* 0x000000010b0ba824 */ /* 0x000fe200078e0a0e */
[C---:B------:R-:W-:Y:S01]  /*2a30*/  ISETP.GT.U32.AND P2, PT, R14.reuse, R4, PT ;  /* 0x000000040e00720c */ /* 0x040fe20003f44070 */
[----:B------:R-:W-:Y:S01]  /*2a40*/  VIADD R17, R29, 0x53 ;  /* 0x000000531d117836 */ /* 0x000fe20000000000 */
[----:B------:R-:W-:Y:S01]  /*2a50*/  IABS R16, R0 ;  /* 0x0000000000107213 */ /* 0x000fe20000000000 */
[----:B------:R-:W-:-:S02]  /*2a60*/  IMAD R13, R14, R22, R13 ;  /* 0x000000160e0d7224 */ /* 0x000fc400078e020d */
[----:B------:R-:W-:Y:S01]  /*2a70*/  @!P6 IMAD.IADD R15, R15, 0x1, -R14 ;  /* 0x000000010f0fe824 */ /* 0x000fe200078e0a0e */
[----:B------:R-:W-:Y:S01]  /*2a80*/  IABS R5, R17 ;  /* 0x0000001100057213 */ /* 0x000fe20000000000 */
[----:B------:R-:W-:Y:S01]  /*2a90*/  IMAD.HI.U32 R21, R7, R16, RZ ;  /* 0x0000001007157227 */ /* 0x000fe200078e00ff */
[----:B------:R-:W-:-:S03]  /*2aa0*/  ISETP.GT.U32.AND P6, PT, R14, R13, PT ;  /* 0x0000000d0e00720c */ /* 0x000fc60003fc4070 */
[----:B------:R-:W-:Y:S02]  /*2ab0*/  VIADD R9, R29, 0x52 ;  /* 0x000000521d097836 */ /* 0x000fe40000000000 */
[----:B------:R-:W-:-:S04]  /*2ac0*/  IMAD.HI.U32 R6, R7, R5, RZ ;  /* 0x0000000507067227 */ /* 0x000fc800078e00ff */
[----:B------:R-:W-:Y:S02]  /*2ad0*/  IMAD.MOV R21, RZ, RZ, -R21 ;  /* 0x000000ffff157224 */ /* 0x000fe400078e0a15 */
[----:B------:R-:W-:Y:S01]  /*2ae0*/  @!P5 IMAD.MOV R12, RZ, RZ, -R12 ;  /* 0x000000ffff0cd224 */ /* 0x000fe200078e0a0c */
[----:B------:R-:W-:Y:S01]  /*2af0*/  ISETP.GE.AND P5, PT, R2, RZ, PT ;  /* 0x000000ff0200720c */ /* 0x000fe20003fa6270 */
[----:B------:R-:W-:Y:S01]  /*2b00*/  @!P2 IMAD.IADD R4, R4, 0x1, -R14 ;  /* 0x000000010404a824 */ /* 0x000fe200078e0a0e */
[----:B------:R-:W-:Y:S01]  /*2b10*/  IABS R2, R9 ;  /* 0x0000000900027213 */ /* 0x000fe20000000000 */
[----:B------:R-:W-:Y:S01]  /*2b20*/  IMAD.MOV R22, RZ, RZ, -R6 ;  /* 0x000000ffff167224 */ /* 0x000fe200078e0a06 */
[C---:B------:R-:W-:Y:S01]  /*2b30*/  ISETP.GT.U32.AND P2, PT, R14.reuse, R11, PT ;  /* 0x0000000b0e00720c */ /* 0x040fe20003f44070 */
[----:B------:R-:W-:Y:S01]  /*2b40*/  IMAD R6, R14, R21, R16 ;  /* 0x000000150e067224 */ /* 0x000fe200078e0210 */
[----:B------:R0:W-:Y:S01]  /*2b50*/  STL [R1+0x15c], R12 ;  /* 0x00015c0c01007387 */ /* 0x0001e20000100800 */
[----:B------:R-:W-:-:S02]  /*2b60*/  IMAD.MOV.U32 R23, RZ, RZ, R10 ;  /* 0x000000ffff177224 */ /* 0x000fc400078e000a */
[----:B------:R-:W-:Y:S01]  /*2b70*/  @!P6 IMAD.IADD R13, R13, 0x1, -R14 ;  /* 0x000000010d0de824 */ /* 0x000fe200078e0a0e */
[C---:B------:R-:W-:Y:S01]  /*2b80*/  ISETP.GT.U32.AND P6, PT, R14.reuse, R4, PT ;  /* 0x000000040e00720c */ /* 0x040fe20003fc4070 */
[----:B------:R-:W-:Y:S01]  /*2b90*/  @!P0 IMAD.MOV R20, RZ, RZ, -R20 ;  /* 0x000000ffff148224 */ /* 0x000fe200078e0a14 */
[C---:B------:R-:W-:Y:S01]  /*2ba0*/  ISETP.GT.U32.AND P0, PT, R14.reuse, R6, PT ;  /* 0x000000060e00720c */ /* 0x040fe20003f04070 */
[----:B------:R-:W-:Y:S01]  /*2bb0*/  @!P1 IMAD.MOV R23, RZ, RZ, -R23 ;  /* 0x000000ffff179224 */ /* 0x000fe200078e0a17 */
[C---:B------:R-:W-:Y:S01]  /*2bc0*/  ISETP.GT.U32.AND P1, PT, R14.reuse, R15, PT ;  /* 0x0000000f0e00720c */ /* 0x040fe20003f24070 */
[----:B------:R-:W-:Y:S02]  /*2bd0*/  IMAD R5, R14, R22, R5 ;  /* 0x000000160e057224 */ /* 0x000fe400078e0205 */
[----:B0-----:R-:W-:Y:S01]  /*2be0*/  IMAD.HI.U32 R12, R7, R2, RZ ;  /* 0x00000002070c7227 */ /* 0x001fe200078e00ff */
[----:B------:R-:W-:Y:S03]  /*2bf0*/  STL [R1+0x11c], R23 ;  /* 0x00011c1701007387 */ /* 0x000fe60000100800 */
[----:B------:R-:W-:Y:S01]  /*2c00*/  VIADD R10, R29, 0x50 ;  /* 0x000000501d0a7836 */ /* 0x000fe20000000000 */
[----:B------:R-:W-:Y:S01]  /*2c10*/  IADD3 R16, -R12, RZ, RZ ;  /* 0x000000ff0c107210 */ /* 0x000fe20007ffe1ff */
[----:B------:R-:W-:-:S02]  /*2c20*/  IMAD.MOV.U32 R21, RZ, RZ, R8 ;  /* 0x000000ffff157224 */ /* 0x000fc400078e0008 */
[----:B------:R-:W-:Y:S01]  /*2c30*/  @!P2 IMAD.IADD R11, R11, 0x1, -R14 ;  /* 0x000000010b0ba824 */ /* 0x000fe200078e0a0e */
[C---:B------:R-:W-:Y:S01]  /*2c40*/  ISETP.GT.U32.AND P2, PT, R14.reuse, R5, PT ;  /* 0x000000050e00720c */ /* 0x040fe20003f44070 */
[----:B------:R-:W-:Y:S01]  /*2c50*/  VIADD R12, R29, 0x51 ;  /* 0x000000511d0c7836 */ /* 0x000fe20000000000 */
[----:B------:R-:W-:Y:S01]  /*2c60*/  IABS R8, R10 ;  /* 0x0000000a00087213 */ /* 0x000fe20000000000 */
[C---:B------:R-:W-:Y:S02]  /*2c70*/  IMAD R2, R14.reuse, R16, R2 ;  /* 0x000000100e027224 */ /* 0x040fe400078e0202 */
[----:B------:R-:W-:Y:S01]  /*2c80*/  @!P4 IMAD.MOV R21, RZ, RZ, -R21 ;  /* 0x000000ffff15c224 */ /* 0x000fe200078e0a15 */
[----:B------:R-:W-:Y:S01]  /*2c90*/  ISETP.GT.U32.AND P4, PT, R14, R13, PT ;  /* 0x0000000d0e00720c */ /* 0x000fe20003f84070 */
[--C-:B------:R-:W-:Y:S01]  /*2ca0*/  @!P6 IMAD.IADD R4, R4, 0x1, -R14.reuse ;  /* 0x000000010404e824 */ /* 0x100fe200078e0a0e */
[----:B------:R-:W-:Y:S01]  /*2cb0*/  IABS R16, R12 ;  /* 0x0000000c00107213 */ /* 0x000fe20000000000 */
[--C-:B------:R-:W-:Y:S01]  /*2cc0*/  @!P0 IMAD.IADD R6, R6, 0x1, -R14.reuse ;  /* 0x0000000106068824 */ /* 0x100fe200078e0a0e */
[----:B------:R-:W-:Y:S01]  /*2cd0*/  ISETP.GT.U32.AND P6, PT, R14, R2, PT ;  /* 0x000000020e00720c */ /* 0x000fe20003fc4070 */
[----:B------:R-:W-:Y:S01]  /*2ce0*/  IMAD.MOV.U32 R22, RZ, RZ, R11 ;  /* 0x000000ffff167224 */ /* 0x000fe200078e000b */
[----:B------:R0:W-:Y:S01]  /*2cf0*/  STL [R1+0x118], R21 ;  /* 0x0001181501007387 */ /* 0x0001e20000100800 */
[----:B------:R-:W-:Y:S01]  /*2d00*/  @!P1 IMAD.IADD R15, R15, 0x1, -R14 ;  /* 0x000000010f0f9824 */ /* 0x000fe200078e0a0e */
[----:B------:R-:W-:Y:S01]  /*2d10*/  ISETP.GE.AND P1, PT, R18, RZ, PT ;  /* 0x000000ff1200720c */ /* 0x000fe20003f26270 */
[----:B------:R-:W-:Y:S01]  /*2d20*/  IMAD.HI.U32 R18, R7, R8, RZ ;  /* 0x0000000807127227 */ /* 0x000fe200078e00ff */
[----:B------:R1:W-:Y:S01]  /*2d30*/  STL [R1+0x114], R20 ;  /* 0x0001141401007387 */ /* 0x0003e20000100800 */
[----:B------:R-:W-:-:S02]  /*2d40*/  ISETP.GE.AND P0, PT, R0, RZ, PT ;  /* 0x000000ff0000720c */ /* 0x000fc40003f06270 */
[----:B------:R-:W-:Y:S01]  /*2d50*/  @!P5 IMAD.MOV R22, RZ, RZ, -R22 ;  /* 0x000000ffff16d224 */ /* 0x000fe200078e0a16 */
[----:B------:R-:W-:Y:S01]  /*2d60*/  ISETP.GT.U32.AND P5, PT, R14, R6, PT ;  /* 0x000000060e00720c */ /* 0x000fe20003fa4070 */
[--C-:B------:R-:W-:Y:S01]  /*2d70*/  @!P2 IMAD.IADD R5, R5, 0x1, -R14.reuse ;  /* 0x000000010505a824 */ /* 0x100fe200078e0a0e */
[----:B------:R-:W-:Y:S01]  /*2d80*/  IADD3 R18, -R18, RZ, RZ ;  /* 0x000000ff12127210 */ /* 0x000fe20007ffe1ff */
[----:B0-----:R-:W-:Y:S01]  /*2d90*/  IMAD.MOV.U32 R21, RZ, RZ, R15 ;  /* 0x000000ffff157224 */ /* 0x001fe200078e000f */
[----:B------:R-:W-:Y:S01]  /*2da0*/  STL [R1+0x110], R22 ;  /* 0x0001101601007387 */ /* 0x000fe20000100800 */
[----:B------:R-:W-:Y:S01]  /*2db0*/  @!P4 IMAD.IADD R13, R13, 0x1, -R14 ;  /* 0x000000010d0dc824 */ /* 0x000fe200078e0a0e */
[----:B------:R-:W-:Y:S01]  /*2dc0*/  ISETP.GE.AND P4, PT, R19, RZ, PT ;  /* 0x000000ff1300720c */ /* 0x000fe20003f86270 */
[----:B-1----:R-:W-:Y:S01]  /*2dd0*/  IMAD.HI.U32 R20, R7, R16, RZ ;  /* 0x0000001007147227 */ /* 0x002fe200078e00ff */
[----:B------:R-:W-:-:S03]  /*2de0*/  ISETP.GE.AND P2, PT, R17, RZ, PT ;  /* 0x000000ff1100720c */ /* 0x000fc60003f46270 */
[----:B------:R-:W-:Y:S02]  /*2df0*/  IMAD.MOV R20, RZ, RZ, -R20 ;  /* 0x000000ffff147224 */ /* 0x000fe400078e0a14 */
[----:B------:R-:W-:Y:S01]  /*2e00*/  @!P3 IMAD.MOV R21, RZ, RZ, -R21 ;  /* 0x000000ffff15b224 */ /* 0x000fe200078e0a15 */
[C---:B------:R-:W-:Y:S01]  /*2e10*/  ISETP.GT.U32.AND P3, PT, R14.reuse, R5, PT ;  /* 0x000000050e00720c */ /* 0x040fe20003f64070 */
[C---:B------:R-:W-:Y:S02]  /*2e20*/  IMAD R0, R14.reuse, R20, R16 ;  /* 0x000000140e007224 */ /* 0x040fe400078e0210 */
[----:B------:R-:W-:Y:S01]  /*2e30*/  IMAD.MOV.U32 R15, RZ, RZ, R4 ;  /* 0x000000ffff0f7224 */ /* 0x000fe200078e0004 */
[----:B------:R-:W-:Y:S01]  /*2e40*/  STL [R1+0x10c], R21 ;  /* 0x00010c1501007387 */ /* 0x000fe20000100800 */
[----:B------:R-:W-:Y:S02]  /*2e50*/  IMAD R8, R14, R18, R8 ;  /* 0x000000120e087224 */ /* 0x000fe400078e0208 */
[----:B------:R-:W-:-:S02]  /*2e60*/  @!P6 IMAD.IADD R2, R2, 0x1, -R14 ;  /* 0x000000010202e824 */ /* 0x000fc400078e0a0e */
[----:B------:R-:W-:Y:S01]  /*2e70*/  @!P1 IMAD.MOV R15, RZ, RZ, -R15 ;  /* 0x000000ffff0f9224 */ /* 0x000fe200078e0a0f */
[C---:B------:R-:W-:Y:S01]  /*2e80*/  ISETP.GT.U32.AND P1, PT, R14.reuse, R0, PT ;  /* 0x000000000e00720c */ /* 0x040fe20003f24070 */
[----:B------:R-:W-:Y:S01]  /*2e90*/  VIADD R11, R29, 0x4f ;  /* 0x0000004f1d0b7836 */ /* 0x000fe20000000000 */
[----:B------:R-:W-:Y:S01]  /*2ea0*/  ISETP.GT.U32.AND P6, PT, R14, R2, PT ;  /* 0x000000020e00720c */ /* 0x000fe20003fc4070 */
[--C-:B------:R-:W-:Y:S01]  /*2eb0*/  @!P5 IMAD.IADD R6, R6, 0x1, -R14.reuse ;  /* 0x000000010606d824 */ /* 0x100fe200078e0a0e */
[----:B------:R-:W-:Y:S01]  /*2ec0*/  ISETP.GT.U32.AND P5, PT, R14, R8, PT ;  /* 0x000000080e00720c */ /* 0x000fe20003fa4070 */
[----:B------:R0:W-:Y:S01]  /*2ed0*/  STL [R1+0x108], R15 ;  /* 0x0001080f01007387 */ /* 0x0001e20000100800 */
[----:B------:R-:W-:Y:S01]  /*2ee0*/  @!P4 IMAD.MOV R13, RZ, RZ, -R13 ;  /* 0x000000ffff0dc224 */ /* 0x000fe200078e0a0d */
[----:B------:R-:W-:Y:S01]  /*2ef0*/  ISETP.GE.AND P4, PT, R9, RZ, PT ;  /* 0x000000ff0900720c */ /* 0x000fe20003f86270 */
[----:B------:R-:W-:Y:S01]  /*2f00*/  @!P3 IMAD.IADD R5, R5, 0x1, -R14 ;  /* 0x000000010505b824 */ /* 0x000fe200078e0a0e */
[----:B------:R-:W-:Y:S01]  /*2f10*/  ISETP.GE.AND P3, PT, R12, RZ, PT ;  /* 0x000000ff0c00720c */ /* 0x000fe20003f66270 */
[C---:B------:R-:W-:Y:S01]  /*2f20*/  VIADD R4, R29.reuse, 0x4e ;  /* 0x0000004e1d047836 */ /* 0x040fe20000000000 */
[----:B------:R1:W-:Y:S01]  /*2f30*/  STL [R1+0x104], R13 ;  /* 0x0001040d01007387 */ /* 0x0003e20000100800 */
[----:B------:R-:W-:Y:S01]  /*2f40*/  IMAD.MOV.U32 R16, RZ, RZ, R6 ;  /* 0x000000ffff107224 */ /* 0x000fe200078e0006 */
[----:B------:R-:W-:Y:S01]  /*2f50*/  @!P1 IADD3 R0, R0, -R14, RZ ;  /* 0x8000000e00009210 */ /* 0x000fe20007ffe0ff */
[----:B------:R-:W-:Y:S01]  /*2f60*/  VIADD R24, R29, 0x8 ;  /* 0x000000081d187836 */ /* 0x000fe20000000000 */
[----:B0-----:R-:W-:Y:S01]  /*2f70*/  IABS R15, R11 ;  /* 0x0000000b000f7213 */ /* 0x001fe20000000000 */
[--C-:B------:R-:W-:Y:S01]  /*2f80*/  @!P6 IMAD.IADD R2, R2, 0x1, -R14.reuse ;  /* 0x000000010202e824 */ /* 0x100fe200078e0a0e */
[----:B------:R-:W-:Y:S01]  /*2f90*/  IABS R9, R4 ;  /* 0x0000000400097213 */ /* 0x000fe20000000000 */
[----:B------:R-:W-:Y:S01]  /*2fa0*/  @!P5 IMAD.IADD R8, R8, 0x1, -R14 ;  /* 0x000000010808d824 */ /* 0x000fe200078e0a0e */
[----:B------:R-:W-:Y:S01]  /*2fb0*/  ISETP.GE.AND P6, PT, R10, RZ, PT ;  /* 0x000000ff0a00720c */ /* 0x000fe20003fc6270 */
[----:B------:R-:W-:Y:S01]  /*2fc0*/  IMAD.HI.U32 R12, R7, R15, RZ ;  /* 0x0000000f070c7227 */ /* 0x000fe200078e00ff */
[----:B------:R-:W-:-:S02]  /*2fd0*/  ISETP.GE.AND P5, PT, R4, RZ, PT ;  /* 0x000000ff0400720c */ /* 0x000fc40003fa6270 */
[----:B------:R-:W-:Y:S01]  /*2fe0*/  ISETP.GE.AND P1, PT, R11, RZ, PT ;  /* 0x000000ff0b00720c */ /* 0x000fe20003f26270 */
[----:B------:R-:W-:Y:S02]  /*2ff0*/  IMAD.MOV R12, RZ, RZ, -R12 ;  /* 0x000000ffff0c7224 */ /* 0x000fe400078e0a0c */
[----:B-1----:R-:W-:Y:S02]  /*3000*/  IMAD.MOV.U32 R13, RZ, RZ, R5 ;  /* 0x000000ffff0d7224 */ /* 0x002fe400078e0005 */
[----:B------:R-:W-:Y:S01]  /*3010*/  @!P0 IMAD.MOV R16, RZ, RZ, -R16 ;  /* 0x000000ffff108224 */ /* 0x000fe200078e0a10 */
[C---:B------:R-:W-:Y:S01]  /*3020*/  ISETP.GT.U32.AND P0, PT, R14.reuse, R0, PT ;  /* 0x000000000e00720c */ /* 0x040fe20003f04070 */
[----:B------:R-:W-:Y:S01]  /*3030*/  @!P2 IMAD.MOV R13, RZ, RZ, -R13 ;  /* 0x000000ffff0da224 */ /* 0x000fe200078e0a0d */
[C---:B------:R-:W-:Y:S01]  /*3040*/  ISETP.GT.U32.AND P2, PT, R14.reuse, R8, PT ;  /* 0x000000080e00720c */ /* 0x040fe20003f44070 */
[----:B------:R-:W-:Y:S01]  /*3050*/  IMAD R15, R14, R12, R15 ;  /* 0x0000000c0e0f7224 */ /* 0x000fe200078e020f */
[----:B------:R-:W-:Y:S01]  /*3060*/  STL [R1+0x100], R16 ;  /* 0x0001001001007387 */ /* 0x000fe20000100800 */
[----:B------:R-:W-:-:S02]  /*3070*/  IMAD.MOV.U32 R5, RZ, RZ, R2 ;  /* 0x000000ffff057224 */ /* 0x000fc400078e0002 */
[----:B------:R-:W-:Y:S01]  /*3080*/  IMAD.HI.U32 R10, R7, R9, RZ ;  /* 0x00000009070a7227 */ /* 0x000fe200078e00ff */
[----:B------:R0:W-:Y:S03]  /*3090*/  STL [R1+0xfc], R13 ;  /* 0x0000fc0d01007387 */ /* 0x0001e60000100800 */
[----:B------:R-:W-:Y:S01]  /*30a0*/  @!P4 IMAD.MOV R5, RZ, RZ, -R5 ;  /* 0x000000ffff05c224 */ /* 0x000fe200078e0a05 */
[----:B------:R-:W-:Y:S01]  /*30b0*/  ISETP.GT.U32.AND P4, PT, R14, R15, PT ;  /* 0x0000000f0e00720c */ /* 0x000fe20003f84070 */
[----:B------:R-:W-:Y:S02]  /*30c0*/  IMAD.MOV R10, RZ, RZ, -R10 ;  /* 0x000000ffff0a7224 */ /* 0x000fe400078e0a0a */
[----:B------:R-:W-:Y:S01]  /*30d0*/  @!P0 IMAD.IADD R0, R0, 0x1, -R14 ;  /* 0x0000000100008824 */ /* 0x000fe200078e0a0e */
[----:B------:R1:W-:Y:S01]  /*30e0*/  STL [R1+0x144], R5 ;  /* 0x0001440501007387 */ /* 0x0003e20000100800 */
[----:B------:R-:W-:-:S02]  /*30f0*/  IMAD R9, R14, R10, R9 ;  /* 0x0000000a0e097224 */ /* 0x000fc400078e0209 */
[----:B------:R-:W-:Y:S02]  /*3100*/  @!P2 IMAD.IADD R8, R8, 0x1, -R14 ;  /* 0x000000010808a824 */ /* 0x000fe400078e0a0e */
[----:B0-----:R-:W-:Y:S01]  /*3110*/  VIADD R13, R29, 0x4d ;  /* 0x0000004d1d0d7836 */ /* 0x001fe20000000000 */
[C---:B------:R-:W-:Y:S01]  /*3120*/  ISETP.GT.U32.AND P2, PT, R14.reuse, R9, PT ;  /* 0x000000090e00720c */ /* 0x040fe20003f44070 */
[----:B------:R-:W-:Y:S02]  /*3130*/  IMAD.MOV.U32 R6, RZ, RZ, R0 ;  /* 0x000000ffff067224 */ /* 0x000fe400078e0000 */
[----:B------:R-:W-:Y:S01]  /*3140*/  @!P4 IMAD.IADD R15, R15, 0x1, -R14 ;  /* 0x000000010f0fc824 */ /* 0x000fe200078e0a0e */
[----:B------:R-:W-:Y:S01]  /*3150*/  ISETP.GE.AND P0, PT, R13, RZ, PT ;  /* 0x000000ff0d00720c */ /* 0x000fe20003f06270 */
[C---:B------:R-:W-:Y:S01]  /*3160*/  VIADD R2, R29.reuse, 0x4c ;  /* 0x0000004c1d027836 */ /* 0x040fe20000000000 */
[----:B------:R-:W-:Y:S01]  /*3170*/  IABS R13, R13 ;  /* 0x0000000d000d7213 */ /* 0x000fe20000000000 */
[----:B------:R-:W-:Y:S01]  /*3180*/  @!P3 IMAD.MOV R6, RZ, RZ, -R6 ;  /* 0x000000ffff06b224 */ /* 0x000fe200078e0a06 */
[----:B------:R-:W-:Y:S01]  /*3190*/  ISETP.GT.U32.AND P3, PT, R14, R15, PT ;  /* 0x0000000f0e00720c */ /* 0x000fe20003f64070 */
[----:B-1----:R-:W-:Y:S01]  /*31a0*/  VIADD R5, R29, 0x4b ;  /* 0x0000004b1d057836 */ /* 0x002fe20000000000 */
[----:B------:R-:W-:Y:S01]  /*31b0*/  IABS R4, R2 ;  /* 0x0000000200047213 */ /* 0x000fe20000000000 */
[----:B------:R-:W-:Y:S01]  /*31c0*/  @!P6 IMAD.MOV R8, RZ, RZ, -R8 ;  /* 0x000000ffff08e224 */ /* 0x000fe200078e0a08 */
[----:B------:R0:W-:Y:S01]  /*31d0*/  STL [R1+0x150], R6 ;  /* 0x0001500601007387 */ /* 0x0001e20000100800 */
[----:B------:R-:W-:Y:S01]  /*31e0*/  @!P2 IMAD.IADD R9, R9, 0x1, -R14 ;  /* 0x000000010909a824 */ /* 0x000fe200078e0a0e */
[----:B------:R-:W-:Y:S01]  /*31f0*/  IABS R11, R5 ;  /* 0x00000005000b7213 */ /* 0x000fe20000000000 */
[----:B------:R-:W-:Y:S01]  /*3200*/  VIADD R10, R29, 0x48 ;  /* 0x000000481d0a7836 */ /* 0x000fe20000000000 */
[----:B------:R-:W-:Y:S01]  /*3210*/  MOV R0, R4 ;  /* 0x0000000400007202 */ /* 0x000fe20000000f00 */
[----:B------:R1:W-:Y:S01]  /*3220*/  STL [R1+0x154], R8 ;  /* 0x0001540801007387 */ /* 0x0003e20000100800 */
[----:B------:R-:W-:Y:S01]  /*3230*/  ISETP.GE.AND P4, PT, R2, RZ, PT ;  /* 0x000000ff0200720c */ /* 0x000fe20003f86270 */
[----:B------:R-:W-:Y:S01]  /*3240*/  IMAD.HI.U32 R2, R7, R11, RZ ;  /* 0x0000000b07027227 */ /* 0x000fe200078e00ff */
[----:B------:R-:W-:-:S02]  /*3250*/  ISETP.GT.U32.AND P2, PT, R14, R9, PT ;  /* 0x000000090e00720c */ /* 0x000fc40003f44070 */
[----:B------:R-:W-:Y:S01]  /*3260*/  ISETP.GE.AND P6, PT, R5, RZ, PT ;  /* 0x000000ff0500720c */ /* 0x000fe20003fc6270 */
[----:B0-----:R-:W-:Y:S01]  /*3270*/  IMAD.HI.U32 R6, R7, R13, RZ ;  /* 0x0000000d07067227 */ /* 0x001fe200078e00ff */
[----:B------:R-:W-:-:S03]  /*3280*/  IABS R12, R10 ;  /* 0x0000000a000c7213 */ /* 0x000fc60000000000 */
[----:B------:R-:W-:Y:S02]  /*3290*/  IMAD.MOV R6, RZ, RZ, -R6 ;  /* 0x000000ffff067224 */ /* 0x000fe400078e0a06 */
[----:B------:R-:W-:-:S04]  /*32a0*/  IMAD.HI.U32 R4, R7, R0, RZ ;  /* 0x0000000007047227 */ /* 0x000fc800078e00ff */
[C---:B------:R-:W-:Y:S02]  /*32b0*/  IMAD R13, R14.reuse, R6, R13 ;  /* 0x000000060e0d7224 */ /* 0x040fe400078e020d */
[----:B------:R-:W-:Y:S02]  /*32c0*/  IMAD.MOV R5, RZ, RZ, -R2 ;  /* 0x000000ffff057224 */ /* 0x000fe400078e0a02 */
[----:B------:R-:W-:Y:S01]  /*32d0*/  @!P3 IMAD.IADD R15, R15, 0x1, -R14 ;  /* 0x000000010f0fb824 */ /* 0x000fe200078e0a0e */
[C---:B------:R-:W-:Y:S01]  /*32e0*/  ISETP.GT.U32.AND P3, PT, R14.reuse, R13, PT ;  /* 0x0000000d0e00720c */ /* 0x040fe20003f64070 */
[----:B------:R-:W-:Y:S02]  /*32f0*/  IMAD.MOV R4, RZ, RZ, -R4 ;  /* 0x000000ffff047224 */ /* 0x000fe400078e0a04 */
[----:B------:R-:W-:Y:S02]  /*3300*/  IMAD R11, R14, R5, R11 ;  /* 0x000000050e0b7224 */ /* 0x000fe400078e020b */
[----:B------:R-:W-:-:S02]  /*3310*/  IMAD.MOV.U32 R17, RZ, RZ, R15 ;  /* 0x000000ffff117224 */ /* 0x000fc400078e000f */
[C---:B------:R-:W-:Y:S02]  /*3320*/  IMAD R0, R14.reuse, R4, R0 ;  /* 0x000000040e007224 */ /* 0x040fe400078e0200 */
[----:B------:R-:W-:Y:S01]  /*3330*/  @!P1 IMAD.MOV R17, RZ, RZ, -R17 ;  /* 0x000000ffff119224 */ /* 0x000fe200078e0a11 */
[C---:B------:R-:W-:Y:S01]  /*3340*/  ISETP.GT.U32.AND P1, PT, R14.reuse, R11, PT ;  /* 0x0000000b0e00720c */ /* 0x040fe20003f24070 */
[--C-:B------:R-:W-:Y:S01]  /*3350*/  @!P2 IMAD.IADD R9, R9, 0x1, -R14.reuse ;  /* 0x000000010909a824 */ /* 0x100fe200078e0a0e */
[----:B------:R-:W-:Y:S01]  /*3360*/  ISETP.GT.U32.AND P2, PT, R14, R0, PT ;  /* 0x000000000e00720c */ /* 0x000fe20003f44070 */
[C---:B------:R-:W-:Y:S01]  /*3370*/  VIADD R2, R29.reuse, 0x4a ;  /* 0x0000004a1d027836 */ /* 0x040fe20000000000 */
[----:B------:R0:W-:Y:S01]  /*3380*/  STL [R1+0x14c], R17 ;  /* 0x00014c1101007387 */ /* 0x0001e20000100800 */
[----:B-1----:R-:W-:Y:S02]  /*3390*/  VIADD R8, R29, 0x49 ;  /* 0x000000491d087836 */ /* 0x002fe40000000000 */
[----:B------:R-:W-:Y:S01]  /*33a0*/  @!P3 IMAD.IADD R13, R13, 0x1, -R14 ;  /* 0x000000010d0db824 */ /* 0x000fe200078e0a0e */
[----:B------:R-:W-:Y:S01]  /*33b0*/  IABS R6, R2 ;  /* 0x0000000200067213 */ /* 0x000fe20000000000 */
[----:B------:R-:W-:Y:S01]  /*33c0*/  VIADD R4, R29, 0x47 ;  /* 0x000000471d047836 */ /* 0x000fe20000000000 */
[----:B------:R-:W-:-:S02]  /*33d0*/  IABS R16, R8 ;  /* 0x0000000800107213 */ /* 0x000fc40000000000 */
[C---:B------:R-:W-:Y:S01]  /*33e0*/  ISETP.GT.U32.AND P3, PT, R14.reuse, R13, PT ;  /* 0x0000000d0e00720c */ /* 0x040fe20003f64070 */
[--C-:B------:R-:W-:Y:S01]  /*33f0*/  @!P1 IMAD.IADD R11, R11, 0x1, -R14.reuse ;  /* 0x000000010b0b9824 */ /* 0x100fe200078e0a0e */
[----:B------:R-:W-:Y:S01]  /*3400*/  MOV R15, R16 ;  /* 0x00000010000f7202 */ /* 0x000fe20000000f00 */
[----:B------:R-:W-:Y:S01]  /*3410*/  IMAD.HI.U32 R16, R7, R6, RZ ;  /* 0x0000000607107227 */ /* 0x000fe200078e00ff */
[----:B------:R-:W-:Y:S02]  /*3420*/  IABS R5, R4 ;  /* 0x0000000400057213 */ /* 0x000fe40000000000 */
[----:B------:R-:W-:Y:S01]  /*3430*/  ISETP.GT.U32.AND P1, PT, R14, R11, PT ;  /* 0x0000000b0e00720c */ /* 0x000fe20003f24070 */
[----:B------:R-:W-:Y:S02]  /*3440*/  @!P2 IMAD.IADD R0, R0, 0x1, -R14 ;  /* 0x000000010000a824 */ /* 0x000fe400078e0a0e */
[----:B0-----:R-:W-:Y:S02]  /*3450*/  IMAD.MOV.U32 R17, RZ, RZ, R9 ;  /* 0x000000ffff117224 */ /* 0x001fe400078e0009 */
[----:B------:R-:W-:Y:S01]  /*3460*/  IMAD.MOV R16, RZ, RZ, -R16 ;  /* 0x000000ffff107224 */ /* 0x000fe200078e0a10 */
[----:B------:R-:W-:Y:S01]  /*3470*/  ISETP.GT.U32.AND P2, PT, R14, R0, PT ;  /* 0x000000000e00720c */ /* 0x000fe20003f44070 */
[----:B------:R-:W-:-:S02]  /*3480*/  IMAD.MOV.U32 R9, RZ, RZ, R12 ;  /* 0x000000ffff097224 */ /* 0x000fc400078e000c */
[----:B------:R-:W-:Y:S01]  /*3490*/  @!P5 IMAD.MOV R17, RZ, RZ, -R17 ;  /* 0x000000ffff11d224 */ /* 0x000fe200078e0a11 */
[----:B------:R-:W-:Y:S01]  /*34a0*/  ISETP.GE.AND P5, PT, R2, RZ, PT ;  /* 0x000000ff0200720c */ /* 0x000fe20003fa6270 */
[C---:B------:R-:W-:Y:S02]  /*34b0*/  IMAD R2, R14.reuse, R16, R6 ;  /* 0x000000100e027224 */ /* 0x040fe400078e0206 */
[----:B------:R-:W-:Y:S01]  /*34c0*/  IMAD.HI.U32 R6, R7, R9, RZ ;  /* 0x0000000907067227 */ /* 0x000fe200078e00ff */
[----:B------:R0:W-:Y:S03]  /*34d0*/  STL [R1+0x148], R17 ;  /* 0x0001481101007387 */ /* 0x0001e60000100800 */
[----:B------:R-:W-:Y:S01]  /*34e0*/  @!P3 IMAD.IADD R13, R13, 0x1, -R14 ;  /* 0x000000010d0db824 */ /* 0x000fe200078e0a0e */
[----:B------:R-:W-:Y:S01]  /*34f0*/  ISETP.GT.U32.AND P3, PT, R14, R2, PT ;  /* 0x000000020e00720c */ /* 0x000fe20003f64070 */
[----:B------:R-:W-:-:S04]  /*3500*/  IMAD.HI.U32 R16, R7, R15, RZ ;  /* 0x0000000f07107227 */ /* 0x000fc800078e00ff */
[----:B------:R-:W-:-:S04]  /*3510*/  IMAD.HI.U32 R12, R7, R5, RZ ;  /* 0x00000005070c7227 */ /* 0x000fc800078e00ff */
[----:B------:R-:W-:Y:S02]  /*3520*/  IMAD.MOV R6, RZ, RZ, -R6 ;  /* 0x000000ffff067224 */ /* 0x000fe400078e0a06 */
[----:B------:R-:W-:Y:S02]  /*3530*/  IMAD.MOV R16, RZ, RZ, -R16 ;  /* 0x000000ffff107224 */ /* 0x000fe400078e0a10 */
[----:B------:R-:W-:Y:S02]  /*3540*/  IMAD.MOV R12, RZ, RZ, -R12 ;  /* 0x000000ffff0c7224 */ /* 0x000fe400078e0a0c */
[C---:B------:R-:W-:Y:S02]  /*3550*/  IMAD R9, R14.reuse, R6, R9 ;  /* 0x000000060e097224 */ /* 0x040fe400078e0209 */
[--C-:B------:R-:W-:Y:S02]  /*3560*/  @!P1 IMAD.IADD R11, R11, 0x1, -R14.reuse ;  /* 0x000000010b0b9824 */ /* 0x100fe400078e0a0e */
[----:B------:R-:W-:Y:S01]  /*3570*/  VIADD R6, R29, 0x46 ;  /* 0x000000461d067836 */ /* 0x000fe20000000000 */
[----:B------:R-:W-:Y:S01]  /*3580*/  ISETP.GT.U32.AND P1, PT, R14, R9, PT ;  /* 0x000000090e00720c */ /* 0x000fe20003f24070 */
[----:B------:R-:W-:Y:S01]  /*3590*/  @!P2 IMAD.IADD R0, R0, 0x1, -R14 ;  /* 0x000000010000a824 */ /* 0x000fe200078e0a0e */
[----:B------:R-:W-:Y:S01]  /*35a0*/  ISETP.GE.AND P2, PT, R8, RZ, PT ;  /* 0x000000ff0800720c */ /* 0x000fe20003f46270 */
[----:B0-----:R-:W-:-:S02]  /*35b0*/  IMAD.MOV.U32 R17, RZ, RZ, R13 ;  /* 0x000000ffff117224 */ /* 0x001fc400078e000d */
[C---:B------:R-:W-:Y:S02]  /*35c0*/  IMAD R8, R14.reuse, R16, R15 ;  /* 0x000000100e087224 */ /* 0x040fe400078e020f */
[----:B------:R-:W-:Y:S01]  /*35d0*/  IMAD R5, R14, R12, R5 ;  /* 0x0000000c0e057224 */ /* 0x000fe200078e0205 */
[----:B------:R-:W-:Y:S01]  /*35e0*/  IABS R12, R6 ;  /* 0x00000006000c7213 */ /* 0x000fe20000000000 */
[----:B------:R-:W-:Y:S01]  /*35f0*/  IMAD.MOV.U32 R13, RZ, RZ, R11 ;  /* 0x000000ffff0d7224 */ /* 0x000fe200078e000b */
[----:B------:R-:W-:Y:S01]  /*3600*/  @!P0 IADD3 R17, -R17, RZ, RZ ;  /* 0x000000ff11118210 */ /* 0x000fe20007ffe1ff */
[----:B------:R-:W-:Y:S01]  /*3610*/  @!P3 IMAD.IADD R2, R2, 0x1, -R14 ;  /* 0x000000010202b824 */ /* 0x000fe200078e0a0e */
[C---:B------:R-:W-:Y:S01]  /*3620*/  ISETP.GT.U32.AND P0, PT, R14.reuse, R8, PT ;  /* 0x000000080e00720c */ /* 0x040fe20003f04070 */
[----:B------:R-:W-:Y:S02]  /*3630*/  IMAD.MOV.U32 R15, RZ, RZ, R0 ;  /* 0x000000ffff0f7224 */ /* 0x000fe400078e0000 */
[----:B------:R-:W-:Y:S01]  /*3640*/  @!P6 IMAD.MOV R13, RZ, RZ, -R13 ;  /* 0x000000ffff0de224 */ /* 0x000fe200078e0a0d */
[C---:B------:R-:W-:Y:S01]  /*3650*/  ISETP.GT.U32.AND P6, PT, R14.reuse, R5, PT ;  /* 0x000000050e00720c */ /* 0x040fe20003fc4070 */
[----:B------:R-:W-:Y:S01]  /*3660*/  IMAD.MOV.U32 R0, RZ, RZ, R12 ;  /* 0x000000ffff007224 */ /* 0x000fe200078e000c */
[----:B------:R-:W-:Y:S01]  /*3670*/  ISETP.GT.U32.AND P3, PT, R14, R2, PT ;  /* 0x000000020e00720c */ /* 0x000fe20003f64070 */
[----:B------:R-:W-:Y:S01]  /*3680*/  @!P4 IMAD.MOV R15, RZ, RZ, -R15 ;  /* 0x000000ffff0fc224 */ /* 0x000fe200078e0a0f */
[----:B------:R-:W-:Y:S01]  /*3690*/  ISETP.GE.AND P4, PT, R10, RZ, PT ;  /* 0x000000ff0a00720c */ /* 0x000fe20003f86270 */
[----:B------:R-:W-:Y:S01]  /*36a0*/  VIADD R10, R29, 0x45 ;  /* 0x000000451d0a7836 */ /* 0x000fe20000000000 */
[----:B------:R-:W-:Y:S01]  /*36b0*/  STL [R1+0x130], R17 ;  /* 0x0001301101007387 */ /* 0x000fe20000100800 */
[----:B------:R-:W-:-:S03]  /*36c0*/  IMAD.HI.U32 R11, R7, R0, RZ ;  /* 0x00000000070b7227 */ /* 0x000fc600078e00ff */
[----:B------:R-:W-:Y:S01]  /*36d0*/  IABS R16, R10 ;  /* 0x0000000a00107213 */ /* 0x000fe20000000000 */
[--C-:B------:R-:W-:Y:S01]  /*36e0*/  @!P1 IMAD.IADD R9, R9, 0x1, -R14.reuse ;  /* 0x0000000109099824 */ /* 0x100fe200078e0a0e */
[----:B------:R-:W-:Y:S01]  /*36f0*/  STL [R1+0x13c], R15 ;  /* 0x00013c0f01007387 */ /* 0x000fe20000100800 */
[----:B------:R-:W-:Y:S02]  /*3700*/  IMAD.MOV R11, RZ, RZ, -R11 ;  /* 0x000000ffff0b7224 */ /* 0x000fe400078e0a0b */
[--C-:B------:R-:W-:Y:S01]  /*3710*/  @!P0 IMAD.IADD R8, R8, 0x1, -R14.reuse ;  /* 0x0000000108088824 */ /* 0x100fe200078e0a0e */
[----:B------:R-:W-:Y:S01]  /*3720*/  ISETP.GE.AND P0, PT, R6, RZ, PT ;  /* 0x000000ff0600720c */ /* 0x000fe20003f06270 */
[----:B------:R-:W-:Y:S01]  /*3730*/  @!P6 IMAD.IADD R5, R5, 0x1, -R14 ;  /* 0x000000010505e824 */ /* 0x000fe200078e0a0e */
[C---:B------:R-:W-:Y:S01]  /*3740*/  ISETP.GT.U32.AND P6, PT, R14.reuse, R9, PT ;  /* 0x000000090e00720c */ /* 0x040fe20003fc4070 */
[C---:B------:R-:W-:Y:S01]  /*3750*/  IMAD R0, R14.reuse, R11, R0 ;  /* 0x0000000b0e007224 */ /* 0x040fe200078e0200 */
[----:B------:R-:W-:Y:S01]  /*3760*/  ISETP.GT.U32.AND P1, PT, R14, R8, PT ;  /* 0x000000080e00720c */ /* 0x000fe20003f24070 */
[----:B------:R-:W-:Y:S01]  /*3770*/  IMAD.HI.U32 R11, R7, R16, RZ ;  /* 0x00000010070b7227 */ /* 0x000fe200078e00ff */
[----:B------:R0:W-:Y:S03]  /*3780*/  STL [R1+0x140], R13 ;  /* 0x0001400d01007387 */ /* 0x0001e60000100800 */
[----:B------:R-:W-:Y:S01]  /*3790*/  @!P3 IMAD.IADD R2, R2, 0x1, -R14 ;  /* 0x000000010202b824 */ /* 0x000fe200078e0a0e */
[----:B------:R-:W-:Y:S01]  /*37a0*/  ISETP.GE.AND P3, PT, R4, RZ, PT ;  /* 0x000000ff0400720c */ /* 0x000fe20003f66270 */
[----:B------:R-:W-:-:S02]  /*37b0*/  IMAD.MOV R11, RZ, RZ, -R11 ;  /* 0x000000ffff0b7224 */ /* 0x000fc400078e0a0b */
[----:B------:R-:W-:Y:S01]  /*37c0*/  IMAD.MOV.U32 R12, RZ, RZ, R2 ;  /* 0x000000ffff0c7224 */ /* 0x000fe200078e0002 */
[----:B------:R-:W-:Y:S01]  /*37d0*/  IADD3 R2, R29, 0x43, RZ ;  /* 0x000000431d027810 */ /* 0x000fe20007ffe0ff */
[C---:B------:R-:W-:Y:S02]  /*37e0*/  IMAD R16, R14.reuse, R11, R16 ;  /* 0x0000000b0e107224 */ /* 0x040fe400078e0210 */
[----:B------:R-:W-:Y:S01]  /*37f0*/  @!P5 IMAD.MOV R12, RZ, RZ, -R12 ;  /* 0x000000ffff0cd224 */ /* 0x000fe200078e0a0c */
[C---:B------:R-:W-:Y:S01]  /*3800*/  ISETP.GT.U32.AND P5, PT, R14.reuse, R5, PT ;  /* 0x000000050e00720c */ /* 0x040fe20003fa4070 */
[--C-:B------:R-:W-:Y:S01]  /*3810*/  @!P6 IMAD.IADD R9, R9, 0x1, -R14.reuse ;  /* 0x000000010909e824 */ /* 0x100fe200078e0a0e */
[----:B------:R-:W-:Y:S01]  /*3820*/  ISETP.GT.U32.AND P6, PT, R14, R16, PT ;  /* 0x000000100e00720c */ /* 0x000fe20003fc4070 */
[C---:B------:R-:W-:Y:S01]  /*3830*/  VIADD R4, R29.reuse, 0x44 ;  /* 0x000000441d047836 */ /* 0x040fe20000000000 */
[----:B0-----:R-:W-:Y:S01]  /*3840*/  IABS R13, R2 ;  /* 0x00000002000d7213 */ /* 0x001fe20000000000 */
[----:B------:R-:W-:Y:S01]  /*3850*/  @!P1 IMAD.IADD R8, R8, 0x1, -R14 ;  /* 0x0000000108089824 */ /* 0x000fe200078e0a0e */
[----:B------:R-:W-:Y:S01]  /*3860*/  ISETP.GT.U32.AND P1, PT, R14, R0, PT ;  /* 0x000000000e00720c */ /* 0x000fe20003f24070 */
[----:B------:R-:W-:Y:S01]  /*3870*/  VIADD R6, R29, 0x42 ;  /* 0x000000421d067836 */ /* 0x000fe20000000000 */
[----:B------:R-:W-:Y:S01]  /*3880*/  IABS R15, R4 ;  /* 0x00000004000f7213 */ /* 0x000fe20000000000 */
[----:B------:R0:W-:Y:S01]  /*3890*/  STL [R1+0x168], R12 ;  /* 0x0001680c01007387 */ /* 0x0001e20000100800 */
[----:B------:R-:W-:-:S04]  /*38a0*/  IMAD.HI.U32 R11, R7, R13, RZ ;  /* 0x0000000d070b7227 */ /* 0x000fc800078e00ff */
[----:B------:R-:W-:Y:S01]  /*38b0*/  @!P5 IMAD.IADD R5, R5, 0x1, -R14 ;  /* 0x000000010505d824 */ /* 0x000fe200078e0a0e */
[----:B------:R-:W-:Y:S01]  /*38c0*/  ISETP.GE.AND P5, PT, R10, RZ, PT ;  /* 0x000000ff0a00720c */ /* 0x000fe20003fa6270 */
[----:B------:R-:W-:Y:S01]  /*38d0*/  IMAD.HI.U32 R10, R7, R15, RZ ;  /* 0x0000000f070a7227 */ /* 0x000fe200078e00ff */
[----:B0-----:R-:W-:-:S03]  /*38e0*/  IABS R12, R6 ;  /* 0x00000006000c7213 */ /* 0x001fc60000000000 */
[--C-:B------:R-:W-:Y:S02]  /*38f0*/  @!P6 IMAD.IADD R16, R16, 0x1, -R14.reuse ;  /* 0x000000011010e824 */ /* 0x100fe400078e0a0e */
[----:B------:R-:W-:Y:S01]  /*3900*/  @!P1 IMAD.IADD R0, R0, 0x1, -R14 ;  /* 0x0000000100009824 */ /* 0x000fe200078e0a0e */
[----:B------:R-:W-:Y:S01]  /*3910*/  ISETP.GE.AND P1, PT, R4, RZ, PT ;  /* 0x000000ff0400720c */ /* 0x000fe20003f26270 */
[----:B------:R-:W-:Y:S01]  /*3920*/  IMAD.MOV R10, RZ, RZ, -R10 ;  /* 0x000000ffff0a7224 */ /* 0x000fe200078e0a0a */
[----:B------:R-:W-:Y:S01]  /*3930*/  ISETP.GT.U32.AND P6, PT, R14, R16, PT ;  /* 0x000000100e00720c */ /* 0x000fe20003fc4070 */
[----:B------:R-:W-:Y:S02]  /*3940*/  IMAD.MOV.U32 R17, RZ, RZ, R8 ;  /* 0x000000ffff117224 */ /* 0x000fe400078e0008 */
[----:B------:R-:W-:-:S04]  /*3950*/  IMAD.HI.U32 R4, R7, R12, RZ ;  /* 0x0000000c07047227 */ /* 0x000fc800078e00ff */
[----:B------:R-:W-:Y:S02]  /*3960*/  IMAD.MOV R8, RZ, RZ, -R11 ;  /* 0x000000ffff087224 */ /* 0x000fe400078e0a0b */
[C---:B------:R-:W-:Y:S02]  /*3970*/  IMAD R15, R14.reuse, R10, R15 ;  /* 0x0000000a0e0f7224 */ /* 0x040fe400078e020f */
[----:B------:R-:W-:Y:S02]  /*3980*/  IMAD.MOV.U32 R11, RZ, RZ, R5 ;  /* 0x000000ffff0b7224 */ /* 0x000fe400078e0005 */
[----:B------:R-:W-:Y:S02]  /*3990*/  IMAD.MOV R4, RZ, RZ, -R4 ;  /* 0x000000ffff047224 */ /* 0x000fe400078e0a04 */
[C---:B------:R-:W-:Y:S01]  /*39a0*/  IMAD R13, R14.reuse, R8, R13 ;  /* 0x000000080e0d7224 */ /* 0x040fe200078e020d */
[----:B------:R-:W-:Y:S01]  /*39b0*/  @!P3 IADD3 R11, -R11, RZ, RZ ;  /* 0x000000ff0b0bb210 */ /* 0x000fe20007ffe1ff */
[----:B------:R-:W-:Y:S01]  /*39c0*/  @!P4 IMAD.MOV R9, RZ, RZ, -R9 ;  /* 0x000000ffff09c224 */ /* 0x000fe200078e0a09 */
[C---:B------:R-:W-:Y:S01]  /*39d0*/  ISETP.GT.U32.AND P4, PT, R14.reuse, R15, PT ;  /* 0x0000000f0e00720c */ /* 0x040fe20003f84070 */
[----:B------:R-:W-:Y:S01]  /*39e0*/  @!P2 IMAD.MOV R17, RZ, RZ, -R17 ;  /* 0x000000ffff11a224 */ /* 0x000fe200078e0a11 */
[C---:B------:R-:W-:Y:S01]  /*39f0*/  ISETP.GT.U32.AND P2, PT, R14.reuse, R0, PT ;  /* 0x000000000e00720c */ /* 0x040fe20003f44070 */
[C---:B------:R-:W-:Y:S01]  /*3a00*/  IMAD R12, R14.reuse, R4, R12 ;  /* 0x000000040e0c7224 */ /* 0x040fe200078e020c */
[----:B------:R-:W-:Y:S01]  /*3a10*/  ISETP.GT.U32.AND P3, PT, R14, R13, PT ;  /* 0x0000000d0e00720c */ /* 0x000fe20003f64070 */
[----:B------:R-:W-:Y:S01]  /*3a20*/  @!P6 IMAD.IADD R16, R16, 0x1, -R14 ;  /* 0x000000011010e824 */ /* 0x000fe200078e0a0e */
[----:B------:R-:W-:Y:S01]  /*3a30*/  STL [R1+0x138], R17 ;  /* 0x0001381101007387 */ /* 0x000fe20000100800 */
[----:B------:R-:W-:Y:S01]  /*3a40*/  VIADD R5, R29, 0x41 ;  /* 0x000000411d057836 */ /* 0x000fe20000000000 */
[----:B------:R-:W-:Y:S01]  /*3a50*/  ISETP.GT.U32.AND P6, PT, R14, R12, PT ;  /* 0x0000000c0e00720c */ /* 0x000fe20003fc4070 */
[----:B------:R-:W-:Y:S01]  /*3a60*/  @!P5 IMAD.MOV R16, RZ, RZ, -R16 ;  /* 0x000000ffff10d224 */ /* 0x000fe200078e0a10 */
[----:B------:R0:W-:Y:S02]  /*3a70*/  STL [R1+0xf8], R9 ;  /* 0x0000f80901007387 */ /* 0x0001e40000100800 */
[----:B------:R-:W-:Y:S01]  /*3a80*/  IABS R4, R5 ;  /* 0x0000000500047213 */ /* 0x000fe20000000000 */
[--C-:B------:R-:W-:Y:S01]  /*3a90*/  @!P4 IMAD.IADD R15, R15, 0x1, -R14.reuse ;  /* 0x000000010f0fc824 */ /* 0x100fe200078e0a0e */
[----:B------:R-:W-:Y:S01]  /*3aa0*/  ISETP.GE.AND P4, PT, R6, RZ, PT ;  /* 0x000000ff0600720c */ /* 0x000fe20003f86270 */
[--C-:B------:R-:W-:Y:S01]  /*3ab0*/  @!P2 IMAD.IADD R0, R0, 0x1, -R14.reuse ;  /* 0x000000010000a824 */ /* 0x100fe200078e0a0e */
[----:B------:R-:W-:Y:S01]  /*3ac0*/  ISETP.GE.AND P2, PT, R2, RZ, PT ;  /* 0x000000ff0200720c */ /* 0x000fe20003f46270 */
[----:B------:R-:W-:Y:S01]  /*3ad0*/  @!P3 IMAD.IADD R13, R13, 0x1, -R14 ;  /* 0x000000010d0db824 */ /* 0x000fe200078e0a0e */
[----:B------:R-:W-:Y:S01]  /*3ae0*/  ISETP.GT.U32.AND P3, PT, R14, R15, PT ;  /* 0x0000000f0e00720c */ /* 0x000fe20003f64070 */
[----:B------:R-:W-:Y:S01]  /*3af0*/  IMAD.HI.U32 R8, R7, R4, RZ ;  /* 0x0000000407087227 */ /* 0x000fe200078e00ff */
[----:B------:R1:W-:Y:S03]  /*3b00*/  STL [R1+0x12c], R11 ;  /* 0x00012c0b01007387 */ /* 0x0003e60000100800 */
[----:B0-----:R-:W-:-:S02]  /*3b10*/  VIADD R9, R29, 0x40 ;  /* 0x000000401d097836 */ /* 0x001fc40000000000 */
[----:B------:R-:W-:Y:S01]  /*3b20*/  @!P6 IMAD.IADD R12, R12, 0x1, -R14 ;  /* 0x000000010c0ce824 */ /* 0x000fe200078e0a0e */
[----:B------:R-:W-:Y:S01]  /*3b30*/  ISETP.GT.U32.AND P6, PT, R14, R13, PT ;  /* 0x0000000d0e00720c */ /* 0x000fe20003fc4070 */
[----:B------:R-:W-:Y:S01]  /*3b40*/  IMAD.MOV.U32 R10, RZ, RZ, R0 ;  /* 0x000000ffff0a7224 */ /* 0x000fe200078e0000 */
[----:B------:R-:W-:Y:S01]  /*3b50*/  IABS R2, R9 ;  /* 0x0000000900027213 */ /* 0x000fe20000000000 */
[----:B------:R-:W-:Y:S02]  /*3b60*/  IMAD.MOV R8, RZ, RZ, -R8 ;  /* 0x000000ffff087224 */ /* 0x000fe400078e0a08 */
[----:B------:R-:W-:Y:S02]  /*3b70*/  @!P3 IMAD.IADD R15, R15, 0x1, -R14 ;  /* 0x000000010f0fb824 */ /* 0x000fe400078e0a0e */
[----:B------:R-:W-:-:S04]  /*3b80*/  IMAD.HI.U32 R0, R7, R2, RZ ;  /* 0x0000000207007227 */ /* 0x000fc800078e00ff */
[----:B------:R-:W-:Y:S02]  /*3b90*/  IMAD.MOV R0, RZ, RZ, -R0 ;  /* 0x000000ffff007224 */ /* 0x000fe400078e0a00 */
[C---:B------:R-:W-:Y:S02]  /*3ba0*/  IMAD R4, R14.reuse, R8, R4 ;  /* 0x000000080e047224 */ /* 0x040fe400078e0204 */
[C---:B------:R-:W-:Y:S02]  /*3bb0*/  IMAD R2, R14.reuse, R0, R2 ;  /* 0x000000000e027224 */ /* 0x040fe400078e0202 */
[----:B------:R-:W-:Y:S01]  /*3bc0*/  @!P6 IMAD.IADD R13, R13, 0x1, -R14 ;  /* 0x000000010d0de824 */ /* 0x000fe200078e0a0e */
[C---:B------:R-:W-:Y:S01]  /*3bd0*/  ISETP.GT.U32.AND P3, PT, R14.reuse, R4, PT ;  /* 0x000000040e00720c */ /* 0x040fe20003f64070 */
[C---:B------:R-:W-:Y:S01]  /*3be0*/  VIADD R6, R29.reuse, 0x3f ;  /* 0x0000003f1d067836 */ /* 0x040fe20000000000 */
[C---:B------:R-:W-:Y:S01]  /*3bf0*/  ISETP.GT.U32.AND P6, PT, R14.reuse, R2, PT ;  /* 0x000000020e00720c */ /* 0x040fe20003fc4070 */
[----:B------:R-:W-:Y:S01]  /*3c00*/  @!P0 IMAD.MOV R10, RZ, RZ, -R10 ;  /* 0x000000ffff0a8224 */ /* 0x000fe200078e0a0a */
[----:B------:R-:W-:Y:S01]  /*3c10*/  ISETP.GT.U32.AND P0, PT, R14, R12, PT ;  /* 0x0000000c0e00720c */ /* 0x000fe20003f04070 */
[C---:B------:R-:W-:Y:S01]  /*3c20*/  VIADD R8, R29.reuse, 0x3e ;  /* 0x0000003e1d087836 */ /* 0x040fe20000000000 */
[----:B------:R-:W-:Y:S01]  /*3c30*/  IABS R17, R6 ;  /* 0x0000000600117213 */ /* 0x000fe20000000000 */
[----:B------:R-:W-:Y:S01]  /*3c40*/  VIADD R0, R29, 0x3d ;  /* 0x0000003d1d007836 */ /* 0x000fe20000000000 */
[----:B------:R0:W-:Y:S01]  /*3c50*/  STL [R1+0x134], R10 ;  /* 0x0001340a01007387 */ /* 0x0001e20000100800 */
[----:B------:R-:W-:Y:S01]  /*3c60*/  @!P1 IMAD.MOV R15, RZ, RZ, -R15 ;  /* 0x000000ffff0f9224 */ /* 0x000fe200078e0a0f */
[----:B-1----:R-:W-:Y:S01]  /*3c70*/  IABS R11, R8 ;  /* 0x00000008000b7213 */ /* 0x002fe20000000000 */
[----:B------:R-:W-:Y:S01]  /*3c80*/  IMAD.HI.U32 R18, R7, R17, RZ ;  /* 0x0000001107127227 */ /* 0x000fe200078e00ff */
[----:B------:R-:W-:Y:S03]  /*3c90*/  STL [R1+0xf4], R16 ;  /* 0x0000f41001007387 */ /* 0x000fe60000100800 */
[--C-:B------:R-:W-:Y:S01]  /*3ca0*/  @!P3 IMAD.IADD R4, R4, 0x1, -R14.reuse ;  /* 0x000000010404b824 */ /* 0x100fe200078e0a0e */
[----:B------:R-:W-:Y:S01]  /*3cb0*/  ISETP.GE.AND P3, PT, R9, RZ, PT ;  /* 0x000000ff0900720c */ /* 0x000fe20003f66270 */
[----:B------:R-:W-:Y:S01]  /*3cc0*/  @!P6 IMAD.IADD R2, R2, 0x1, -R14 ;  /* 0x000000010202e824 */ /* 0x000fe200078e0a0e */
[----:B------:R-:W-:Y:S01]  /*3cd0*/  @!P0 IADD3 R12, R12, -R14, RZ ;  /* 0x8000000e0c0c8210 */ /* 0x000fe20007ffe0ff */
[----:B------:R-:W-:Y:S01]  /*3ce0*/  IMAD.MOV R18, RZ, RZ, -R18 ;  /* 0x000000ffff127224 */ /* 0x000fe200078e0a12 */
[C---:B------:R-:W-:Y:S01]  /*3cf0*/  ISETP.GT.U32.AND P5, PT, R14.reuse, R4, PT ;  /* 0x000000040e00720c */ /* 0x040fe20003fa4070 */
[----:B0-----:R-:W-:Y:S01]  /*3d00*/  IMAD.HI.U32 R10, R7, R11, RZ ;  /* 0x0000000b070a7227 */ /* 0x001fe200078e00ff */
[C---:B------:R-:W-:Y:S01]  /*3d10*/  ISETP.GT.U32.AND P6, PT, R14.reuse, R2, PT ;  /* 0x000000020e00720c */ /* 0x040fe20003fc4070 */
[----:B------:R-:W-:Y:S01]  /*3d20*/  STL [R1+0xf0], R15 ;  /* 0x0000f00f01007387 */ /* 0x000fe20000100800 */
[----:B------:R-:W-:Y:S01]  /*3d30*/  ISETP.GE.AND P0, PT, R5, RZ, PT ;  /* 0x000000ff0500720c */ /* 0x000fe20003f06270 */
[----:B------:R-:W-:Y:S01]  /*3d40*/  IMAD R9, R14, R18, R17 ;  /* 0x000000120e097224 */ /* 0x000fe200078e0211 */
[----:B------:R-:W-:Y:S01]  /*3d50*/  IABS R5, R0 ;  /* 0x0000000000057213 */ /* 0x000fe20000000000 */
[----:B------:R-:W-:-:S02]  /*3d60*/  IMAD.MOV R10, RZ, RZ, -R10 ;  /* 0x000000ffff0a7224 */ /* 0x000fc400078e0a0a */
[----:B------:R-:W-:Y:S01]  /*3d70*/  @!P4 IMAD.MOV R12, RZ, RZ, -R12 ;  /* 0x000000ffff0cc224 */ /* 0x000fe200078e0a0c */
[----:B------:R-:W-:Y:S01]  /*3d80*/  ISETP.GT.U32.AND P1, PT, R14, R9, PT ;  /* 0x000000090e00720c */ /* 0x000fe20003f24070 */
[----:B------:R-:W-:Y:S01]  /*3d90*/  @!P2 IMAD.MOV R13, RZ, RZ, -R13 ;  /* 0x000000ffff0da224 */ /* 0x000fe200078e0a0d */
[----:B------:R-:W-:Y:S01]  /*3da0*/  ISETP.GE.AND P4, PT, R8, RZ, PT ;  /* 0x000000ff0800720c */ /* 0x000fe20003f86270 */
[----:B------:R-:W-:Y:S01]  /*3db0*/  IMAD.HI.U32 R8, R7, R5, RZ ;  /* 0x0000000507087227 */ /* 0x000fe200078e00ff */
[----:B------:R-:W-:Y:S02]  /*3dc0*/  ISETP.GE.AND P2, PT, R6, RZ, PT ;  /* 0x000000ff0600720c */ /* 0x000fe40003f46270 */
[----:B------:R0:W-:Y:S01]  /*3dd0*/  STL [R1+0xec], R13 ;  /* 0x0000ec0d01007387 */ /* 0x0001e20000100800 */
[----:B------:R-:W-:Y:S02]  /*3de0*/  IMAD R11, R14, R10, R11 ;  /* 0x0000000a0e0b7224 */ /* 0x000fe400078e020b */
[----:B------:R-:W-:Y:S01]  /*3df0*/  @!P5 IMAD.IADD R4, R4, 0x1, -R14 ;  /* 0x000000010404d824 */ /* 0x000fe200078e0a0e */
[----:B------:R-:W-:Y:S01]  /*3e00*/  ISETP.GE.AND P5, PT, R0, RZ, PT ;  /* 0x000000ff0000720c */ /* 0x000fe20003fa6270 */
[----:B------:R-:W-:Y:S01]  /*3e10*/  IMAD.MOV R0, RZ, RZ, -R8 ;  /* 0x000000ffff007224 */ /* 0x000fe200078e0a08 */
[----:B------:R1:W-:Y:S01]  /*3e20*/  STL [R1+0xe8], R12 ;  /* 0x0000e80c01007387 */ /* 0x0003e20000100800 */
[----:B------:R-:W-:Y:S01]  /*3e30*/  @!P6 IMAD.IADD R2, R2, 0x1, -R14 ;  /* 0x000000010202e824 */ /* 0x000fe200078e0a0e */
[C---:B------:R-:W-:Y:S01]  /*3e40*/  ISETP.GT.U32.AND P6, PT, R14.reuse, R11, PT ;  /* 0x0000000b0e00720c */ /* 0x040fe20003fc4070 */
[----:B------:R-:W-:-:S02]  /*3e50*/  IMAD R0, R14, R0, R5 ;  /* 0x000000000e007224 */ /* 0x000fc400078e0205 */
[----:B------:R-:W-:Y:S02]  /*3e60*/  @!P1 IMAD.IADD R9, R9, 0x1, -R14 ;  /* 0x0000000109099824 */ /* 0x000fe400078e0a0e */
[C---:B------:R-:W-:Y:S02]  /*3e70*/  VIADD R6, R29.reuse, 0x3c ;  /* 0x0000003c1d067836 */ /* 0x040fe40000000000 */
[----:B0-----:R-:W-:Y:S01]  /*3e80*/  IMAD.MOV.U32 R13, RZ, RZ, R4 ;  /* 0x000000ffff0d7224 */ /* 0x001fe200078e0004 */
[C---:B------:R-:W-:Y:S01]  /*3e90*/  ISETP.GT.U32.AND P1, PT, R14.reuse, R9, PT ;  /* 0x000000090e00720c */ /* 0x040fe20003f24070 */
[----:B-1----:R-:W-:Y:S01]  /*3ea0*/  IMAD.MOV.U32 R12, RZ, RZ, R2 ;  /* 0x000000ffff0c7224 */ /* 0x002fe200078e0002 */
[----:B------:R-:W-:Y:S01]  /*3eb0*/  IABS R8, R6 ;  /* 0x0000000600087213 */ /* 0x000fe20000000000 */
[----:B------:R-:W-:Y:S01]  /*3ec0*/  VIADD R2, R29, 0x3b ;  /* 0x0000003b1d027836 */ /* 0x000fe20000000000 */
[----:B------:R-:W-:Y:S01]  /*3ed0*/  @!P0 IADD3 R13, -R13, RZ, RZ ;  /* 0x000000ff0d0d8210 */ /* 0x000fe20007ffe1ff */
[----:B------:R-:W-:Y:S01]  /*3ee0*/  @!P3 IMAD.MOV R12, RZ, RZ, -R12 ;  /* 0x000000ffff0cb224 */ /* 0x000fe200078e0a0c */
[----:B------:R-:W-:Y:S01]  /*3ef0*/  ISETP.GT.U32.AND P3, PT, R14, R0, PT ;  /* 0x000000000e00720c */ /* 0x000fe20003f64070 */
[----:B------:R-:W-:Y:S01]  /*3f00*/  @!P6 IMAD.IADD R11, R11, 0x1, -R14 ;  /* 0x000000010b0be824 */ /* 0x000fe200078e0a0e */
[----:B------:R-:W-:Y:S01]  /*3f10*/  IABS R5, R2 ;  /* 0x0000000200057213 */ /* 0x000fe20000000000 */
[----:B------:R-:W-:Y:S01]  /*3f20*/  IMAD.HI.U32 R4, R7, R8, RZ ;  /* 0x0000000807047227 */ /* 0x000fe200078e00ff */
[----:B------:R0:W-:Y:S01]  /*3f30*/  STL [R1+0xe4], R13 ;  /* 0x0000e40d01007387 */ /* 0x0001e20000100800 */
[----:B------:R-:W-:-:S02]  /*3f40*/  ISETP.GE.AND P0, PT, R6, RZ, PT ;  /* 0x000000ff0600720c */ /* 0x000fc40003f06270 */
[----:B------:R-:W-:Y:S01]  /*3f50*/  ISETP.GT.U32.AND P6, PT, R14, R11, PT ;  /* 0x0000000b0e00720c */ /* 0x000fe20003fc4070 */
[----:B------:R1:W-:Y:S01]  /*3f60*/  STL [R1+0xe0], R12 ;  /* 0x0000e00c01007387 */ /* 0x0003e20000100800 */
[----:B------:R-:W-:Y:S02]  /*3f70*/  IMAD.MOV R4, RZ, RZ, -R4 ;  /* 0x000000ffff047224 */ /* 0x000fe400078e0a04 */
[--C-:B------:R-:W-:Y:S01]  /*3f80*/  @!P1 IMAD.IADD R9, R9, 0x1, -R14.reuse ;  /* 0x0000000109099824 */ /* 0x100fe200078e0a0e */
[----:B------:R-:W-:Y:S01]  /*3f90*/  ISETP.GE.AND P1, PT, R2, RZ, PT ;  /* 0x000000ff0200720c */ /* 0x000fe20003f26270 */
[----:B------:R-:W-:Y:S02]  /*3fa0*/  @!P3 IMAD.IADD R0, R0, 0x1, -R14 ;  /* 0x000000010000b824 */ /* 0x000fe400078e0a0e */
[C---:B------:R-:W-:Y:S02]  /*3fb0*/  IMAD R8, R14.reuse, R4, R8 ;  /* 0x000000040e087224 */ /* 0x040fe400078e0208 */
[----:B0-----:R-:W-:Y:S01]  /*3fc0*/  IMAD.MOV.U32 R13, RZ, RZ, R9 ;  /* 0x000000ffff0d7224 */ /* 0x001fe200078e0009 */
[----:B------:R-:W-:Y:S01]  /*3fd0*/  ISETP.GT.U32.AND P3, PT, R14, R0, PT ;  /* 0x000000000e00720c */ /* 0x000fe20003f64070 */
[----:B-1----:R-:W-:-:S02]  /*3fe0*/  VIADD R12, R29, 0x3a ;  /* 0x0000003a1d0c7836 */ /* 0x002fc40000000000 */
[----:B------:R-:W-:Y:S01]  /*3ff0*/  @!P2 IMAD.MOV R13, RZ, RZ, -R13 ;  /* 0x000000ffff0da224 */ /* 0x000fe200078e0a0d */
[----:B------:R-:W-:Y:S01]  /*4000*/  ISETP.GT.U32.AND P2, PT, R14, R8, PT ;  /* 0x000000080e00720c */ /* 0x000fe20003f44070 */
[----:B------:R-:W-:Y:S01]  /*4010*/  IMAD.HI.U32 R10, R7, R5, RZ ;  /* 0x00000005070a7227 */ /* 0x000fe200078e00ff */
[----:B------:R-:W-:Y:S02]  /*4020*/  IABS R6, R12 ;  /* 0x0000000c00067213 */ /* 0x000fe40000000000 */
[----:B------:R-:W-:Y:S01]  /*4030*/  STL [R1+0xdc], R13 ;  /* 0x0000dc0d01007387 */ /* 0x000fe20000100800 */
[----:B------:R-:W-:Y:S01]  /*4040*/  @!P6 IMAD.IADD R11, R11, 0x1, -R14 ;  /* 0x000000010b0be824 */ /* 0x000fe200078e0a0e */
[----:B------:R-:W-:Y:S01]  /*4050*/  ISETP.GE.AND P6, PT, R12, RZ, PT ;  /* 0x000000ff0c00720c */ /* 0x000fe20003fc6270 */
[----:B------:R-:W-:-:S04]  /*4060*/  IMAD.HI.U32 R9, R7, R6, RZ ;  /* 0x0000000607097227 */ /* 0x000fc800078e00ff */
[----:B------:R-:W-:Y:S02]  /*4070*/  VIADD R2, R29, 0x39 ;  /* 0x000000391d027836 */ /* 0x000fe40000000000 */
[----:B------:R-:W-:Y:S01]  /*4080*/  IMAD.MOV R10, RZ, RZ, -R10 ;  /* 0x000000ffff0a7224 */ /* 0x000fe200078e0a0a */
[----:B------:R-:W-:Y:S01]  /*4090*/  @!P2 IADD3 R8, R8, -R14, RZ ;  /* 0x8000000e0808a210 */ /* 0x000fe20007ffe0ff */
[----:B------:R-:W-:Y:S01]  /*40a0*/  @!P4 IMAD.MOV R11, RZ, RZ, -R11 ;  /* 0x000000ffff0bc224 */ /* 0x000fe200078e0a0b */
[----:B------:R-:W-:Y:S01]  /*40b0*/  IABS R4, R2 ;  /* 0x0000000200047213 */ /* 0x000fe20000000000 */
[----:B------:R-:W-:Y:S01]  /*40c0*/  IMAD.MOV R9, RZ, RZ, -R9 ;  /* 0x000000ffff097224 */ /* 0x000fe200078e0a09 */
[----:B------:R-:W-:Y:S01]  /*40d0*/  ISETP.GE.AND P4, PT, R2, RZ, PT ;  /* 0x000000ff0200720c */ /* 0x000fe20003f86270 */
[----:B------:R-:W-:Y:S01]  /*40e0*/  @!P3 IMAD.IADD R0, R0, 0x1, -R14 ;  /* 0x000000010000b824 */ /* 0x000fe200078e0a0e */
[----:B------:R0:W-:Y:S01]  /*40f0*/  STL [R1+0xd8], R11 ;  /* 0x0000d80b01007387 */ /* 0x0001e20000100800 */
[C---:B------:R-:W-:Y:S01]  /*4100*/  IMAD R5, R14.reuse, R10, R5 ;  /* 0x0000000a0e057224 */ /* 0x040fe200078e0205 */
[C---:B------:R-:W-:Y:S01]  /*4110*/  ISETP.GT.U32.AND P2, PT, R14.reuse, R8, PT ;  /* 0x000000080e00720c */ /* 0x040fe20003f44070 */
[----:B------:R-:W-:-:S02]  /*4120*/  IMAD R2, R14, R9, R6 ;  /* 0x000000090e027224 */ /* 0x000fc400078e0206 */
[----:B------:R-:W-:Y:S01]  /*4130*/  IMAD.HI.U32 R6, R7, R4, RZ ;  /* 0x0000000407067227 */ /* 0x000fe200078e00ff */
[----:B------:R-:W-:-:S03]  /*4140*/  ISETP.GT.U32.AND P3, PT, R14, R5, PT ;  /* 0x000000050e00720c */ /* 0x000fc60003f64070 */
[----:B------:R-:W-:Y:S02]  /*4150*/  VIADD R10, R29, 0x38 ;  /* 0x000000381d0a7836 */ /* 0x000fe40000000000 */
[----:B0-----:R-:W-:Y:S02]  /*4160*/  IMAD.MOV.U32 R11, RZ, RZ, R0 ;  /* 0x000000ffff0b7224 */ /* 0x001fe400078e0000 */
[----:B------:R-:W-:Y:S01]  /*4170*/  IMAD.MOV R0, RZ, RZ, -R6 ;  /* 0x000000ffff007224 */ /* 0x000fe200078e0a06 */
[----:B------:R-:W-:Y:S01]  /*4180*/  IABS R15, R10 ;  /* 0x0000000a000f7213 */ /* 0x000fe20000000000 */
[----:B------:R-:W-:Y:S01]  /*4190*/  @!P5 IMAD.MOV R11, RZ, RZ, -R11 ;  /* 0x000000ffff0bd224 */ /* 0x000fe200078e0a0b */
[C---:B------:R-:W-:Y:S01]  /*41a0*/  ISETP.GT.U32.AND P5, PT, R14.reuse, R2, PT ;  /* 0x000000020e00720c */ /* 0x040fe20003fa4070 */
[----:B------:R-:W-:Y:S02]  /*41b0*/  IMAD R4, R14, R0, R4 ;  /* 0x000000000e047224 */ /* 0x000fe400078e0204 */
[----:B------:R-:W-:Y:S01]  /*41c0*/  @!P3 IMAD.IADD R5, R5, 0x1, -R14 ;  /* 0x000000010505b824 */ /* 0x000fe200078e0a0e */
[----:B------:R0:W-:Y:S01]  /*41d0*/  STL [R1+0xd4], R11 ;  /* 0x0000d40b01007387 */ /* 0x0001e20000100800 */
[----:B------:R-:W-:-:S02]  /*41e0*/  VIADD R6, R29, 0x37 ;  /* 0x000000371d067836 */ /* 0x000fc40000000000 */
[----:B------:R-:W-:Y:S01]  /*41f0*/  @!P2 IMAD.IADD R8, R8, 0x1, -R14 ;  /* 0x000000010808a824 */ /* 0x000fe200078e0a0e */
[C---:B------:R-:W-:Y:S01]  /*4200*/  ISETP.GT.U32.AND P3, PT, R14.reuse, R5, PT ;  /* 0x000000050e00720c */ /* 0x040fe20003f64070 */
[----:B------:R-:W-:Y:S01]  /*4210*/  VIADD R0, R29, 0x36 ;  /* 0x000000361d007836 */ /* 0x000fe20000000000 */
[----:B------:R-:W-:Y:S01]  /*4220*/  ISETP.GT.U32.AND P2, PT, R14, R4, PT ;  /* 0x000000040e00720c */ /* 0x000fe20003f44070 */
[----:B------:R-:W-:Y:S01]  /*4230*/  IMAD.MOV.U32 R12, RZ, RZ, R8 ;  /* 0x000000ffff0c7224 */ /* 0x000fe200078e0008 */
[----:B------:R-:W-:Y:S01]  /*4240*/  IABS R13, R6 ;  /* 0x00000006000d7213 */ /* 0x000fe20000000000 */
[----:B------:R-:W-:Y:S01]  /*4250*/  @!P5 IMAD.IADD R2, R2, 0x1, -R14 ;  /* 0x000000010202d824 */ /* 0x000fe200078e0a0e */
[----:B0-----:R-:W-:Y:S01]  /*4260*/  IABS R11, R0 ;  /* 0x00000000000b7213 */ /* 0x001fe20000000000 */
[----:B------:R-:W-:Y:S01]  /*4270*/  @!P0 IMAD.MOV R12, RZ, RZ, -R12 ;  /* 0x000000ffff0c8224 */ /* 0x000fe200078e0a0c */
[----:B------:R-:W-:Y:S01]  /*4280*/  ISETP.GE.AND P0, PT, R10, RZ, PT ;  /* 0x000000ff0a00720c */ /* 0x000fe20003f06270 */
[----:B------:R-:W-:Y:S01]  /*4290*/  IMAD.HI.U32 R8, R7, R13, RZ ;  /* 0x0000000d07087227 */ /* 0x000fe200078e00ff */
[----:B------:R-:W-:-:S02]  /*42a0*/  ISETP.GT.U32.AND P5, PT, R14, R2, PT ;  /* 0x000000020e00720c */ /* 0x000fc40003fa4070 */
[----:B------:R0:W-:Y:S01]  /*42b0*/  STL [R1+0xd0], R12 ;  /* 0x0000d00c01007387 */ /* 0x0001e20000100800 */
[----:B------:R-:W-:Y:S02]  /*42c0*/  IMAD.MOV R8, RZ, RZ, -R8 ;  /* 0x000000ffff087224 */ /* 0x000fe400078e0a08 */
[--C-:B------:R-:W-:Y:S01]  /*42d0*/  @!P3 IMAD.IADD R5, R5, 0x1, -R14.reuse ;  /* 0x000000010505b824 */ /* 0x100fe200078e0a0e */
[----:B------:R-:W-:Y:S01]  /*42e0*/  ISETP.GE.AND P3, PT, R6, RZ, PT ;  /* 0x000000ff0600720c */ /* 0x000fe20003f66270 */
[--C-:B------:R-:W-:Y:S02]  /*42f0*/  @!P2 IMAD.IADD R4, R4, 0x1, -R14.reuse ;  /* 0x000000010404a824 */ /* 0x100fe400078e0a0e */
[C---:B------:R-:W-:Y:S02]  /*4300*/  IMAD R13, R14.reuse, R8, R13 ;  /* 0x000000080e0d7224 */ /* 0x040fe400078e020d */
[----:B------:R-:W-:Y:S01]  /*4310*/  IMAD.MOV.U32 R16, RZ, RZ, R5 ;  /* 0x000000ffff107224 */ /* 0x000fe200078e0005 */
[----:B------:R-:W-:Y:S01]  /*4320*/  ISETP.GT.U32.AND P2, PT, R14, R4, PT ;  /* 0x000000040e00720c */ /* 0x000fe20003f44070 */
[----:B------:R-:W-:-:S02]  /*4330*/  @!P5 IMAD.IADD R2, R2, 0x1, -R14 ;  /* 0x000000010202d824 */ /* 0x000fc400078e0a0e */
[----:B------:R-:W-:-:S04]  /*4340*/  IMAD.HI.U32 R9, R7, R15, RZ ;  /* 0x0000000f07097227 */ /* 0x000fc800078e00ff */
[----:B0-----:R-:W-:Y:S02]  /*4350*/  IMAD.MOV.U32 R12, RZ, RZ, R2 ;  /* 0x000000ffff0c7224 */ /* 0x001fe400078e0002 */
[----:B------:R-:W-:Y:S01]  /*4360*/  @!P1 IMAD.MOV R16, RZ, RZ, -R16 ;  /* 0x000000ffff109224 */ /* 0x000fe200078e0a10 */
[----:B------:R-:W-:Y:S01]  /*4370*/  ISETP.GT.U32.AND P1, PT, R14, R13, PT ;  /* 0x0000000d0e00720c */ /* 0x000fe20003f24070 */
[----:B------:R-:W-:Y:S02]  /*4380*/  IMAD.MOV R9, RZ, RZ, -R9 ;  /* 0x000000ffff097224 */ /* 0x000fe400078e0a09 */
[----:B------:R-:W-:Y:S01]  /*4390*/  @!P6 IMAD.MOV R12, RZ, RZ, -R12 ;  /* 0x000000ffff0ce224 */ /* 0x000fe200078e0a0c */
[----:B------:R-:W-:Y:S01]  /*43a0*/  STL [R1+0xcc], R16 ;  /* 0x0000cc1001007387 */ /* 0x000fe20000100800 */
[----:B------:R-:W-:Y:S01]  /*43b0*/  IMAD.HI.U32 R10, R7, R11, RZ ;  /* 0x0000000b070a7227 */ /* 0x000fe200078e00ff */
[----:B------:R-:W-:Y:S02]  /*43c0*/  ISETP.GE.AND P6, PT, R0, RZ, PT ;  /* 0x000000ff0000720c */ /* 0x000fe40003fc6270 */
[----:B------:R0:W-:Y:S01]  /*43d0*/  STL [R1+0xc8], R12 ;  /* 0x0000c80c01007387 */ /* 0x0001e20000100800 */
[----:B------:R-:W-:Y:S01]  /*43e0*/  IMAD R15, R14, R9, R15 ;  /* 0x000000090e0f7224 */ /* 0x000fe200078e020f */
[----:B------:R-:W-:Y:S01]  /*43f0*/  IADD3 R6, -R10, RZ, RZ ;  /* 0x000000ff0a067210 */ /* 0x000fe20007ffe1ff */
[----:B------:R-:W-:-:S02]  /*4400*/  @!P2 IMAD.IADD R4, R4, 0x1, -R14 ;  /* 0x000000010404a824 */ /* 0x000fc400078e0a0e */
[----:B------:R-:W-:Y:S01]  /*4410*/  @!P1 IMAD.IADD R13, R13, 0x1, -R14 ;  /* 0x000000010d0d9824 */ /* 0x000fe200078e0a0e */
[C---:B------:R-:W-:Y:S01]  /*4420*/  ISETP.GT.U32.AND P5, PT, R14.reuse, R15, PT ;  /* 0x0000000f0e00720c */ /* 0x040fe20003fa4070 */
[C---:B------:R-:W-:Y:S02]  /*4430*/  IMAD R11, R14.reuse, R6, R11 ;  /* 0x000000060e0b7224 */ /* 0x040fe400078e020b */
[----:B------:R-:W-:Y:S02]  /*4440*/  IMAD.MOV.U32 R6, RZ, RZ, R4 ;  /* 0x000000ffff067224 */ /* 0x000fe400078e0004 */
[C---:B0-----:R-:W-:Y:S01]  /*4450*/  VIADD R12, R29.reuse, 0x34 ;  /* 0x000000341d0c7836 */ /* 0x041fe20000000000 */
[C---:B------:R-:W-:Y:S01]  /*4460*/  ISETP.GT.U32.AND P2, PT, R14.reuse, R11, PT ;  /* 0x0000000b0e00720c */ /* 0x040fe20003f44070 */
[----:B------:R-:W-:Y:S01]  /*4470*/  @!P4 IMAD.MOV R6, RZ, RZ, -R6 ;  /* 0x000000ffff06c224 */ /* 0x000fe200078e0a06 */
[----:B------:R-:W-:Y:S01]  /*4480*/  ISETP.GT.U32.AND P4, PT, R14, R13, PT ;  /* 0x0000000d0e00720c */ /* 0x000fe20003f84070 */
[C---:B------:R-:W-:Y:S01]  /*4490*/  VIADD R5, R29.reuse, 0x35 ;  /* 0x000000351d057836 */ /* 0x040fe20000000000 */
[----:B------:R-:W-:Y:S01]  /*44a0*/  IABS R0, R12 ;  /* 0x0000000c00007213 */ /* 0x000fe20000000000 */
[----:B------:R-:W-:Y:S01]  /*44b0*/  VIADD R10, R29, 0x33 ;  /* 0x000000331d0a7836 */ /* 0x000fe20000000000 */
[----:B------:R0:W-:Y:S01]  /*44c0*/  STL [R1+0xc4], R6 ;  /* 0x0000c40601007387 */ /* 0x0001e20000100800 */
[----:B------:R-:W-:Y:S01]  /*44d0*/  @!P5 IMAD.IADD R15, R15, 0x1, -R14 ;  /* 0x000000010f0fd824 */ /* 0x000fe200078e0a0e */
[----:B------:R-:W-:Y:S01]  /*44e0*/  IABS R2, R5 ;  /* 0x0000000500027213 */ /* 0x000fe20000000000 */
[----:B------:R-:W-:Y:S01]  /*44f0*/  IMAD.HI.U32 R4, R7, R0, RZ ;  /* 0x0000000007047227 */ /* 0x000fe200078e00ff */
[----:B------:R-:W-:-:S02]  /*4500*/  ISETP.GE.AND P5, PT, R5, RZ, PT ;  /* 0x000000ff0500720c */ /* 0x000fc40003fa6270 */
[----:B------:R-:W-:Y:S01]  /*4510*/  ISETP.GT.U32.AND P1, PT, R14, R15, PT ;  /* 0x0000000f0e00720c */ /* 0x000fe20003f24070 */
[----:B------:R-:W-:Y:S01]  /*4520*/  IMAD.HI.U32 R5, R7, R2, RZ ;  /* 0x0000000207057227 */ /* 0x000fe200078e00ff */
[----:B------:R-:W-:Y:S02]  /*4530*/  IADD3 R4, -R4, RZ, RZ ;  /* 0x000000ff04047210 */ /* 0x000fe40007ffe1ff */
[----:B0-----:R-:W-:Y:S01]  /*4540*/  IABS R6, R10 ;  /* 0x0000000a00067213 */ /* 0x001fe20000000000 */
[----:B------:R-:W-:Y:S02]  /*4550*/  @!P4 IMAD.IADD R13, R13, 0x1, -R14 ;  /* 0x000000010d0dc824 */ /* 0x000fe400078e0a0e */
[C---:B------:R-:W-:Y:S02]  /*4560*/  IMAD R0, R14.reuse, R4, R0 ;  /* 0x000000040e007224 */ /* 0x040fe400078e0200 */
[----:B------:R-:W-:Y:S02]  /*4570*/  IMAD.MOV R5, RZ, RZ, -R5 ;  /* 0x000000ffff057224 */ /* 0x000fe400078e0a05 */
[----:B------:R-:W-:Y:S01]  /*4580*/  @!P2 IMAD.IADD R11, R11, 0x1, -R14 ;  /* 0x000000010b0ba824 */ /* 0x000fe200078e0a0e */
[C---:B------:R-:W-:Y:S01]  /*4590*/  ISETP.GT.U32.AND P4, PT, R14.reuse, R0, PT ;  /* 0x000000000e00720c */ /* 0x040fe20003f84070 */
[----:B------:R-:W-:-:S02]  /*45a0*/  IMAD R2, R14, R5, R2 ;  /* 0x000000050e027224 */ /* 0x000fc400078e0202 */
[----:B------:R-:W-:Y:S01]  /*45b0*/  @!P1 IMAD.IADD R15, R15, 0x1, -R14 ;  /* 0x000000010f0f9824 */ /* 0x000fe200078e0a0e */
[C---:B------:R-:W-:Y:S01]  /*45c0*/  ISETP.GT.U32.AND P2, PT, R14.reuse, R11, PT ;  /* 0x0000000b0e00720c */ /* 0x040fe20003f44070 */
[----:B------:R-:W-:Y:S01]  /*45d0*/  VIADD R5, R29, 0x32 ;  /* 0x000000321d057836 */ /* 0x000fe20000000000 */
[----:B------:R-:W-:Y:S01]  /*45e0*/  ISETP.GT.U32.AND P1, PT, R14, R2, PT ;  /* 0x000000020e00720c */ /* 0x000fe20003f24070 */
[----:B------:R-:W-:Y:S02]  /*45f0*/  IMAD.MOV.U32 R16, RZ, RZ, R15 ;  /* 0x000000ffff107224 */ /* 0x000fe400078e000f */
[----:B------:R-:W-:Y:S01]  /*4600*/  IMAD.HI.U32 R4, R7, R6, RZ ;  /* 0x0000000607047227 */ /* 0x000fe200078e00ff */
[----:B------:R-:W-:-:S03]  /*4610*/  IABS R8, R5 ;  /* 0x0000000500087213 */ /* 0x000fc60000000000 */
[----:B------:R-:W-:Y:S02]  /*4620*/  @!P4 IMAD.IADD R0, R0, 0x1, -R14 ;  /* 0x000000010000c824 */ /* 0x000fe400078e0a0e */
[----:B------:R-:W-:Y:S01]  /*4630*/  @!P0 IMAD.MOV R16, RZ, RZ, -R16 ;  /* 0x000000ffff108224 */ /* 0x000fe200078e0a10 */
[----:B------:R-:W-:Y:S01]  /*4640*/  ISETP.GE.AND P0, PT, R10, RZ, PT ;  /* 0x000000ff0a00720c */ /* 0x000fe20003f06270 */
[----:B------:R-:W-:Y:S01]  /*4650*/  IMAD.MOV R4, RZ, RZ, -R4 ;  /* 0x000000ffff047224 */ /* 0x000fe200078e0a04 */
[----:B------:R-:W-:Y:S01]  /*4660*/  ISETP.GT.U32.AND P4, PT, R14, R0, PT ;  /* 0x000000000e00720c */ /* 0x000fe20003f84070 */
[----:B------:R-:W-:Y:S01]  /*4670*/  IMAD.HI.U32 R10, R7, R8, RZ ;  /* 0x00000008070a7227 */ /* 0x000fe200078e00ff */
[----:B------:R-:W-:Y:S03]  /*4680*/  STL [R1+0xc0], R16 ;  /* 0x0000c01001007387 */ /* 0x000fe60000100800 */
[--C-:B------:R-:W-:Y:S01]  /*4690*/  @!P2 IMAD.IADD R11, R11, 0x1, -R14.reuse ;  /* 0x000000010b0ba824 */ /* 0x100fe200078e0a0e */
[----:B------:R-:W-:Y:S01]  /*46a0*/  ISETP.GE.AND P2, PT, R12, RZ, PT ;  /* 0x000000ff0c00720c */ /* 0x000fe20003f46270 */
[----:B------:R-:W-:-:S02]  /*46b0*/  @!P1 IMAD.IADD R2, R2, 0x1, -R14 ;  /* 0x0000000102029824 */ /* 0x000fc400078e0a0e */
[C---:B------:R-:W-:Y:S02]  /*46c0*/  IMAD R6, R14.reuse, R4, R6 ;  /* 0x000000040e067224 */ /* 0x040fe400078e0206 */
[----:B------:R-:W-:Y:S01]  /*46d0*/  IMAD.MOV R10, RZ, RZ, -R10 ;  /* 0x000000ffff0a7224 */ /* 0x000fe200078e0a0a */
[C---:B------:R-:W-:Y:S01]  /*46e0*/  ISETP.GT.U32.AND P1, PT, R14.reuse, R2, PT ;  /* 0x000000020e00720c */ /* 0x040fe20003f24070 */
[----:B------:R-:W-:Y:S01]  /*46f0*/  @!P6 IMAD.MOV R11, RZ, RZ, -R11 ;  /* 0x000000ffff0be224 */ /* 0x000fe200078e0a0b */
[----:B------:R-:W-:Y:S01]  /*4700*/  ISETP.GE.AND P6, PT, R5, RZ, PT ;  /* 0x000000ff0500720c */ /* 0x000fe20003fc6270 */
[----:B------:R-:W-:Y:S01]  /*4710*/  @!P3 IMAD.MOV R13, RZ, RZ, -R13 ;  /* 0x000000ffff0db224 */ /* 0x000fe200078e0a0d */
[C---:B------:R-:W-:Y:S01]  /*4720*/  ISETP.GT.U32.AND P3, PT, R14.reuse, R6, PT ;  /* 0x000000060e00720c */ /* 0x040fe20003f64070 */
[----:B------:R-:W-:Y:S02]  /*4730*/  IMAD R5, R14, R10, R8 ;  /* 0x0000000a0e057224 */ /* 0x000fe400078e0208 */
[--C-:B------:R-:W-:Y:S01]  /*4740*/  @!P4 IMAD.IADD R0, R0, 0x1, -R14.reuse ;  /* 0x000000010000c824 */ /* 0x100fe200078e0a0e */
[----:B------:R-:W-:Y:S01]  /*4750*/  STL [R1+0xbc], R13 ;  /* 0x0000bc0d01007387 */ /* 0x000fe20000100800 */
[C---:B------:R-:W-:Y:S01]  /*4760*/  VIADD R9, R29.reuse, 0x31 ;  /* 0x000000311d097836 */ /* 0x040fe20000000000 */
[----:B------:R-:W-:Y:S01]  /*4770*/  ISETP.GT.U32.AND P4, PT, R14, R5, PT ;  /* 0x000000050e00720c */ /* 0x000fe20003f84070 */
[----:B------:R-:W-:Y:S01]  /*4780*/  VIADD R8, R29, 0x2f ;  /* 0x0000002f1d087836 */ /* 0x000fe20000000000 */
[----:B------:R0:W-:Y:S01]  /*4790*/  STL [R1+0xb0], R11 ;  /* 0x0000b00b01007387 */ /* 0x0001e20000100800 */
[----:B------:R-:W-:Y:S01]  /*47a0*/  @!P1 IMAD.IADD R2, R2, 0x1, -R14 ;  /* 0x0000000102029824 */ /* 0x000fe200078e0a0e */
[----:B------:R-:W-:Y:S01]  /*47b0*/  IABS R12, R9 ;  /* 0x00000009000c7213 */ /* 0x000fe20000000000 */
[----:B------:R-:W-:Y:S01]  /*47c0*/  IMAD.MOV.U32 R10, RZ, RZ, R0 ;  /* 0x000000ffff0a7224 */ /* 0x000fe200078e0000 */
[----:B------:R-:W-:Y:S01]  /*47d0*/  ISETP.GE.AND P1, PT, R9, RZ, PT ;  /* 0x000000ff0900720c */ /* 0x000fe20003f26270 */
[----:B------:R-:W-:Y:S01]  /*47e0*/  @!P3 IMAD.IADD R6, R6, 0x1, -R14 ;  /* 0x000000010606b824 */ /* 0x000fe200078e0a0e */
[----:B------:R-:W-:Y:S01]  /*47f0*/  IADD3 R9, R29, 0x30, RZ ;  /* 0x000000301d097810 */ /* 0x000fe20007ffe0ff */
[----:B------:R-:W-:Y:S01]  /*4800*/  IMAD.HI.U32 R4, R7, R12, RZ ;  /* 0x0000000c07047227 */ /* 0x000fe200078e00ff */
[----:B------:R-:W-:-:S02]  /*4810*/  IABS R19, R8 ;  /* 0x0000000800137213 */ /* 0x000fc40000000000 */
[----:B------:R-:W-:Y:S01]  /*4820*/  IABS R20, R9 ;  /* 0x0000000900147213 */ /* 0x000fe20000000000 */
[----:B------:R-:W-:Y:S01]  /*4830*/  @!P4 IMAD.IADD R5, R5, 0x1, -R14 ;  /* 0x000000010505c824 */ /* 0x000fe200078e0a0e */
[C---:B------:R-:W-:Y:S01]  /*4840*/  ISETP.GT.U32.AND P3, PT, R14.reuse, R6, PT ;  /* 0x000000060e00720c */ /* 0x040fe20003f64070 */
[----:B0-----:R-:W-:Y:S02]  /*4850*/  IMAD.MOV.U32 R11, RZ, RZ, R2 ;  /* 0x000000ffff0b7224 */ /* 0x001fe400078e0002 */
[----:B------:R-:W-:Y:S01]  /*4860*/  IMAD.HI.U32 R2, R7, R20, RZ ;  /* 0x0000001407027227 */ /* 0x000fe200078e00ff */
[----:B------:R-:W-:-:S03]  /*4870*/  ISETP.GT.U32.AND P4, PT, R14, R5, PT ;  /* 0x000000050e00720c */ /* 0x000fc60003f84070 */
[----:B------:R-:W-:-:S04]  /*4880*/  IMAD.HI.U32 R0, R7, R19, RZ ;  /* 0x0000001307007227 */ /* 0x000fc800078e00ff */
[----:B------:R-:W-:Y:S02]  /*4890*/  IMAD.MOV R2, RZ, RZ, -R2 ;  /* 0x000000ffff027224 */ /* 0x000fe400078e0a02 */
[----:B------:R-:W-:Y:S02]  /*48a0*/  IMAD.MOV R4, RZ, RZ, -R4 ;  /* 0x000000ffff047224 */ /* 0x000fe400078e0a04 */
[----:B------:R-:W-:Y:S02]  /*48b0*/  IMAD.MOV R0, RZ, RZ, -R0 ;  /* 0x000000ffff007224 */ /* 0x000fe400078e0a00 */
[----:B------:R-:W-:Y:S01]  /*48c0*/  @!P3 IMAD.IADD R6, R6, 0x1, -R14 ;  /* 0x000000010606b824 */ /* 0x000fe200078e0a0e */
[----:B------:R-:W-:Y:S01]  /*48d0*/  @!P4 IADD3 R5, R5, -R14, RZ ;  /* 0x8000000e0505c210 */ /* 0x000fe20007ffe0ff */
[----:B------:R-:W-:Y:S01]  /*48e0*/  IMAD R20, R14, R2, R20 ;  /* 0x000000020e147224 */ /* 0x000fe200078e0214 */
[----:B------:R-:W-:Y:S01]  /*48f0*/  ISETP.GE.AND P3, PT, R8, RZ, PT ;  /* 0x000000ff0800720c */ /* 0x000fe20003f66270 */
[----:B------:R-:W-:-:S02]  /*4900*/  IMAD R12, R14, R4, R12 ;  /* 0x000000040e0c7224 */ /* 0x000fc400078e020c */
[C---:B------:R-:W-:Y:S01]  /*4910*/  IMAD R19, R14.reuse, R0, R19 ;  /* 0x000000000e137224 */ /* 0x040fe200078e0213 */
[C---:B------:R-:W-:Y:S01]  /*4920*/  ISETP.GT.U32.AND P4, PT, R14.reuse, R20, PT ;  /* 0x000000140e00720c */ /* 0x040fe20003f84070 */
[----:B------:R-:W-:Y:S02]  /*4930*/  IMAD.MOV.U32 R13, RZ, RZ, R6 ;  /* 0x000000ffff0d7224 */ /* 0x000fe400078e0006 */
[----:B------:R-:W-:Y:S02]  /*4940*/  VIADD R4, R29, 0x2e ;  /* 0x0000002e1d047836 */ /* 0x000fe40000000000 */
[----:B------:R-:W-:Y:S01]  /*4950*/  @!P5 IMAD.MOV R11, RZ, RZ, -R11 ;  /* 0x000000ffff0bd224 */ /* 0x000fe200078e0a0b */
[C---:B------:R-:W-:Y:S01]  /*4960*/  ISETP.GT.U32.AND P5, PT, R14.reuse, R12, PT ;  /* 0x0000000c0e00720c */ /* 0x040fe20003fa4070 */
[----:B------:R-:W-:Y:S01]  /*4970*/  @!P2 IMAD.MOV R10, RZ, RZ, -R10 ;  /* 0x000000ffff0aa224 */ /* 0x000fe200078e0a0a */
[----:B------:R-:W-:Y:S01]  /*4980*/  ISETP.GE.AND P2, PT, R9, RZ, PT ;  /* 0x000000ff0900720c */ /* 0x000fe20003f46270 */
[----:B------:R-:W-:Y:S01]  /*4990*/  @!P0 IMAD.MOV R13, RZ, RZ, -R13 ;  /* 0x000000ffff0d8224 */ /* 0x000fe200078e0a0d */
[----:B------:R-:W-:Y:S01]  /*49a0*/  ISETP.GT.U32.AND P0, PT, R14, R19, PT ;  /* 0x000000130e00720c */ /* 0x000fe20003f04070 */
[C---:B------:R-:W-:Y:S01]  /*49b0*/  VIADD R2, R29.reuse, 0x2d ;  /* 0x0000002d1d027836 */ /* 0x040fe20000000000 */
[----:B------:R-:W-:Y:S01]  /*49c0*/  IABS R9, R4 ;  /* 0x0000000400097213 */ /* 0x000fe20000000000 */
[----:B------:R-:W-:Y:S01]  /*49d0*/  @!P4 IMAD.IADD R20, R20, 0x1, -R14 ;  /* 0x000000011414c824 */ /* 0x000fe200078e0a0e */
[----:B------:R0:W-:Y:S01]  /*49e0*/  STL [R1+0xac], R11 ;  /* 0x0000ac0b01007387 */ /* 0x0001e20000100800 */
[----:B------:R-:W-:-:S02]  /*49f0*/  VIADD R18, R29, 0x2b ;  /* 0x0000002b1d127836 */ /* 0x000fc40000000000 */
[----:B------:R-:W-:Y:S01]  /*4a00*/  IMAD.MOV.U32 R8, RZ, RZ, R9 ;  /* 0x000000ffff087224 */ /* 0x000fe200078e0009 */
[----:B------:R1:W-:Y:S01]  /*4a10*/  STL [R1+0xa8], R10 ;  /* 0x0000a80a01007387 */ /* 0x0003e20000100800 */
[--C-:B------:R-:W-:Y:S01]  /*4a20*/  @!P5 IMAD.IADD R12, R12, 0x1, -R14.reuse ;  /* 0x000000010c0cd824 */ /* 0x100fe200078e0a0e */
[C---:B------:R-:W-:Y:S01]  /*4a30*/  ISETP.GT.U32.AND P4, PT, R14.reuse, R20, PT ;  /* 0x000000140e00720c */ /* 0x040fe20003f84070 */
[----:B------:R-:W-:Y:S01]  /*4a40*/  IMAD.HI.U32 R0, R7, R8, RZ ;  /* 0x0000000807007227 */ /* 0x000fe200078e00ff */
[----:B------:R-:W-:Y:S01]  /*4a50*/  STL [R1+0xa4], R13 ;  /* 0x0000a40d01007387 */ /* 0x000fe20000100800 */
[----:B------:R-:W-:Y:S02]  /*4a60*/  IABS R9, R18 ;  /* 0x0000001200097213 */ /* 0x000fe40000000000 */
[----:B------:R-:W-:Y:S01]  /*4a70*/  @!P0 IMAD.IADD R19, R19, 0x1, -R14 ;  /* 0x0000000113138824 */ /* 0x000fe200078e0a0e */
[----:B0-----:R-:W-:Y:S01]  /*4a80*/  IABS R11, R2 ;  /* 0x00000002000b7213 */ /* 0x001fe20000000000 */
[----:B------:R-:W-:Y:S01]  /*4a90*/  IMAD.MOV R0, RZ, RZ, -R0 ;  /* 0x000000ffff007224 */ /* 0x000fe200078e0a00 */
[C---:B------:R-:W-:Y:S01]  /*4aa0*/  ISETP.GT.U32.AND P5, PT, R14.reuse, R12, PT ;  /* 0x0000000c0e00720c */ /* 0x040fe20003fa4070 */
[----:B-1----:R-:W-:Y:S01]  /*4ab0*/  IMAD.MOV.U32 R10, RZ, RZ, R5 ;  /* 0x000000ffff0a7224 */ /* 0x002fe200078e0005 */
[C---:B------:R-:W-:Y:S01]  /*4ac0*/  ISETP.GT.U32.AND P0, PT, R14.reuse, R19, PT ;  /* 0x000000130e00720c */ /* 0x040fe20003f04070 */
[----:B------:R-:W-:-:S02]  /*4ad0*/  IMAD R8, R14, R0, R8 ;  /* 0x000000000e087224 */ /* 0x000fc400078e0208 */
[----:B------:R-:W-:Y:S01]  /*4ae0*/  @!P6 IMAD.MOV R10, RZ, RZ, -R10 ;  /* 0x000000ffff0ae224 */ /* 0x000fe200078e0a0a */
[----:B------:R-:W-:Y:S01]  /*4af0*/  ISETP.GE.AND P6, PT, R4, RZ, PT ;  /* 0x000000ff0400720c */ /* 0x000fe20003fc6270 */
[----:B------:R-:W-:Y:S02]  /*4b00*/  VIADD R5, R29, 0x2c ;  /* 0x0000002c1d057836 */ /* 0x000fe40000000000 */
[----:B------:R-:W-:Y:S01]  /*4b10*/  IMAD.HI.U32 R0, R7, R11, RZ ;  /* 0x0000000b07007227 */ /* 0x000fe200078e00ff */
[----:B------:R0:W-:Y:S03]  /*4b20*/  STL [R1+0xa0], R10 ;  /* 0x0000a00a01007387 */ /* 0x0001e60000100800 */
[----:B------:R-:W-:Y:S02]  /*4b30*/  IMAD.MOV R0, RZ, RZ, -R0 ;  /* 0x000000ffff007224 */ /* 0x000fe400078e0a00 */
[----:B------:R-:W-:Y:S01]  /*4b40*/  @!P4 IMAD.IADD R20, R20, 0x1, -R14 ;  /* 0x000000011414c824 */ /* 0x000fe200078e0a0e */
[C---:B------:R-:W-:Y:S01]  /*4b50*/  ISETP.GT.U32.AND P4, PT, R14.reuse, R8, PT ;  /* 0x000000080e00720c */ /* 0x040fe20003f84070 */
[----:B------:R-:W-:-:S02]  /*4b60*/  IMAD R11, R14, R0, R11 ;  /* 0x000000000e0b7224 */ /* 0x000fc400078e020b */
[--C-:B------:R-:W-:Y:S01]  /*4b70*/  @!P5 IMAD.IADD R12, R12, 0x1, -R14.reuse ;  /* 0x000000010c0cd824 */ /* 0x100fe200078e0a0e */
[----:B0-----:R-:W-:Y:S01]  /*4b80*/  IABS R10, R5 ;  /* 0x00000005000a7213 */ /* 0x001fe20000000000 */
[----:B------:R-:W-:Y:S01]  /*4b90*/  @!P0 IMAD.IADD R19, R19, 0x1, -R14 ;  /* 0x0000000113138824 */ /* 0x000fe200078e0a0e */
[----:B------:R-:W-:Y:S01]  /*4ba0*/  ISETP.GE.AND P5, PT, R2, RZ, PT ;  /* 0x000000ff0200720c */ /* 0x000fe20003fa6270 */
[----:B------:R-:W-:Y:S01]  /*4bb0*/  IMAD.HI.U32 R2, R7, R9, RZ ;  /* 0x0000000907027227 */ /* 0x000fe200078e00ff */
[----:B------:R-:W-:-:S03]  /*4bc0*/  ISETP.GT.U32.AND P0, PT, R14, R11, PT ;  /* 0x0000000b0e00720c */ /* 0x000fc60003f04070 */
[----:B------:R-:W-:Y:S01]  /*4bd0*/  IMAD.HI.U32 R6, R7, R10, RZ ;  /* 0x0000000a07067227 */ /* 0x000fe200078e00ff */
[----:B------:R-:W-:-:S03]  /*4be0*/  IADD3 R2, -R2, RZ, RZ ;  /* 0x000000ff02027210 */ /* 0x000fc60007ffe1ff */
[----:B------:R-:W-:Y:S02]  /*4bf0*/  IMAD.MOV R6, RZ, RZ, -R6 ;  /* 0x000000ffff067224 */ /* 0x000fe400078e0a06 */
[C---:B------:R-:W-:Y:S02]  /*4c00*/  IMAD R9, R14.reuse, R2, R9 ;  /* 0x000000020e097224 */ /* 0x040fe400078e0209 */
[----:B------:R-:W-:Y:S02]  /*4c10*/  IMAD R10, R14, R6, R10 ;  /* 0x000000060e0a7224 */ /* 0x000fe400078e020a */
[--C-:B------:R-:W-:Y:S02]  /*4c20*/  @!P4 IMAD.IADD R8, R8, 0x1, -R14.reuse ;  /* 0x000000010808c824 */ /* 0x100fe400078e0a0e */
[----:B------:R-:W-:Y:S01]  /*4c30*/  @!P0 IMAD.IADD R11, R11, 0x1, -R14 ;  /* 0x000000010b0b8824 */ /* 0x000fe200078e0a0e */
[C---:B------:R-:W-:Y:S01]  /*4c40*/  ISETP.GT.U32.AND P4, PT, R14.reuse, R10, PT ;  /* 0x0000000a0e00720c */ /* 0x040fe20003f84070 */
[C---:B------:R-:W-:Y:S01]  /*4c50*/  VIADD R13, R29.reuse, 0x2a ;  /* 0x0000002a1d0d7836 */ /* 0x040fe20000000000 */
[----:B------:R-:W-:Y:S01]  /*4c60*/  ISETP.GT.U32.AND P0, PT, R14, R9, PT ;  /* 0x000000090e00720c */ /* 0x000fe20003f04070 */
[----:B------:R-:W-:-:S02]  /*4c70*/  VIADD R2, R29, 0x28 ;  /* 0x000000281d027836 */ /* 0x000fc40000000000 */
[----:B------:R-:W-:Y:S01]  /*4c80*/  VIADD R0, R29, 0x29 ;  /* 0x000000291d007836 */ /* 0x000fe20000000000 */
[----:B------:R-:W-:Y:S01]  /*4c90*/  IABS R4, R13 ;  /* 0x0000000d00047213 */ /* 0x000fe20000000000 */
[----:B------:R-:W-:Y:S01]  /*4ca0*/  IMAD.MOV.U32 R22, RZ, RZ, R12 ;  /* 0x000000ffff167224 */ /* 0x000fe200078e000c */
[----:B------:R-:W-:Y:S01]  /*4cb0*/  IABS R16, R2 ;  /* 0x0000000200107213 */ /* 0x000fe20000000000 */
[----:B------:R-:W-:Y:S01]  /*4cc0*/  @!P2 IMAD.MOV R20, RZ, RZ, -R20 ;  /* 0x000000ffff14a224 */ /* 0x000fe200078e0a14 */
[----:B------:R-:W-:Y:S01]  /*4cd0*/  IABS R17, R0 ;  /* 0x0000000000117213 */ /* 0x000fe20000000000 */
[----:B------:R-:W-:-:S04]  /*4ce0*/  IMAD.HI.U32 R21, R7, R4, RZ ;  /* 0x0000000407157227 */ /* 0x000fc800078e00ff */
[--C-:B------:R-:W-:Y:S01]  /*4cf0*/  @!P4 IMAD.IADD R10, R10, 0x1, -R14.reuse ;  /* 0x000000010a0ac824 */ /* 0x100fe200078e0a0e */
[C---:B------:R-:W-:Y:S01]  /*4d00*/  ISETP.GT.U32.AND P4, PT, R14.reuse, R11, PT ;  /* 0x0000000b0e00720c */ /* 0x040fe20003f84070 */
[----:B------:R-:W-:Y:S02]  /*4d10*/  @!P0 IMAD.IADD R9, R9, 0x1, -R14 ;  /* 0x0000000109098824 */ /* 0x000fe400078e0a0e */
[----:B------:R-:W-:Y:S01]  /*4d20*/  IMAD.MOV R21, RZ, RZ, -R21 ;  /* 0x000000ffff157224 */ /* 0x000fe200078e0a15 */
[C---:B------:R-:W-:Y:S01]  /*4d30*/  ISETP.GT.U32.AND P0, PT, R14.reuse, R10, PT ;  /* 0x0000000a0e00720c */ /* 0x040fe20003f04070 */
[----:B------:R-:W-:Y:S01]  /*4d40*/  IMAD.HI.U32 R12, R7, R16, RZ ;  /* 0x00000010070c7227 */ /* 0x000fe200078e00ff */
[----:B------:R-:W-:-:S03]  /*4d50*/  ISETP.GT.U32.AND P2, PT, R14, R9, PT ;  /* 0x000000090e00720c */ /* 0x000fc60003f44070 */
[----:B------:R-:W-:Y:S01]  /*4d60*/  @!P1 IMAD.MOV R22, RZ, RZ, -R22 ;  /* 0x000000ffff169224 */ /* 0x000fe200078e0a16 */
[C---:B------:R-:W-:Y:S01]  /*4d70*/  ISETP.GT.U32.AND P1, PT, R14.reuse, R8, PT ;  /* 0x000000080e00720c */ /* 0x040fe20003f24070 */
[----:B------:R-:W-:Y:S02]  /*4d80*/  IMAD.HI.U32 R15, R7, R17, RZ ;  /* 0x00000011070f7227 */ /* 0x000fe400078e00ff */
[----:B------:R-:W-:Y:S01]  /*4d90*/  @!P4 IADD3 R11, R11, -R14, RZ ;  /* 0x8000000e0b0bc210 */ /* 0x000fe20007ffe0ff */
[----:B------:R-:W-:Y:S01]  /*4da0*/  STL [R1+0x98], R22 ;  /* 0x0000981601007387 */ /* 0x000fe20000100800 */
[----:B------:R-:W-:Y:S01]  /*4db0*/  IMAD R4, R14, R21, R4 ;  /* 0x000000150e047224 */ /* 0x000fe200078e0204 */
[----:B------:R-:W-:Y:S01]  /*4dc0*/  ISETP.GE.AND P4, PT, R5, RZ, PT ;  /* 0x000000ff0500720c */ /* 0x000fe20003f86270 */
[----:B------:R-:W-:Y:S01]  /*4dd0*/  IMAD.MOV R12, RZ, RZ, -R12 ;  /* 0x000000ffff0c7224 */ /* 0x000fe200078e0a0c */
[----:B------:R-:W-:Y:S01]  /*4de0*/  STL [R1+0x94], R20 ;  /* 0x0000941401007387 */ /* 0x000fe20000100800 */
[----:B------:R-:W-:-:S02]  /*4df0*/  VIADD R6, R29, 0x27 ;  /* 0x000000271d067836 */ /* 0x000fc40000000000 */
[----:B------:R-:W-:Y:S02]  /*4e00*/  IMAD.MOV R15, RZ, RZ, -R15 ;  /* 0x000000ffff0f7224 */ /* 0x000fe400078e0a0f */
[C---:B------:R-:W-:Y:S02]  /*4e10*/  IMAD R16, R14.reuse, R12, R16 ;  /* 0x0000000c0e107224 */ /* 0x040fe400078e0210 */
[----:B------:R-:W-:Y:S01]  /*4e20*/  @!P3 IMAD.MOV R19, RZ, RZ, -R19 ;  /* 0x000000ffff13b224 */ /* 0x000fe200078e0a13 */
[C---:B------:R-:W-:Y:S01]  /*4e30*/  ISETP.GT.U32.AND P3, PT, R14.reuse, R4, PT ;  /* 0x000000040e00720c */ /* 0x040fe20003f64070 */
[----:B------:R-:W-:Y:S01]  /*4e40*/  IMAD R17, R14, R15, R17 ;  /* 0x0000000f0e117224 */ /* 0x000fe200078e0211 */
[----:B------:R-:W-:Y:S01]  /*4e50*/  IABS R15, R6 ;  /* 0x00000006000f7213 */ /* 0x000fe20000000000 */
[--C-:B------:R-:W-:Y:S01]  /*4e60*/  @!P0 IMAD.IADD R10, R10, 0x1, -R14.reuse ;  /* 0x000000010a0a8824 */ /* 0x100fe200078e0a0e */
[----:B------:R-:W-:Y:S01]  /*4e70*/  ISETP.GT.U32.AND P0, PT, R14, R16, PT ;  /* 0x000000100e00720c */ /* 0x000fe20003f04070 */
[--C-:B------:R-:W-:Y:S01]  /*4e80*/  @!P1 IMAD.IADD R8, R8, 0x1, -R14.reuse ;  /* 0x0000000108089824 */ /* 0x100fe200078e0a0e */
[----:B------:R-:W-:Y:S01]  /*4e90*/  ISETP.GT.U32.AND P1, PT, R14, R17, PT ;  /* 0x000000110e00720c */ /* 0x000fe20003f24070 */
[----:B------:R-:W-:Y:S01]  /*4ea0*/  @!P2 IMAD.IADD R9, R9, 0x1, -R14 ;  /* 0x000000010909a824 */ /* 0x000fe200078e0a0e */
[----:B------:R-:W-:Y:S01]  /*4eb0*/  ISETP.GE.AND P2, PT, R18, RZ, PT ;  /* 0x000000ff1200720c */ /* 0x000fe20003f46270 */
[----:B------:R-:W-:Y:S01]  /*4ec0*/  IMAD.HI.U32 R12, R7, R15, RZ ;  /* 0x0000000f070c7227 */ /* 0x000fe200078e00ff */
[----:B------:R0:W-:Y:S03]  /*4ed0*/  STL [R1+0x90], R19 ;  /* 0x0000901301007387 */ /* 0x0001e60000100800 */
[----:B------:R-:W-:-:S02]  /*4ee0*/  VIADD R5, R29, 0x26 ;  /* 0x000000261d057836 */ /* 0x000fc40000000000 */
[----:B------:R-:W-:Y:S02]  /*4ef0*/  IMAD.MOV R12, RZ, RZ, -R12 ;  /* 0x000000ffff0c7224 */ /* 0x000fe400078e0a0c */
[--C-:B------:R-:W-:Y:S01]  /*4f00*/  @!P3 IMAD.IADD R4, R4, 0x1, -R14.reuse ;  /* 0x000000010404b824 */ /* 0x100fe200078e0a0e */
[----:B------:R-:W-:Y:S01]  /*4f10*/  IABS R18, R5 ;  /* 0x0000000500127213 */ /* 0x000fe20000000000 */
[----:B------:R-:W-:Y:S01]  /*4f20*/  IMAD R15, R14, R12, R15 ;  /* 0x0000000c0e0f7224 */ /* 0x000fe200078e020f */
[----:B------:R-:W-:Y:S01]  /*4f30*/  ISETP.GE.AND P3, PT, R13, RZ, PT ;  /* 0x000000ff0d00720c */ /* 0x000fe20003f66270 */
[--C-:B------:R-:W-:Y:S01]  /*4f40*/  @!P0 IMAD.IADD R16, R16, 0x1, -R14.reuse ;  /* 0x0000000110108824 */ /* 0x100fe200078e0a0e */
[C---:B------:R-:W-:Y:S01]  /*4f50*/  ISETP.GT.U32.AND P0, PT, R14.reuse, R4, PT ;  /* 0x000000040e00720c */ /* 0x040fe20003f04070 */
[----:B0-----:R-:W-:Y:S01]  /*4f60*/  IMAD.MOV.U32 R19, RZ, RZ, R11 ;  /* 0x000000ffff137224 */ /* 0x001fe200078e000b */
[----:B------:R-:W-:Y:S01]  /*4f70*/  @!P2 IADD3 R9, -R9, RZ, RZ ;  /* 0x000000ff0909a210 */ /* 0x000fe20007ffe1ff */
[----:B------:R-:W-:Y:S01]  /*4f80*/  @!P1 IMAD.IADD R17, R17, 0x1, -R14 ;  /* 0x0000000111119824 */ /* 0x000fe200078e0a0e */
[----:B------:R-:W-:Y:S01]  /*4f90*/  ISETP.GT.U32.AND P2, PT, R14, R15, PT ;  /* 0x0000000f0e00720c */ /* 0x000fe20003f44070 */
[----:B------:R-:W-:Y:S01]  /*4fa0*/  IMAD.MOV.U32 R20, RZ, RZ, R8 ;  /* 0x000000ffff147224 */ /* 0x000fe200078e0008 */
[----:B------:R-:W-:Y:S01]  /*4fb0*/  ISETP.GE.AND P1, PT, R0, RZ, PT ;  /* 0x000000ff0000720c */ /* 0x000fe20003f26270 */
[----:B------:R-:W-:-:S02]  /*4fc0*/  IMAD.MOV.U32 R13, RZ, RZ, R18 ;  /* 0x000000ffff0d7224 */ /* 0x000fc400078e0012 */
[----:B------:R-:W-:Y:S01]  /*4fd0*/  @!P5 IMAD.MOV R19, RZ, RZ, -R19 ;  /* 0x000000ffff13d224 */ /* 0x000fe200078e0a13 */
[C---:B------:R-:W-:Y:S01]  /*4fe0*/  ISETP.GT.U32.AND P5, PT, R14.reuse, R16, PT ;  /* 0x000000100e00720c */ /* 0x040fe20003fa4070 */
[----:B------:R-:W-:Y:S01]  /*4ff0*/  @!P6 IMAD.MOV R20, RZ, RZ, -R20 ;  /* 0x000000ffff14e224 */ /* 0x000fe200078e0a14 */
[----:B------:R-:W-:Y:S01]  /*5000*/  ISETP.GT.U32.AND P6, PT, R14, R17, PT ;  /* 0x000000110e00720c */ /* 0x000fe20003fc4070 */
[----:B------:R-:W-:-:S03]  /*5010*/  IMAD.HI.U32 R8, R7, R13, RZ ;  /* 0x0000000d07087227 */ /* 0x000fc600078e00ff */
[----:B------:R-:W-:Y:S01]  /*5020*/  STL [R1+0x8c], R20 ;  /* 0x00008c1401007387 */ /* 0x000fe20000100800 */
[----:B------:R-:W-:Y:S01]  /*5030*/  @!P4 IMAD.MOV R10, RZ, RZ, -R10 ;  /* 0x000000ffff0ac224 */ /* 0x000fe200078e0a0a */
[----:B------:R-:W-:Y:S01]  /*5040*/  ISETP.GE.AND P4, PT, R2, RZ, PT ;  /* 0x000000ff0200720c */ /* 0x000fe20003f86270 */
[----:B------:R-:W-:Y:S01]  /*5050*/  IMAD.MOV R8, RZ, RZ, -R8 ;  /* 0x000000ffff087224 */ /* 0x000fe200078e0a08 */
[----:B------:R-:W-:Y:S01]  /*5060*/  STL [R1+0x88], R19 ;  /* 0x0000881301007387 */ /* 0x000fe20000100800 */
[----:B------:R-:W-:Y:S02]  /*5070*/  VIADD R0, R29, 0x25 ;  /* 0x000000251d007836 */ /* 0x000fe40000000000 */
[--C-:B------:R-:W-:Y:S01]  /*5080*/  @!P0 IMAD.IADD R4, R4, 0x1, -R14.reuse ;  /* 0x0000000104048824 */ /* 0x100fe200078e0a0e */
        /* <DEDUP_REMOVED lines=10> */
[----:B------:R-:W-:-:S02]  /*5130*/  ISETP.GE.AND P0, PT, R6, RZ, PT ;  /* 0x000000ff0600720c */ /* 0x000fc40003f06270 */
[----:B------:R-:W-:Y:S01]  /*5140*/  ISETP.GE.AND P2, PT, R0, RZ, PT ;  /* 0x000000ff0000720c */ /* 0x000fe20003f46270 */
[----:B0-----:R-:W-:Y:S02]  /*5150*/  IMAD.MOV.U32 R10, RZ, RZ, R4 ;  /* 0x000000ffff0a7224 */ /* 0x001fe400078e0004 */
[----:B------:R-:W-:Y:S02]  /*5160*/  IMAD.MOV R5, RZ, RZ, -R5 ;  /* 0x000000ffff057224 */ /* 0x000fe400078e0a05 */
[----:B------:R-:W-:Y:S01]  /*5170*/  @!P3 IMAD.MOV R10, RZ, RZ, -R10 ;  /* 0x000000ffff0ab224 */ /* 0x000fe200078e0a0a */
[C---:B------:R-:W-:Y:S01]  /*5180*/  ISETP.GT.U32.AND P3, PT, R14.reuse, R15, PT ;  /* 0x0000000f0e00720c */ /* 0x040fe20003f64070 */
[----:B-1----:R-:W-:Y:S02]  /*5190*/  VIADD R9, R29, 0x24 ;  /* 0x000000241d097836 */ /* 0x002fe40000000000 */
[----:B------:R-:W-:Y:S01]  /*51a0*/  IMAD R2, R14, R5, R2 ;  /* 0x000000050e027224 */ /* 0x000fe200078e0202 */
[----:B------:R0:W-:Y:S01]  /*51b0*/  STL [R1+0x7c], R10 ;  /* 0x00007c0a01007387 */ /* 0x0001e20000100800 */
[----:B------:R-:W-:Y:S01]  /*51c0*/  @!P5 IMAD.IADD R13, R13, 0x1, -R14 ;  /* 0x000000010d0dd824 */ /* 0x000fe200078e0a0e */
[----:B------:R-:W-:Y:S01]  /*51d0*/  IABS R6, R9 ;  /* 0x0000000900067213 */ /* 0x000fe20000000000 */
[----:B------:R-:W-:-:S02]  /*51e0*/  VIADD R5, R29, 0x23 ;  /* 0x000000231d057836 */ /* 0x000fc40000000000 */
[----:B------:R-:W-:Y:S01]  /*51f0*/  VIADD R0, R29, 0x22 ;  /* 0x000000221d007836 */ /* 0x000fe20000000000 */
[----:B------:R-:W-:Y:S01]  /*5200*/  ISETP.GT.U32.AND P5, PT, R14, R13, PT ;  /* 0x0000000d0e00720c */ /* 0x000fe20003fa4070 */
[----:B------:R-:W-:Y:S01]  /*5210*/  IMAD.HI.U32 R4, R7, R6, RZ ;  /* 0x0000000607047227 */ /* 0x000fe200078e00ff */
[----:B0-----:R-:W-:-:S03]  /*5220*/  IABS R10, R5 ;  /* 0x00000005000a7213 */ /* 0x001fc60000000000 */
[----:B------:R-:W-:Y:S01]  /*5230*/  @!P3 IMAD.IADD R15, R15, 0x1, -R14 ;  /* 0x000000010f0fb824 */ /* 0x000fe200078e0a0e */
[C---:B------:R-:W-:Y:S01]  /*5240*/  ISETP.GT.U32.AND P3, PT, R14.reuse, R2, PT ;  /* 0x000000020e00720c */ /* 0x040fe20003f64070 */
[----:B------:R-:W-:Y:S01]  /*5250*/  IMAD.MOV R4, RZ, RZ, -R4 ;  /* 0x000000ffff047224 */ /* 0x000fe200078e0a04 */
[----:B------:R-:W-:Y:S01]  /*5260*/  IABS R12, R0 ;  /* 0x00000000000c7213 */ /* 0x000fe20000000000 */
[----:B------:R-:W-:Y:S02]  /*5270*/  VIADD R8, R29, 0x21 ;  /* 0x000000211d087836 */ /* 0x000fe40000000000 */
[C---:B------:R-:W-:Y:S02]  /*5280*/  IMAD R6, R14.reuse, R4, R6 ;  /* 0x000000040e067224 */ /* 0x040fe400078e0206 */
[----:B------:R-:W-:Y:S01]  /*5290*/  IMAD.HI.U32 R20, R7, R10, RZ ;  /* 0x0000000a07147227 */ /* 0x000fe200078e00ff */
[----:B------:R-:W-:Y:S02]  /*52a0*/  IABS R11, R8 ;  /* 0x00000008000b7213 */ /* 0x000fe40000000000 */
[----:B------:R-:W-:Y:S01]  /*52b0*/  @!P5 IADD3 R13, R13, -R14, RZ ;  /* 0x8000000e0d0dd210 */ /* 0x000fe20007ffe0ff */
[----:B------:R-:W-:Y:S01]  /*52c0*/  IMAD.HI.U32 R19, R7, R12, RZ ;  /* 0x0000000c07137227 */ /* 0x000fe200078e00ff */
[----:B------:R-:W-:-:S03]  /*52d0*/  ISETP.GT.U32.AND P5, PT, R14, R6, PT ;  /* 0x000000060e00720c */ /* 0x000fc60003fa4070 */
[----:B------:R-:W-:Y:S01]  /*52e0*/  @!P3 IMAD.IADD R2, R2, 0x1, -R14 ;  /* 0x000000010202b824 */ /* 0x000fe200078e0a0e */
[----:B------:R-:W-:Y:S01]  /*52f0*/  ISETP.GE.AND P3, PT, R9, RZ, PT ;  /* 0x000000ff0900720c */ /* 0x000fe20003f66270 */
[----:B------:R-:W-:Y:S02]  /*5300*/  IMAD.MOV R20, RZ, RZ, -R20 ;  /* 0x000000ffff147224 */ /* 0x000fe400078e0a14 */
[----:B------:R-:W-:Y:S01]  /*5310*/  @!P1 IMAD.MOV R17, RZ, RZ, -R17 ;  /* 0x000000ffff119224 */ /* 0x000fe200078e0a11 */
[----:B------:R-:W-:Y:S01]  /*5320*/  ISETP.GT.U32.AND P1, PT, R14, R2, PT ;  /* 0x000000020e00720c */ /* 0x000fe20003f24070 */
[----:B------:R-:W-:-:S03]  /*5330*/  IMAD.HI.U32 R18, R7, R11, RZ ;  /* 0x0000000b07127227 */ /* 0x000fc600078e00ff */
[----:B------:R-:W-:Y:S01]  /*5340*/  STL [R1+0x78], R17 ;  /* 0x0000781101007387 */ /* 0x000fe20000100800 */
[----:B------:R-:W-:Y:S02]  /*5350*/  IMAD.MOV R19, RZ, RZ, -R19 ;  /* 0x000000ffff137224 */ /* 0x000fe400078e0a13 */
[C---:B------:R-:W-:Y:S02]  /*5360*/  IMAD R9, R14.reuse, R20, R10 ;  /* 0x000000140e097224 */ /* 0x040fe400078e020a */
[----:B------:R-:W-:Y:S02]  /*5370*/  IMAD.MOV R18, RZ, RZ, -R18 ;  /* 0x000000ffff127224 */ /* 0x000fe400078e0a12 */
[C---:B------:R-:W-:Y:S02]  /*5380*/  IMAD R12, R14.reuse, R19, R12 ;  /* 0x000000130e0c7224 */ /* 0x040fe400078e020c */
[----:B------:R-:W-:Y:S01]  /*5390*/  @!P4 IMAD.MOV R16, RZ, RZ, -R16 ;  /* 0x000000ffff10c224 */ /* 0x000fe200078e0a10 */
[C---:B------:R-:W-:Y:S01]  /*53a0*/  ISETP.GT.U32.AND P4, PT, R14.reuse, R9, PT ;  /* 0x000000090e00720c */ /* 0x040fe20003f84070 */
[----:B------:R-:W-:-:S02]  /*53b0*/  IMAD R11, R14, R18, R11 ;  /* 0x000000120e0b7224 */ /* 0x000fc400078e020b */
[----:B------:R-:W-:Y:S01]  /*53c0*/  @!P0 IMAD.MOV R15, RZ, RZ, -R15 ;  /* 0x000000ffff0f8224 */ /* 0x000fe200078e0a0f */
[----:B------:R0:W-:Y:S01]  /*53d0*/  STL [R1+0x70], R16 ;  /* 0x0000701001007387 */ /* 0x0001e20000100800 */
[--C-:B------:R-:W-:Y:S01]  /*53e0*/  @!P5 IMAD.IADD R6, R6, 0x1, -R14.reuse ;  /* 0x000000010606d824 */ /* 0x100fe200078e0a0e */
[----:B------:R-:W-:Y:S01]  /*53f0*/  ISETP.GT.U32.AND P0, PT, R14, R12, PT ;  /* 0x0000000c0e00720c */ /* 0x000fe20003f04070 */
[--C-:B------:R-:W-:Y:S01]  /*5400*/  @!P1 IMAD.IADD R2, R2, 0x1, -R14.reuse ;  /* 0x0000000102029824 */ /* 0x100fe200078e0a0e */
[C---:B------:R-:W-:Y:S01]  /*5410*/  ISETP.GT.U32.AND P1, PT, R14.reuse, R11, PT ;  /* 0x0000000b0e00720c */ /* 0x040fe20003f24070 */
[C---:B------:R-:W-:Y:S01]  /*5420*/  VIADD R4, R29.reuse, 0x20 ;  /* 0x000000201d047836 */ /* 0x040fe20000000000 */
[----:B------:R-:W-:Y:S01]  /*5430*/  ISETP.GT.U32.AND P5, PT, R14, R6, PT ;  /* 0x000000060e00720c */ /* 0x000fe20003fa4070 */
[----:B------:R1:W-:Y:S01]  /*5440*/  STL [R1+0x68], R15 ;  /* 0x0000680f01007387 */ /* 0x0003e20000100800 */
[----:B------:R-:W-:Y:S02]  /*5450*/  VIADD R22, R29, 0x7 ;  /* 0x000000071d167836 */ /* 0x000fe40000000000 */
[----:B0-----:R-:W-:Y:S01]  /*5460*/  IMAD.MOV.U32 R16, RZ, RZ, R13 ;  /* 0x000000ffff107224 */ /* 0x001fe200078e000d */
[----:B------:R-:W-:Y:S01]  /*5470*/  IABS R10, R4 ;  /* 0x00000004000a7213 */ /* 0x000fe20000000000 */
[----:B------:R-:W-:Y:S01]  /*5480*/  @!P4 IMAD.IADD R9, R9, 0x1, -R14 ;  /* 0x000000010909c824 */ /* 0x000fe200078e0a0e */
[----:B------:R-:W-:Y:S01]  /*5490*/  ISETP.GE.AND P4, PT, R8, RZ, PT ;  /* 0x000000ff0800720c */ /* 0x000fe20003f86270 */
[----:B------:R-:W-:Y:S01]  /*54a0*/  @!P6 IMAD.MOV R16, RZ, RZ, -R16 ;  /* 0x000000ffff10e224 */ /* 0x000fe200078e0a10 */
[----:B------:R-:W-:Y:S01]  /*54b0*/  ISETP.GE.AND P6, PT, R5, RZ, PT ;  /* 0x000000ff0500720c */ /* 0x000fe20003fc6270 */
[----:B------:R-:W-:-:S02]  /*54c0*/  VIADD R5, R29, 0x1f ;  /* 0x0000001f1d057836 */ /* 0x000fc40000000000 */
[----:B------:R-:W-:Y:S01]  /*54d0*/  IMAD.HI.U32 R13, R7, R10, RZ ;  /* 0x0000000a070d7227 */ /* 0x000fe200078e00ff */
[----:B------:R0:W-:Y:S02]  /*54e0*/  STL [R1+0x64], R16 ;  /* 0x0000641001007387 */ /* 0x0001e40000100800 */
[----:B-1----:R-:W-:Y:S01]  /*54f0*/  IABS R15, R5 ;  /* 0x00000005000f7213 */ /* 0x002fe20000000000 */
[--C-:B------:R-:W-:Y:S01]  /*5500*/  @!P0 IMAD.IADD R12, R12, 0x1, -R14.reuse ;  /* 0x000000010c0c8824 */ /* 0x100fe200078e0a0e */
[C---:B------:R-:W-:Y:S01]  /*5510*/  ISETP.GT.U32.AND P0, PT, R14.reuse, R9, PT ;  /* 0x000000090e00720c */ /* 0x040fe20003f04070 */
[--C-:B------:R-:W-:Y:S01]  /*5520*/  @!P1 IMAD.IADD R11, R11, 0x1, -R14.reuse ;  /* 0x000000010b0b9824 */ /* 0x100fe200078e0a0e */
[----:B------:R-:W-:Y:S01]  /*5530*/  MOV R8, R15 ;  /* 0x0000000f00087202 */ /* 0x000fe20000000f00 */
[----:B------:R-:W-:Y:S01]  /*5540*/  IMAD.MOV R13, RZ, RZ, -R13 ;  /* 0x000000ffff0d7224 */ /* 0x000fe200078e0a0d */
[----:B------:R-:W-:Y:S01]  /*5550*/  ISETP.GT.U32.AND P1, PT, R14, R12, PT ;  /* 0x0000000c0e00720c */ /* 0x000fe20003f24070 */
[----:B------:R-:W-:Y:S01]  /*5560*/  @!P5 IMAD.IADD R6, R6, 0x1, -R14 ;  /* 0x000000010606d824 */ /* 0x000fe200078e0a0e */
[----:B------:R-:W-:Y:S01]  /*5570*/  ISETP.GE.AND P5, PT, R0, RZ, PT ;  /* 0x000000ff0000720c */ /* 0x000fe20003fa6270 */
[----:B0-----:R-:W-:-:S02]  /*5580*/  IMAD.MOV.U32 R16, RZ, RZ, R2 ;  /* 0x000000ffff107224 */ /* 0x001fc400078e0002 */
[C---:B------:R-:W-:Y:S02]  /*5590*/  IMAD R0, R14.reuse, R13, R10 ;  /* 0x0000000d0e007224 */ /* 0x040fe400078e020a */
[----:B------:R-:W-:Y:S01]  /*55a0*/  @!P2 IMAD.MOV R16, RZ, RZ, -R16 ;  /* 0x000000ffff10a224 */ /* 0x000fe200078e0a10 */
[----:B------:R-:W-:Y:S01]  /*55b0*/  ISETP.GT.U32.AND P2, PT, R14, R11, PT ;  /* 0x0000000b0e00720c */ /* 0x000fe20003f44070 */
[----:B------:R-:W-:-:S03]  /*55c0*/  IMAD.HI.U32 R10, R7, R8, RZ ;  /* 0x00000008070a7227 */ /* 0x000fc600078e00ff */
[----:B------:R0:W-:Y:S01]  /*55d0*/  STL [R1+0x60], R16 ;  /* 0x0000601001007387 */ /* 0x0001e20000100800 */
[----:B------:R-:W-:Y:S02]  /*55e0*/  IMAD.MOV R10, RZ, RZ, -R10 ;  /* 0x000000ffff0a7224 */ /* 0x000fe400078e0a0a */
[----:B------:R-:W-:Y:S01]  /*55f0*/  @!P0 IMAD.IADD R9, R9, 0x1, -R14 ;  /* 0x0000000109098824 */ /* 0x000fe200078e0a0e */
[----:B------:R-:W-:Y:S01]  /*5600*/  ISETP.GE.AND P0, PT, R4, RZ, PT ;  /* 0x000000ff0400720c */ /* 0x000fe20003f06270 */
[----:B------:R-:W-:Y:S01]  /*5610*/  @!P3 IMAD.MOV R6, RZ, RZ, -R6 ;  /* 0x000000ffff06b224 */ /* 0x000fe200078e0a06 */
[C---:B------:R-:W-:Y:S01]  /*5620*/  ISETP.GT.U32.AND P3, PT, R14.reuse, R0, PT ;  /* 0x000000000e00720c */ /* 0x040fe20003f64070 */
[C---:B------:R-:W-:Y:S01]  /*5630*/  IMAD R4, R14.reuse, R10, R8 ;  /* 0x0000000a0e047224 */ /* 0x040fe200078e0208 */
[----:B------:R-:W-:Y:S01]  /*5640*/  MOV R17, R9 ;  /* 0x0000000900117202 */ /* 0x000fe20000000f00 */
[----:B------:R-:W-:Y:S01]  /*5650*/  @!P2 IMAD.IADD R11, R11, 0x1, -R14 ;  /* 0x000000010b0ba824 */ /* 0x000fe200078e0a0e */
[----:B------:R1:W-:Y:S01]  /*5660*/  STL [R1+0x5c], R6 ;  /* 0x00005c0601007387 */ /* 0x0003e20000100800 */
[C---:B------:R-:W-:Y:S01]  /*5670*/  VIADD R2, R29.reuse, 0x1e ;  /* 0x0000001e1d027836 */ /* 0x040fe20000000000 */
[----:B------:R-:W-:Y:S01]  /*5680*/  ISETP.GT.U32.AND P2, PT, R14, R4, PT ;  /* 0x000000040e00720c */ /* 0x000fe20003f44070 */
[----:B------:R-:W-:-:S02]  /*5690*/  VIADD R10, R29, 0x1d ;  /* 0x0000001d1d0a7836 */ /* 0x000fc40000000000 */
[--C-:B------:R-:W-:Y:S01]  /*56a0*/  @!P1 IMAD.IADD R12, R12, 0x1, -R14.reuse ;  /* 0x000000010c0c9824 */ /* 0x100fe200078e0a0e */
[----:B------:R-:W-:Y:S01]  /*56b0*/  IABS R15, R2 ;  /* 0x00000002000f7213 */ /* 0x000fe20000000000 */
[----:B------:R-:W-:Y:S01]  /*56c0*/  @!P6 IMAD.MOV R17, RZ, RZ, -R17 ;  /* 0x000000ffff11e224 */ /* 0x000fe200078e0a11 */
[----:B0-----:R-:W-:Y:S01]  /*56d0*/  IABS R16, R10 ;  /* 0x0000000a00107213 */ /* 0x001fe20000000000 */
[--C-:B------:R-:W-:Y:S01]  /*56e0*/  @!P3 IMAD.IADD R0, R0, 0x1, -R14.reuse ;  /* 0x000000010000b824 */ /* 0x100fe200078e0a0e */
[----:B------:R-:W-:Y:S01]  /*56f0*/  ISETP.GE.AND P3, PT, R2, RZ, PT ;  /* 0x000000ff0200720c */ /* 0x000fe20003f66270 */
[----:B-1----:R-:W-:Y:S01]  /*5700*/  IMAD.HI.U32 R6, R7, R15, RZ ;  /* 0x0000000f07067227 */ /* 0x002fe200078e00ff */
[----:B------:R-:W-:Y:S01]  /*5710*/  ISETP.GE.AND P1, PT, R5, RZ, PT ;  /* 0x000000ff0500720c */ /* 0x000fe20003f26270 */
[----:B------:R-:W-:Y:S02]  /*5720*/  STL [R1+0x58], R17 ;  /* 0x0000581101007387 */ /* 0x000fe40000100800 */
[----:B------:R-:W-:Y:S01]  /*5730*/  @!P2 IMAD.IADD R4, R4, 0x1, -R14 ;  /* 0x000000010404a824 */ /* 0x000fe200078e0a0e */
[----:B------:R-:W-:Y:S01]  /*5740*/  ISETP.GT.U32.AND P2, PT, R14, R0, PT ;  /* 0x000000000e00720c */ /* 0x000fe20003f44070 */
[----:B------:R-:W-:-:S02]  /*5750*/  IMAD.MOV R6, RZ, RZ, -R6 ;  /* 0x000000ffff067224 */ /* 0x000fc400078e0a06 */
[----:B------:R-:W-:-:S04]  /*5760*/  IMAD.HI.U32 R9, R7, R16, RZ ;  /* 0x0000001007097227 */ /* 0x000fc800078e00ff */
[C---:B------:R-:W-:Y:S02]  /*5770*/  IMAD R15, R14.reuse, R6, R15 ;  /* 0x000000060e0f7224 */ /* 0x040fe400078e020f */
[----:B------:R-:W-:Y:S02]  /*5780*/  IMAD.MOV R9, RZ, RZ, -R9 ;  /* 0x000000ffff097224 */ /* 0x000fe400078e0a09 */
[----:B------:R-:W-:Y:S01]  /*5790*/  IMAD.MOV.U32 R13, RZ, RZ, R12 ;  /* 0x000000ffff0d7224 */ /* 0x000fe200078e000c */
[C---:B------:R-:W-:Y:S01]  /*57a0*/  ISETP.GT.U32.AND P6, PT, R14.reuse, R15, PT ;  /* 0x0000000f0e00720c */ /* 0x040fe20003fc4070 */
[----:B------:R-:W-:Y:S02]  /*57b0*/  IMAD R16, R14, R9, R16 ;  /* 0x000000090e107224 */ /* 0x000fe400078e0210 */
[--C-:B------:R-:W-:Y:S02]  /*57c0*/  @!P2 IMAD.IADD R0, R0, 0x1, -R14.reuse ;  /* 0x000000010000a824 */ /* 0x100fe400078e0a0e */
[----:B------:R-:W-:Y:S01]  /*57d0*/  @!P5 IMAD.MOV R13, RZ, RZ, -R13 ;  /* 0x000000ffff0dd224 */ /* 0x000fe200078e0a0d */
[C---:B------:R-:W-:Y:S01]  /*57e0*/  ISETP.GT.U32.AND P2, PT, R14.reuse, R16, PT ;  /* 0x000000100e00720c */ /* 0x040fe20003f44070 */
[C---:B------:R-:W-:Y:S01]  /*57f0*/  VIADD R2, R29.reuse, 0x1b ;  /* 0x0000001b1d027836 */ /* 0x040fe20000000000 */
[----:B------:R-:W-:Y:S01]  /*5800*/  ISETP.GT.U32.AND P5, PT, R14, R4, PT ;  /* 0x000000040e00720c */ /* 0x000fe20003fa4070 */
[----:B------:R-:W-:Y:S01]  /*5810*/  VIADD R5, R29, 0x1c ;  /* 0x0000001c1d057836 */ /* 0x000fe20000000000 */
[----:B------:R0:W-:Y:S01]  /*5820*/  STL [R1+0x54], R13 ;  /* 0x0000540d01007387 */ /* 0x0001e20000100800 */
[----:B------:R-:W-:Y:S01]  /*5830*/  @!P4 IMAD.MOV R11, RZ, RZ, -R11 ;  /* 0x000000ffff0bc224 */ /* 0x000fe200078e0a0b */
[----:B------:R-:W-:Y:S01]  /*5840*/  IABS R6, R2 ;  /* 0x0000000200067213 */ /* 0x000fe20000000000 */
[----:B------:R-:W-:Y:S01]  /*5850*/  @!P6 IMAD.IADD R15, R15, 0x1, -R14 ;  /* 0x000000010f0fe824 */ /* 0x000fe200078e0a0e */
[----:B------:R-:W-:Y:S01]  /*5860*/  ISETP.GE.AND P4, PT, R10, RZ, PT ;  /* 0x000000ff0a00720c */ /* 0x000fe20003f86270 */
[----:B------:R-:W-:Y:S01]  /*5870*/  IMAD.MOV.U32 R12, RZ, RZ, R0 ;  /* 0x000000ffff0c7224 */ /* 0x000fe200078e0000 */
[----:B------:R-:W-:Y:S01]  /*5880*/  IABS R8, R5 ;  /* 0x0000000500087213 */ /* 0x000fe20000000000 */
[----:B------:R-:W-:Y:S01]  /*5890*/  IMAD.HI.U32 R10, R7, R6, RZ ;  /* 0x00000006070a7227 */ /* 0x000fe200078e00ff */
[----:B------:R-:W-:Y:S01]  /*58a0*/  ISETP.GE.AND P6, PT, R2, RZ, PT ;  /* 0x000000ff0200720c */ /* 0x000fe20003fc6270 */
[----:B------:R1:W-:Y:S01]  /*58b0*/  STL [R1+0x50], R11 ;  /* 0x0000500b01007387 */ /* 0x0003e20000100800 */
[----:B------:R-:W-:Y:S01]  /*58c0*/  @!P0 IADD3 R12, -R12, RZ, RZ ;  /* 0x000000ff0c0c8210 */ /* 0x000fe20007ffe1ff */
[--C-:B------:R-:W-:Y:S01]  /*58d0*/  @!P2 IMAD.IADD R16, R16, 0x1, -R14.reuse ;  /* 0x000000011010a824 */ /* 0x100fe200078e0a0e */
[----:B------:R-:W-:Y:S01]  /*58e0*/  ISETP.GT.U32.AND P2, PT, R14, R15, PT ;  /* 0x0000000f0e00720c */ /* 0x000fe20003f44070 */
[----:B------:R-:W-:Y:S01]  /*58f0*/  @!P5 IMAD.IADD R4, R4, 0x1, -R14 ;  /* 0x000000010404d824 */ /* 0x000fe200078e0a0e */
[----:B------:R-:W-:Y:S01]  /*5900*/  ISETP.GE.AND P5, PT, R5, RZ, PT ;  /* 0x000000ff0500720c */ /* 0x000fe20003fa6270 */
[----:B------:R-:W-:Y:S01]  /*5910*/  IMAD.MOV R5, RZ, RZ, -R10 ;  /* 0x000000ffff057224 */ /* 0x000fe200078e0a0a */
[C---:B------:R-:W-:Y:S01]  /*5920*/  ISETP.GT.U32.AND P0, PT, R14.reuse, R16, PT ;  /* 0x000000100e00720c */ /* 0x040fe20003f04070 */
[----:B------:R-:W-:Y:S01]  /*5930*/  IMAD.HI.U32 R9, R7, R8, RZ ;  /* 0x0000000807097227 */ /* 0x000fe200078e00ff */
[----:B------:R-:W-:Y:S03]  /*5940*/  STL [R1+0x4c], R12 ;  /* 0x00004c0c01007387 */ /* 0x000fe60000100800 */
[----:B------:R-:W-:-:S02]  /*5950*/  IMAD R6, R14, R5, R6 ;  /* 0x000000050e067224 */ /* 0x000fc400078e0206 */
[----:B------:R-:W-:Y:S02]  /*5960*/  IMAD.MOV R9, RZ, RZ, -R9 ;  /* 0x000000ffff097224 */ /* 0x000fe400078e0a09 */
[----:B------:R-:W-:Y:S02]  /*5970*/  VIADD R2, R29, 0x1a ;  /* 0x0000001a1d027836 */ /* 0x000fe40000000000 */
[----:B------:R-:W-:Y:S01]  /*5980*/  @!P2 IMAD.IADD R15, R15, 0x1, -R14 ;  /* 0x000000010f0fa824 */ /* 0x000fe200078e0a0e */
[C---:B------:R-:W-:Y:S01]  /*5990*/  ISETP.GT.U32.AND P2, PT, R14.reuse, R6, PT ;  /* 0x000000060e00720c */ /* 0x040fe20003f44070 */
[C---:B------:R-:W-:Y:S01]  /*59a0*/  IMAD R8, R14.reuse, R9, R8 ;  /* 0x000000090e087224 */ /* 0x040fe200078e0208 */
[----:B------:R-:W-:Y:S01]  /*59b0*/  IABS R9, R2 ;  /* 0x0000000200097213 */ /* 0x000fe20000000000 */
[----:B------:R-:W-:Y:S02]  /*59c0*/  @!P1 IMAD.MOV R4, RZ, RZ, -R4 ;  /* 0x000000ffff049224 */ /* 0x000fe400078e0a04 */
[----:B------:R-:W-:Y:S01]  /*59d0*/  VIADD R5, R29, 0x18 ;  /* 0x000000181d057836 */ /* 0x000fe20000000000 */
[----:B------:R-:W-:Y:S01]  /*59e0*/  ISETP.GT.U32.AND P1, PT, R14, R8, PT ;  /* 0x000000080e00720c */ /* 0x000fe20003f24070 */
[----:B0-----:R-:W-:Y:S01]  /*59f0*/  IMAD.HI.U32 R13, R7, R9, RZ ;  /* 0x00000009070d7227 */ /* 0x001fe200078e00ff */
[----:B------:R0:W-:Y:S02]  /*5a00*/  STL [R1+0x48], R4 ;  /* 0x0000480401007387 */ /* 0x0001e40000100800 */
[----:B------:R-:W-:Y:S01]  /*5a10*/  IABS R10, R5 ;  /* 0x00000005000a7213 */ /* 0x000fe20000000000 */
[----:B------:R-:W-:-:S02]  /*5a20*/  IMAD.MOV R13, RZ, RZ, -R13 ;  /* 0x000000ffff0d7224 */ /* 0x000fc400078e0a0d */
[----:B------:R-:W-:Y:S02]  /*5a30*/  IMAD.MOV.U32 R17, RZ, RZ, R15 ;  /* 0x000000ffff117224 */ /* 0x000fe400078e000f */
[--C-:B------:R-:W-:Y:S02]  /*5a40*/  @!P2 IMAD.IADD R6, R6, 0x1, -R14.reuse ;  /* 0x000000010606a824 */ /* 0x100fe400078e0a0e */
[C---:B------:R-:W-:Y:S02]  /*5a50*/  VIADD R0, R29.reuse, 0x17 ;  /* 0x000000171d007836 */ /* 0x040fe40000000000 */
[C---:B------:R-:W-:Y:S02]  /*5a60*/  IMAD R9, R14.reuse, R13, R9 ;  /* 0x0000000d0e097224 */ /* 0x040fe400078e0209 */
[----:B------:R-:W-:Y:S01]  /*5a70*/  @!P3 IMAD.MOV R17, RZ, RZ, -R17 ;  /* 0x000000ffff11b224 */ /* 0x000fe200078e0a11 */
[----:B------:R-:W-:Y:S01]  /*5a80*/  ISETP.GT.U32.AND P3, PT, R14, R6, PT ;  /* 0x000000060e00720c */ /* 0x000fe20003f64070 */
[----:B-1----:R-:W-:Y:S01]  /*5a90*/  VIADD R11, R29, 0x19 ;  /* 0x000000191d0b7836 */ /* 0x002fe20000000000 */
[----:B0-----:R-:W-:Y:S01]  /*5aa0*/  IABS R4, R0 ;  /* 0x0000000000047213 */ /* 0x001fe20000000000 */
[--C-:B------:R-:W-:Y:S01]  /*5ab0*/  @!P0 IMAD.IADD R16, R16, 0x1, -R14.reuse ;  /* 0x0000000110108824 */ /* 0x100fe200078e0a0e */
[----:B------:R-:W-:Y:S01]  /*5ac0*/  ISETP.GE.AND P0, PT, R2, RZ, PT ;  /* 0x000000ff0200720c */ /* 0x000fe20003f06270 */
[----:B------:R-:W-:Y:S01]  /*5ad0*/  IMAD.HI.U32 R2, R7, R10, RZ ;  /* 0x0000000a07027227 */ /* 0x000fe200078e00ff */
[----:B------:R-:W-:Y:S01]  /*5ae0*/  IABS R12, R11 ;  /* 0x0000000b000c7213 */ /* 0x000fe20000000000 */
[----:B------:R-:W-:Y:S02]  /*5af0*/  STL [R1+0x44], R17 ;  /* 0x0000441101007387 */ /* 0x000fe40000100800 */
[----:B------:R-:W-:Y:S01]  /*5b00*/  @!P1 IMAD.IADD R8, R8, 0x1, -R14 ;  /* 0x0000000108089824 */ /* 0x000fe200078e0a0e */
[----:B------:R-:W-:Y:S01]  /*5b10*/  ISETP.GT.U32.AND P1, PT, R14, R9, PT ;  /* 0x000000090e00720c */ /* 0x000fe20003f24070 */
[----:B------:R-:W-:-:S02]  /*5b20*/  IMAD.MOV R2, RZ, RZ, -R2 ;  /* 0x000000ffff027224 */ /* 0x000fc400078e0a02 */
[----:B------:R-:W-:Y:S01]  /*5b30*/  IMAD.HI.U32 R15, R7, R4, RZ ;  /* 0x00000004070f7227 */ /* 0x000fe200078e00ff */
[----:B------:R-:W-:-:S03]  /*5b40*/  ISETP.GT.U32.AND P2, PT, R14, R8, PT ;  /* 0x000000080e00720c */ /* 0x000fc60003f44070 */
[----:B------:R-:W-:-:S04]  /*5b50*/  IMAD.HI.U32 R13, R7, R12, RZ ;  /* 0x0000000c070d7227 */ /* 0x000fc800078e00ff */
[----:B------:R-:W-:Y:S01]  /*5b60*/  @!P4 IMAD.MOV R16, RZ, RZ, -R16 ;  /* 0x000000ffff10c224 */ /* 0x000fe200078e0a10 */
[----:B------:R-:W-:Y:S01]  /*5b70*/  ISETP.GE.AND P4, PT, R11, RZ, PT ;  /* 0x000000ff0b00720c */ /* 0x000fe20003f86270 */
[----:B------:R-:W-:Y:S01]  /*5b80*/  IMAD R10, R14, R2, R10 ;  /* 0x000000020e0a7224 */ /* 0x000fe200078e020a */
[----:B------:R-:W-:Y:S01]  /*5b90*/  IADD3 R2, R29, 0x16, RZ ;  /* 0x000000161d027810 */ /* 0x000fe20007ffe0ff */
[----:B------:R-:W-:Y:S01]  /*5ba0*/  IMAD.MOV R11, RZ, RZ, -R15 ;  /* 0x000000ffff0b7224 */ /* 0x000fe200078e0a0f */
[----:B------:R0:W-:Y:S01]  /*5bb0*/  STL [R1+0x40], R16 ;  /* 0x0000401001007387 */ /* 0x0001e20000100800 */
[--C-:B------:R-:W-:Y:S01]  /*5bc0*/  @!P3 IMAD.IADD R6, R6, 0x1, -R14.reuse ;  /* 0x000000010606b824 */ /* 0x100fe200078e0a0e */
[----:B------:R-:W-:Y:S01]  /*5bd0*/  ISETP.GT.U32.AND P3, PT, R14, R10, PT ;  /* 0x0000000a0e00720c */ /* 0x000fe20003f64070 */
[----:B------:R-:W-:Y:S02]  /*5be0*/  IMAD.MOV R13, RZ, RZ, -R13 ;  /* 0x000000ffff0d7224 */ /* 0x000fe400078e0a0d */
[----:B------:R-:W-:-:S02]  /*5bf0*/  @!P1 IMAD.IADD R9, R9, 0x1, -R14 ;  /* 0x0000000109099824 */ /* 0x000fc400078e0a0e */
[C---:B------:R-:W-:Y:S01]  /*5c00*/  IMAD R4, R14.reuse, R11, R4 ;  /* 0x0000000b0e047224 */ /* 0x040fe200078e0204 */
[----:B------:R-:W-:Y:S01]  /*5c10*/  IABS R11, R2 ;  /* 0x00000002000b7213 */ /* 0x000fe20000000000 */
[C---:B------:R-:W-:Y:S01]  /*5c20*/  IMAD R12, R14.reuse, R13, R12 ;  /* 0x0000000d0e0c7224 */ /* 0x040fe200078e020c */
[----:B------:R-:W-:Y:S01]  /*5c30*/  ISETP.GT.U32.AND P1, PT, R14, R9, PT ;  /* 0x000000090e00720c */ /* 0x000fe20003f24070 */
[----:B0-----:R-:W-:Y:S02]  /*5c40*/  IMAD.MOV.U32 R16, RZ, RZ, R6 ;  /* 0x000000ffff107224 */ /* 0x001fe400078e0006 */
[----:B------:R-:W-:Y:S01]  /*5c50*/  @!P2 IMAD.IADD R8, R8, 0x1, -R14 ;  /* 0x000000010808a824 */ /* 0x000fe200078e0a0e */
[C---:B------:R-:W-:Y:S01]  /*5c60*/  ISETP.GT.U32.AND P2, PT, R14.reuse, R12, PT ;  /* 0x0000000c0e00720c */ /* 0x040fe20003f44070 */
[----:B------:R-:W-:Y:S01]  /*5c70*/  @!P6 IMAD.MOV R16, RZ, RZ, -R16 ;  /* 0x000000ffff10e224 */ /* 0x000fe200078e0a10 */
[----:B------:R-:W-:Y:S01]  /*5c80*/  ISETP.GT.U32.AND P6, PT, R14, R4, PT ;  /* 0x000000040e00720c */ /* 0x000fe20003fc4070 */
[----:B------:R-:W-:-:S02]  /*5c90*/  IMAD.MOV.U32 R17, RZ, RZ, R8 ;  /* 0x000000ffff117224 */ /* 0x000fc400078e0008 */
[----:B------:R-:W-:Y:S02]  /*5ca0*/  IMAD.MOV.U32 R8, RZ, RZ, R11 ;  /* 0x000000ffff087224 */ /* 0x000fe400078e000b */
[----:B------:R-:W-:Y:S01]  /*5cb0*/  @!P5 IMAD.MOV R17, RZ, RZ, -R17 ;  /* 0x000000ffff11d224 */ /* 0x000fe200078e0a11 */
[----:B------:R-:W-:Y:S01]  /*5cc0*/  ISETP.GE.AND P5, PT, R5, RZ, PT ;  /* 0x000000ff0500720c */ /* 0x000fe20003fa6270 */
[--C-:B------:R-:W-:Y:S02]  /*5cd0*/  @!P3 IMAD.IADD R10, R10, 0x1, -R14.reuse ;  /* 0x000000010a0ab824 */ /* 0x100fe400078e0a0e */
[----:B------:R-:W-:Y:S01]  /*5ce0*/  VIADD R5, R29, 0x15 ;  /* 0x000000151d057836 */ /* 0x000fe20000000000 */
[----:B------:R-:W-:Y:S01]  /*5cf0*/  STL [R1+0x3c], R17 ;  /* 0x00003c1101007387 */ /* 0x000fe20000100800 */
[----:B------:R-:W-:Y:S01]  /*5d00*/  IMAD.HI.U32 R6, R7, R8, RZ ;  /* 0x0000000807067227 */ /* 0x000fe200078e00ff */
[----:B------:R-:W-:Y:S02]  /*5d10*/  ISETP.GT.U32.AND P3, PT, R14, R10, PT ;  /* 0x0000000a0e00720c */ /* 0x000fe40003f64070 */
[----:B------:R-:W-:Y:S01]  /*5d20*/  IABS R11, R5 ;  /* 0x00000005000b7213 */ /* 0x000fe20000000000 */
[--C-:B------:R-:W-:Y:S01]  /*5d30*/  @!P1 IMAD.IADD R9, R9, 0x1, -R14.reuse ;  /* 0x0000000109099824 */ /* 0x100fe200078e0a0e */
[----:B------:R-:W-:Y:S01]  /*5d40*/  ISETP.GE.AND P1, PT, R0, RZ, PT ;  /* 0x000000ff0000720c */ /* 0x000fe20003f26270 */
[--C-:B------:R-:W-:Y:S01]  /*5d50*/  @!P6 IMAD.IADD R4, R4, 0x1, -R14.reuse ;  /* 0x000000010404e824 */ /* 0x100fe200078e0a0e */
[----:B------:R-:W-:Y:S01]  /*5d60*/  STL [R1+0x34], R16 ;  /* 0x0000341001007387 */ /* 0x000fe20000100800 */
[----:B------:R-:W-:-:S02]  /*5d70*/  @!P2 IMAD.IADD R12, R12, 0x1, -R14 ;  /* 0x000000010c0ca824 */ /* 0x000fc400078e0a0e */
[----:B------:R-:W-:Y:S01]  /*5d80*/  IMAD.MOV R0, RZ, RZ, -R6 ;  /* 0x000000ffff007224 */ /* 0x000fe200078e0a06 */
[C---:B------:R-:W-:Y:S01]  /*5d90*/  ISETP.GT.U32.AND P6, PT, R14.reuse, R4, PT ;  /* 0x000000040e00720c */ /* 0x040fe20003fc4070 */
[----:B------:R-:W-:Y:S01]  /*5da0*/  VIADD R6, R29, 0x14 ;  /* 0x000000141d067836 */ /* 0x000fe20000000000 */
[C---:B------:R-:W-:Y:S01]  /*5db0*/  ISETP.GT.U32.AND P2, PT, R14.reuse, R12, PT ;  /* 0x0000000c0e00720c */ /* 0x040fe20003f44070 */
[----:B------:R-:W-:Y:S02]  /*5dc0*/  IMAD.MOV.U32 R15, RZ, RZ, R9 ;  /* 0x000000ffff0f7224 */ /* 0x000fe400078e0009 */
[C---:B------:R-:W-:Y:S01]  /*5dd0*/  IMAD R8, R14.reuse, R0, R8 ;  /* 0x000000000e087224 */ /* 0x040fe200078e0208 */
[----:B------:R-:W-:Y:S01]  /*5de0*/  IABS R0, R6 ;  /* 0x0000000600007213 */ /* 0x000fe20000000000 */
[----:B------:R-:W-:Y:S01]  /*5df0*/  IMAD.HI.U32 R13, R7, R11, RZ ;  /* 0x0000000b070d7227 */ /* 0x000fe200078e00ff */
[----:B------:R-:W-:Y:S02]  /*5e00*/  @!P0 IADD3 R15, -R15, RZ, RZ ;  /* 0x000000ff0f0f8210 */ /* 0x000fe40007ffe1ff */
[----:B------:R-:W-:Y:S01]  /*5e10*/  ISETP.GT.U32.AND P0, PT, R14, R8, PT ;  /* 0x000000080e00720c */ /* 0x000fe20003f04070 */
[----:B------:R-:W-:-:S02]  /*5e20*/  IMAD.MOV R13, RZ, RZ, -R13 ;  /* 0x000000ffff0d7224 */ /* 0x000fc400078e0a0d */
[--C-:B------:R-:W-:Y:S01]  /*5e30*/  @!P3 IMAD.IADD R10, R10, 0x1, -R14.reuse ;  /* 0x000000010a0ab824 */ /* 0x100fe200078e0a0e */
[----:B------:R-:W-:Y:S01]  /*5e40*/  ISETP.GE.AND P3, PT, R5, RZ, PT ;  /* 0x000000ff0500720c */ /* 0x000fe20003f66270 */
[----:B------:R-:W-:Y:S01]  /*5e50*/  IMAD.HI.U32 R9, R7, R0, RZ ;  /* 0x0000000007097227 */ /* 0x000fe200078e00ff */
[----:B------:R0:W-:Y:S03]  /*5e60*/  STL [R1+0x30], R15 ;  /* 0x0000300f01007387 */ /* 0x0001e60000100800 */
[----:B------:R-:W-:Y:S02]  /*5e70*/  IMAD R5, R14, R13, R11 ;  /* 0x0000000d0e057224 */ /* 0x000fe400078e020b */
[----:B------:R-:W-:Y:S02]  /*5e80*/  IMAD.MOV R9, RZ, RZ, -R9 ;  /* 0x000000ffff097224 */ /* 0x000fe400078e0a09 */
[--C-:B------:R-:W-:Y:S01]  /*5e90*/  @!P6 IMAD.IADD R4, R4, 0x1, -R14.reuse ;  /* 0x000000010404e824 */ /* 0x100fe200078e0a0e */
[----:B------:R-:W-:Y:S01]  /*5ea0*/  ISETP.GT.U32.AND P6, PT, R14, R5, PT ;  /* 0x000000050e00720c */ /* 0x000fe20003fc4070 */
[----:B------:R-:W-:Y:S01]  /*5eb0*/  @!P2 IMAD.IADD R12, R12, 0x1, -R14 ;  /* 0x000000010c0ca824 */ /* 0x000fe200078e0a0e */
[----:B------:R-:W-:Y:S01]  /*5ec0*/  ISETP.GE.AND P2, PT, R2, RZ, PT ;  /* 0x000000ff0200720c */ /* 0x000fe20003f46270 */
[----:B------:R-:W-:-:S02]  /*5ed0*/  VIADD R2, R29, 0x13 ;  /* 0x000000131d027836 */ /* 0x000fc40000000000 */
[----:B------:R-:W-:Y:S02]  /*5ee0*/  IMAD R0, R14, R9, R0 ;  /* 0x000000090e007224 */ /* 0x000fe400078e0200 */
[----:B------:R-:W-:Y:S01]  /*5ef0*/  @!P0 IMAD.IADD R8, R8, 0x1, -R14 ;  /* 0x0000000108088824 */ /* 0x000fe200078e0a0e */
[----:B------:R-:W-:Y:S01]  /*5f00*/  IABS R11, R2 ;  /* 0x00000002000b7213 */ /* 0x000fe20000000000 */
[----:B0-----:R-:W-:Y:S02]  /*5f10*/  IMAD.MOV.U32 R15, RZ, RZ, R12 ;  /* 0x000000ffff0f7224 */ /* 0x001fe400078e000c */
[----:B------:R-:W-:Y:S01]  /*5f20*/  @!P1 IMAD.MOV R4, RZ, RZ, -R4 ;  /* 0x000000ffff049224 */ /* 0x000fe200078e0a04 */
[C---:B------:R-:W-:Y:S01]  /*5f30*/  ISETP.GT.U32.AND P1, PT, R14.reuse, R0, PT ;  /* 0x000000000e00720c */ /* 0x040fe20003f24070 */
[----:B------:R-:W-:Y:S01]  /*5f40*/  @!P4 IMAD.MOV R15, RZ, RZ, -R15 ;  /* 0x000000ffff0fc224 */ /* 0x000fe200078e0a0f */
[----:B------:R-:W-:Y:S01]  /*5f50*/  ISETP.GT.U32.AND P0, PT, R14, R8, PT ;  /* 0x000000080e00720c */ /* 0x000fe20003f04070 */
[----:B------:R-:W-:Y:S01]  /*5f60*/  @!P5 IMAD.MOV R10, RZ, RZ, -R10 ;  /* 0x000000ffff0ad224 */ /* 0x000fe200078e0a0a */
[----:B------:R-:W-:Y:S01]  /*5f70*/  ISETP.GE.AND P4, PT, R6, RZ, PT ;  /* 0x000000ff0600720c */ /* 0x000fe20003f86270 */
[----:B------:R-:W-:Y:S01]  /*5f80*/  IMAD.MOV.U32 R6, RZ, RZ, R11 ;  /* 0x000000ffff067224 */ /* 0x000fe200078e000b */
[----:B------:R-:W-:Y:S01]  /*5f90*/  STL [R1+0x2c], R15 ;  /* 0x00002c0f01007387 */ /* 0x000fe20000100800 */
[--C-:B------:R-:W-:Y:S01]  /*5fa0*/  @!P6 IMAD.IADD R5, R5, 0x1, -R14.reuse ;  /* 0x000000010505e824 */ /* 0x100fe200078e0a0e */
[----:B------:R-:W-:Y:S01]  /*5fb0*/  ISETP.GE.AND P5, PT, R2, RZ, PT ;  /* 0x000000ff0200720c */ /* 0x000fe20003fa6270 */
[C---:B------:R-:W-:Y:S01]  /*5fc0*/  VIADD R9, R29.reuse, 0x11 ;  /* 0x000000111d097836 */ /* 0x040fe20000000000 */
[----:B------:R0:W-:Y:S01]  /*5fd0*/  STL [R1+0x28], R10 ;  /* 0x0000280a01007387 */ /* 0x0001e20000100800 */
[C---:B------:R-:W-:Y:S01]  /*5fe0*/  VIADD R2, R29.reuse, 0x10 ;  /* 0x000000101d027836 */ /* 0x040fe20000000000 */
[----:B------:R-:W-:Y:S01]  /*5ff0*/  ISETP.GT.U32.AND P6, PT, R14, R5, PT ;  /* 0x000000050e00720c */ /* 0x000fe20003fc4070 */
[--C-:B------:R-:W-:Y:S01]  /*6000*/  @!P1 IMAD.IADD R0, R0, 0x1, -R14.reuse ;  /* 0x0000000100009824 */ /* 0x100fe200078e0a0e */
[----:B------:R1:W-:Y:S01]  /*6010*/  STL [R1+0x24], R4 ;  /* 0x0000240401007387 */ /* 0x0003e20000100800 */
[----:B------:R-:W-:Y:S01]  /*6020*/  @!P0 IMAD.IADD R8, R8, 0x1, -R14 ;  /* 0x0000000108088824 */ /* 0x000fe200078e0a0e */
[----:B------:R-:W-:Y:S01]  /*6030*/  IABS R26, R9 ;  /* 0x00000009001a7213 */ /* 0x000fe20000000000 */
[----:B------:R-:W-:Y:S01]  /*6040*/  VIADD R16, R29, 0x6 ;  /* 0x000000061d107836 */ /* 0x000fe20000000000 */
[----:B------:R-:W-:Y:S01]  /*6050*/  ISETP.GT.U32.AND P1, PT, R14, R0, PT ;  /* 0x000000000e00720c */ /* 0x000fe20003f24070 */
[----:B------:R-:W-:Y:S01]  /*6060*/  IMAD.MOV.U32 R12, RZ, RZ, R8 ;  /* 0x000000ffff0c7224 */ /* 0x000fe200078e0008 */
[----:B------:R-:W-:Y:S01]  /*6070*/  IABS R11, R2 ;  /* 0x00000002000b7213 */ /* 0x000fe20000000000 */
[----:B0-----:R-:W-:Y:S01]  /*6080*/  IMAD.HI.U32 R10, R7, R6, RZ ;  /* 0x00000006070a7227 */ /* 0x001fe200078e00ff */
[----:B------:R-:W-:-:S03]  /*6090*/  IABS R15, R16 ;  /* 0x00000010000f7213 */ /* 0x000fc60000000000 */
[----:B-1----:R-:W-:Y:S01]  /*60a0*/  VIADD R4, R29, 0x12 ;  /* 0x000000121d047836 */ /* 0x002fe20000000000 */
[----:B------:R-:W-:Y:S01]  /*60b0*/  IADD3 R10, -R10, RZ, RZ ;  /* 0x000000ff0a0a7210 */ /* 0x000fe20007ffe1ff */
[----:B------:R-:W-:Y:S01]  /*60c0*/  @!P6 IMAD.IADD R5, R5, 0x1, -R14 ;  /* 0x000000010505e824 */ /* 0x000fe200078e0a0e */
[----:B------:R-:W-:Y:S01]  /*60d0*/  ISETP.GE.AND P6, PT, R9, RZ, PT ;  /* 0x000000ff0900720c */ /* 0x000fe20003fc6270 */
[----:B------:R-:W-:Y:S01]  /*60e0*/  @!P2 IMAD.MOV R12, RZ, RZ, -R12 ;  /* 0x000000ffff0ca224 */ /* 0x000fe200078e0a0c */
[----:B------:R-:W-:Y:S01]  /*60f0*/  ISETP.GE.AND P0, PT, R4, RZ, PT ;  /* 0x000000ff0400720c */ /* 0x000fe20003f06270 */
[C---:B------:R-:W-:Y:S01]  /*6100*/  IMAD R6, R14.reuse, R10, R6 ;  /* 0x0000000a0e067224 */ /* 0x040fe200078e0206 */
[----:B------:R-:W-:Y:S01]  /*6110*/  IABS R4, R4 ;  /* 0x0000000400047213 */ /* 0x000fe20000000000 */
[----:B------:R-:W-:Y:S01]  /*6120*/  IMAD.MOV.U32 R10, RZ, RZ, R5 ;  /* 0x000000ffff0a7224 */ /* 0x000fe200078e0005 */
[----:B------:R0:W-:Y:S01]  /*6130*/  STL [R1+0x20], R12 ;  /* 0x0000200c01007387 */ /* 0x0001e20000100800 */
[----:B------:R-:W-:Y:S01]  /*6140*/  IMAD.HI.U32 R5, R7, R26, RZ ;  /* 0x0000001a07057227 */ /* 0x000fe200078e00ff */
[----:B------:R-:W-:-:S03]  /*6150*/  ISETP.GT.U32.AND P2, PT, R14, R6, PT ;  /* 0x000000060e00720c */ /* 0x000fc60003f44070 */
[----:B------:R-:W-:-:S04]  /*6160*/  IMAD.HI.U32 R8, R7, R4, RZ ;  /* 0x0000000407087227 */ /* 0x000fc800078e00ff */
[----:B------:R-:W-:Y:S01]  /*6170*/  IMAD.MOV R8, RZ, RZ, -R8 ;  /* 0x000000ffff087224 */ /* 0x000fe200078e0a08 */
[----:B0-----:R-:W-:Y:S01]  /*6180*/  IABS R12, R22 ;  /* 0x00000016000c7213 */ /* 0x001fe20000000000 */
[----:B------:R-:W-:Y:S02]  /*6190*/  @!P1 IMAD.IADD R0, R0, 0x1, -R14 ;  /* 0x0000000100009824 */ /* 0x000fe400078e0a0e */
[----:B------:R-:W-:Y:S02]  /*61a0*/  IMAD.MOV R5, RZ, RZ, -R5 ;  /* 0x000000ffff057224 */ /* 0x000fe400078e0a05 */
[C---:B------:R-:W-:Y:S02]  /*61b0*/  IMAD R4, R14.reuse, R8, R4 ;  /* 0x000000080e047224 */ /* 0x040fe400078e0204 */
[----:B------:R-:W-:Y:S02]  /*61c0*/  IMAD.MOV.U32 R8, RZ, RZ, R0 ;  /* 0x000000ffff087224 */ /* 0x000fe400078e0000 */
[C---:B------:R-:W-:Y:S01]  /*61d0*/  IMAD R26, R14.reuse, R5, R26 ;  /* 0x000000050e1a7224 */ /* 0x040fe200078e021a */
[----:B------:R-:W-:Y:S01]  /*61e0*/  ISETP.GT.U32.AND P1, PT, R14, R4, PT ;  /* 0x000000040e00720c */ /* 0x000fe20003f24070 */
[----:B------:R-:W-:Y:S01]  /*61f0*/  @!P2 IMAD.IADD R6, R6, 0x1, -R14 ;  /* 0x000000010606a824 */ /* 0x000fe200078e0a0e */
[----:B------:R-:W-:Y:S01]  /*6200*/  @!P4 IADD3 R8, -R8, RZ, RZ ;  /* 0x000000ff0808c210 */ /* 0x000fe20007ffe1ff */
[C---:B------:R-:W-:Y:S01]  /*6210*/  VIADD R9, R29.reuse, 0xf ;  /* 0x0000000f1d097836 */ /* 0x040fe20000000000 */
[C---:B------:R-:W-:Y:S01]  /*6220*/  ISETP.GT.U32.AND P4, PT, R14.reuse, R26, PT ;  /* 0x0000001a0e00720c */ /* 0x040fe20003f84070 */
[----:B------:R-:W-:Y:S01]  /*6230*/  @!P3 IMAD.MOV R10, RZ, RZ, -R10 ;  /* 0x000000ffff0ab224 */ /* 0x000fe200078e0a0a */
[----:B------:R-:W-:Y:S01]  /*6240*/  ISETP.GT.U32.AND P2, PT, R14, R6, PT ;  /* 0x000000060e00720c */ /* 0x000fe20003f44070 */
[----:B------:R-:W-:Y:S01]  /*6250*/  VIADD R5, R29, 0xe ;  /* 0x0000000e1d057836 */ /* 0x000fe20000000000 */
[----:B------:R-:W-:Y:S01]  /*6260*/  ISETP.GE.AND P3, PT, R2, RZ, PT ;  /* 0x000000ff0200720c */ /* 0x000fe20003f66270 */
[----:B------:R-:W-:Y:S01]  /*6270*/  IMAD.HI.U32 R2, R7, R11, RZ ;  /* 0x0000000b07027227 */ /* 0x000fe200078e00ff */
[----:B------:R-:W-:Y:S01]  /*6280*/  IABS R19, R9 ;  /* 0x0000000900137213 */ /* 0x000fe20000000000 */
[----:B------:R0:W-:Y:S01]  /*6290*/  STL [R1+0x1c], R10 ;  /* 0x00001c0a01007387 */ /* 0x0001e20000100800 */
[----:B------:R-:W-:Y:S01]  /*62a0*/  IABS R0, R5 ;  /* 0x0000000500007213 */ /* 0x000fe20000000000 */
[----:B------:R-:W-:-:S02]  /*62b0*/  @!P1 IMAD.IADD R4, R4, 0x1, -R14 ;  /* 0x0000000104049824 */ /* 0x000fc400078e0a0e */
[----:B------:R-:W-:Y:S01]  /*62c0*/  IMAD.MOV R2, RZ, RZ, -R2 ;  /* 0x000000ffff027224 */ /* 0x000fe200078e0a02 */
[----:B------:R1:W-:Y:S01]  /*62d0*/  STL [R1+0x18], R8 ;  /* 0x0000180801007387 */ /* 0x0003e20000100800 */
[--C-:B------:R-:W-:Y:S01]  /*62e0*/  @!P4 IMAD.IADD R26, R26, 0x1, -R14.reuse ;  /* 0x000000011a1ac824 */ /* 0x100fe200078e0a0e */
[----:B------:R-:W-:Y:S01]  /*62f0*/  ISETP.GT.U32.AND P1, PT, R14, R4, PT ;  /* 0x000000040e00720c */ /* 0x000fe20003f24070 */
[----:B------:R-:W-:Y:S02]  /*6300*/  @!P2 IMAD.IADD R6, R6, 0x1, -R14 ;  /* 0x000000010606a824 */ /* 0x000fe400078e0a0e */
[C---:B------:R-:W-:Y:S01]  /*6310*/  IMAD R11, R14.reuse, R2, R11 ;  /* 0x000000020e0b7224 */ /* 0x040fe200078e020b */
[C---:B------:R-:W-:Y:S01]  /*6320*/  ISETP.GT.U32.AND P4, PT, R14.reuse, R26, PT ;  /* 0x0000001a0e00720c */ /* 0x040fe20003f84070 */
[----:B0-----:R-:W-:Y:S02]  /*6330*/  IMAD.MOV.U32 R10, RZ, RZ, R6 ;  /* 0x000000ffff0a7224 */ /* 0x001fe400078e0006 */
[----:B------:R-:W-:Y:S01]  /*6340*/  IMAD.HI.U32 R6, R7, R19, RZ ;  /* 0x0000001307067227 */ /* 0x000fe200078e00ff */
[----:B------:R-:W-:-:S03]  /*6350*/  ISETP.GT.U32.AND P2, PT, R14, R11, PT ;  /* 0x0000000b0e00720c */ /* 0x000fc60003f44070 */
[----:B------:R-:W-:Y:S02]  /*6360*/  VIADD R2, R29, 0xd ;  /* 0x0000000d1d027836 */ /* 0x000fe40000000000 */
[----:B------:R-:W-:Y:S02]  /*6370*/  IMAD.MOV R6, RZ, RZ, -R6 ;  /* 0x000000ffff067224 */ /* 0x000fe400078e0a06 */
[--C-:B------:R-:W-:Y:S01]  /*6380*/  @!P1 IMAD.IADD R4, R4, 0x1, -R14.reuse ;  /* 0x0000000104049824 */ /* 0x100fe200078e0a0e */
[----:B------:R-:W-:Y:S01]  /*6390*/  IABS R21, R2 ;  /* 0x0000000200157213 */ /* 0x000fe20000000000 */
[----:B------:R-:W-:Y:S01]  /*63a0*/  IMAD R19, R14, R6, R19 ;  /* 0x000000060e137224 */ /* 0x000fe200078e0213 */
[----:B------:R-:W-:Y:S01]  /*63b0*/  ISETP.GE.AND P1, PT, R5, RZ, PT ;  /* 0x000000ff0500720c */ /* 0x000fe20003f26270 */
[----:B------:R-:W-:Y:S02]  /*63c0*/  @!P4 IMAD.IADD R26, R26, 0x1, -R14 ;  /* 0x000000011a1ac824 */ /* 0x000fe400078e0a0e */
[----:B------:R-:W-:Y:S01]  /*63d0*/  IMAD.HI.U32 R5, R7, R21, RZ ;  /* 0x0000001507057227 */ /* 0x000fe200078e00ff */
[----:B------:R-:W-:-:S03]  /*63e0*/  ISETP.GT.U32.AND P4, PT, R14, R19, PT ;  /* 0x000000130e00720c */ /* 0x000fc60003f84070 */
[----:B------:R-:W-:Y:S02]  /*63f0*/  IMAD.MOV R5, RZ, RZ, -R5 ;  /* 0x000000ffff057224 */ /* 0x000fe400078e0a05 */
[----:B-1----:R-:W-:-:S04]  /*6400*/  IMAD.HI.U32 R8, R7, R0, RZ ;  /* 0x0000000007087227 */ /* 0x002fc800078e00ff */
[C---:B------:R-:W-:Y:S02]  /*6410*/  IMAD R21, R14.reuse, R5, R21 ;  /* 0x000000050e157224 */ /* 0x040fe400078e0215 */
[----:B------:R-:W-:Y:S02]  /*6420*/  IMAD.MOV R8, RZ, RZ, -R8 ;  /* 0x000000ffff087224 */ /* 0x000fe400078e0a08 */
[----:B------:R-:W-:Y:S01]  /*6430*/  @!P4 IMAD.IADD R19, R19, 0x1, -R14 ;  /* 0x000000011313c824 */ /* 0x000fe200078e0a0e */
[C---:B------:R-:W-:Y:S01]  /*6440*/  ISETP.GT.U32.AND P4, PT, R14.reuse, R21, PT ;  /* 0x000000150e00720c */ /* 0x040fe20003f84070 */
[----:B------:R-:W-:Y:S01]  /*6450*/  @!P5 IMAD.MOV R10, RZ, RZ, -R10 ;  /* 0x000000ffff0ad224 */ /* 0x000fe200078e0a0a */
[----:B------:R-:W-:Y:S01]  /*6460*/  ISETP.GE.AND P5, PT, R9, RZ, PT ;  /* 0x000000ff0900720c */ /* 0x000fe20003fa6270 */
[----:B------:R-:W-:Y:S02]  /*6470*/  @!P2 IMAD.IADD R11, R11, 0x1, -R14 ;  /* 0x000000010b0ba824 */ /* 0x000fe400078e0a0e */
[C---:B------:R-:W-:Y:S01]  /*6480*/  IMAD R0, R14.reuse, R8, R0 ;  /* 0x000000080e007224 */ /* 0x040fe200078e0200 */
[----:B------:R0:W-:Y:S01]  /*6490*/  STL [R1+0x14], R10 ;  /* 0x0000140a01007387 */ /* 0x0001e20000100800 */
[----:B------:R-:W-:Y:S01]  /*64a0*/  @!P6 IMAD.MOV R26, RZ, RZ, -R26 ;  /* 0x000000ffff1ae224 */ /* 0x000fe200078e0a1a */
[C---:B------:R-:W-:Y:S01]  /*64b0*/  ISETP.GT.U32.AND P2, PT, R14.reuse, R11, PT ;  /* 0x0000000b0e00720c */ /* 0x040fe20003f44070 */
[C---:B------:R-:W-:Y:S01]  /*64c0*/  VIADD R6, R29.reuse, 0xa ;  /* 0x0000000a1d067836 */ /* 0x040fe20000000000 */
[----:B------:R-:W-:Y:S01]  /*64d0*/  ISETP.GT.U32.AND P6, PT, R14, R0, PT ;  /* 0x000000000e00720c */ /* 0x000fe20003fc4070 */
[----:B------:R-:W-:-:S02]  /*64e0*/  VIADD R9, R29, 0x2 ;  /* 0x000000021d097836 */ /* 0x000fc40000000000 */
[----:B------:R-:W-:Y:S01]  /*64f0*/  @!P4 IMAD.IADD R21, R21, 0x1, -R14 ;  /* 0x000000011515c824 */ /* 0x000fe200078e0a0e */
[----:B------:R-:W-:Y:S01]  /*6500*/  IABS R20, R6 ;  /* 0x0000000600147213 */ /* 0x000fe20000000000 */
[----:B0-----:R-:W-:Y:S02]  /*6510*/  IMAD.MOV.U32 R10, RZ, RZ, R4 ;  /* 0x000000ffff0a7224 */ /* 0x001fe400078e0004 */
[----:B------:R-:W-:Y:S01]  /*6520*/  VIADD R4, R29, 0xb ;  /* 0x0000000b1d047836 */ /* 0x000fe20000000000 */
[----:B------:R-:W-:Y:S01]  /*6530*/  ISETP.GT.U32.AND P4, PT, R14, R21, PT ;  /* 0x000000150e00720c */ /* 0x000fe20003f84070 */
[----:B------:R-:W-:Y:S01]  /*6540*/  @!P0 IMAD.MOV R10, RZ, RZ, -R10 ;  /* 0x000000ffff0a8224 */ /* 0x000fe200078e0a0a */
[----:B------:R-:W-:Y:S01]  /*6550*/  ISETP.GE.AND P0, PT, R2, RZ, PT ;  /* 0x000000ff0200720c */ /* 0x000fe20003f06270 */
[--C-:B------:R-:W-:Y:S01]  /*6560*/  @!P2 IMAD.IADD R11, R11, 0x1, -R14.reuse ;  /* 0x000000010b0ba824 */ /* 0x100fe200078e0a0e */
[----:B------:R-:W-:Y:S01]  /*6570*/  IABS R18, R4 ;  /* 0x0000000400127213 */ /* 0x000fe20000000000 */
[----:B------:R-:W-:Y:S01]  /*6580*/  @!P6 IMAD.IADD R0, R0, 0x1, -R14 ;  /* 0x000000010000e824 */ /* 0x000fe200078e0a0e */
[----:B------:R-:W-:Y:S01]  /*6590*/  IADD3 R2, R29, 0xc, RZ ;  /* 0x0000000c1d027810 */ /* 0x000fe20007ffe0ff */
[----:B------:R-:W-:Y:S01]  /*65a0*/  @!P3 IMAD.MOV R11, RZ, RZ, -R11 ;  /* 0x000000ffff0bb224 */ /* 0x000fe200078e0a0b */
[C---:B------:R-:W-:Y:S01]  /*65b0*/  ISETP.GT.U32.AND P6, PT, R14.reuse, R19, PT ;  /* 0x000000130e00720c */ /* 0x040fe20003fc4070 */
[C---:B------:R-:W-:Y:S01]  /*65c0*/  IMAD.HI.U32 R5, R7.reuse, R18, RZ ;  /* 0x0000001207057227 */ /* 0x040fe200078e00ff */
[----:B------:R-:W-:Y:S01]  /*65d0*/  IABS R13, R2 ;  /* 0x00000002000d7213 */ /* 0x000fe20000000000 */
[----:B------:R-:W-:Y:S01]  /*65e0*/  STL [R1+0x10], R10 ;  /* 0x0000100a01007387 */ /* 0x000fe20000100800 */
[----:B------:R-:W-:Y:S01]  /*65f0*/  ISETP.GT.U32.AND P3, PT, R14, R0, PT ;  /* 0x000000000e00720c */ /* 0x000fe20003f64070 */
[----:B------:R-:W-:Y:S01]  /*6600*/  IMAD.MOV R5, RZ, RZ, -R5 ;  /* 0x000000ffff057224 */ /* 0x000fe200078e0a05 */
[----:B------:R-:W-:Y:S01]  /*6610*/  ISETP.GE.AND P2, PT, R2, RZ, PT ;  /* 0x000000ff0200720c */ /* 0x000fe20003f46270 */
[----:B------:R-:W-:Y:S01]  /*6620*/  IMAD.HI.U32 R8, R7, R13, RZ ;  /* 0x0000000d07087227 */ /* 0x000fe200078e00ff */
[----:B------:R-:W-:Y:S01]  /*6630*/  @!P4 IADD3 R21, R21, -R14, RZ ;  /* 0x8000000e1515c210 */ /* 0x000fe20007ffe0ff */
[----:B------:R0:W-:Y:S02]  /*6640*/  STL [R1+0xd2c], R26 ;  /* 0x000d2c1a01007387 */ /* 0x0001e40000100800 */
[C---:B------:R-:W-:Y:S01]  /*6650*/  IMAD R18, R14.reuse, R5, R18 ;  /* 0x000000050e127224 */ /* 0x040fe200078e0212 */
[----:B------:R-:W-:Y:S01]  /*6660*/  IABS R5, R24 ;  /* 0x0000001800057213 */ /* 0x000fe20000000000 */
[----:B------:R-:W-:Y:S01]  /*6670*/  IMAD.MOV R8, RZ, RZ, -R8 ;  /* 0x000000ffff087224 */ /* 0x000fe200078e0a08 */
[----:B------:R-:W-:Y:S01]  /*6680*/  STL [R1+0xd30], R11 ;  /* 0x000d300b01007387 */ /* 0x000fe20000100800 */
[----:B------:R-:W-:Y:S01]  /*6690*/  VIADD R2, R29, 0x9 ;  /* 0x000000091d027836 */ /* 0x000fe20000000000 */
[C---:B------:R-:W-:Y:S01]  /*66a0*/  ISETP.GT.U32.AND P4, PT, R14.reuse, R18, PT ;  /* 0x000000120e00720c */ /* 0x040fe20003f84070 */
[----:B------:R-:W-:-:S02]  /*66b0*/  IMAD R13, R14, R8, R13 ;  /* 0x000000080e0d7224 */ /* 0x000fc400078e020d */
[--C-:B------:R-:W-:Y:S01]  /*66c0*/  @!P6 IMAD.IADD R19, R19, 0x1, -R14.reuse ;  /* 0x000000011313e824 */ /* 0x100fe200078e0a0e */
[----:B------:R-:W-:Y:S01]  /*66d0*/  IABS R23, R2 ;  /* 0x0000000200177213 */ /* 0x000fe20000000000 */
[C---:B------:R-:W-:Y:S01]  /*66e0*/  IMAD.HI.U32 R8, R7.reuse, R20, RZ ;  /* 0x0000001407087227 */ /* 0x040fe200078e00ff */
[----:B------:R-:W-:Y:S01]  /*66f0*/  ISETP.GT.U32.AND P6, PT, R14, R13, PT ;  /* 0x0000000d0e00720c */ /* 0x000fe20003fc4070 */
[----:B0-----:R-:W0:Y:S02]  /*6700*/  S2R R26, SR_TID.X ;  /* 0x00000000001a7919 */ /* 0x001e240000002100 */
[----:B------:R-:W-:Y:S01]  /*6710*/  @!P3 IMAD.IADD R0, R0, 0x1, -R14 ;  /* 0x000000010000b824 */ /* 0x000fe200078e0a0e */
[----:B------:R-:W-:Y:S01]  /*6720*/  ISETP.GE.AND P3, PT, R4, RZ, PT ;  /* 0x000000ff0400720c */ /* 0x000fe20003f66270 */
[----:B------:R-:W-:-:S04]  /*6730*/  IMAD.HI.U32 R4, R7, R23, RZ ;  /* 0x0000001707047227 */ /* 0x000fc800078e00ff */
[----:B------:R-:W-:Y:S02]  /*6740*/  IMAD.MOV R8, RZ, RZ, -R8 ;  /* 0x000000ffff087224 */ /* 0x000fe400078e0a08 */
[----:B------:R-:W-:Y:S02]  /*6750*/  @!P4 IMAD.IADD R18, R18, 0x1, -R14 ;  /* 0x000000011212c824 */ /* 0x000fe400078e0a0e */
[----:B------:R-:W-:Y:S02]  /*6760*/  IMAD.MOV R4, RZ, RZ, -R4 ;  /* 0x000000ffff047224 */ /* 0x000fe400078e0a04 */
[C---:B------:R-:W-:Y:S02]  /*6770*/  IMAD R20, R14.reuse, R8, R20 ;  /* 0x000000080e147224 */ /* 0x040fe400078e0214 */
[----:B------:R-:W-:Y:S01]  /*6780*/  @!P1 IMAD.MOV R0, RZ, RZ, -R0 ;  /* 0x000000ffff009224 */ /* 0x000fe200078e0a00 */
[C---:B------:R-:W-:Y:S01]  /*6790*/  ISETP.GT.U32.AND P1, PT, R14.reuse, R18, PT ;  /* 0x000000120e00720c */ /* 0x040fe20003f24070 */
[----:B------:R-:W-:-:S02]  /*67a0*/  IMAD R23, R14, R4, R23 ;  /* 0x000000040e177224 */ /* 0x000fc400078e0217 */
[----:B------:R-:W-:-:S04]  /*67b0*/  IMAD.HI.U32 R4, R7, R5, RZ ;  /* 0x0000000507047227 */ /* 0x000fc800078e00ff */
[----:B------:R-:W-:Y:S01]  /*67c0*/  @!P5 IMAD.MOV R19, RZ, RZ, -R19 ;  /* 0x000000ffff13d224 */ /* 0x000fe200078e0a13 */
[----:B------:R-:W-:Y:S01]  /*67d0*/  ISETP.GT.U32.AND P5, PT, R14, R20, PT ;  /* 0x000000140e00720c */ /* 0x000fe20003fa4070 */
[----:B------:R-:W-:Y:S01]  /*67e0*/  @!P6 IMAD.IADD R13, R13, 0x1, -R14 ;  /* 0x000000010d0de824 */ /* 0x000fe200078e0a0e */
[----:B------:R-:W-:Y:S01]  /*67f0*/  ISETP.GE.AND P6, PT, R6, RZ, PT ;  /* 0x000000ff0600720c */ /* 0x000fe20003fc6270 */
[----:B------:R-:W-:Y:S01]  /*6800*/  IMAD.MOV R4, RZ, RZ, -R4 ;  /* 0x000000ffff047224 */ /* 0x000fe200078e0a04 */
[----:B------:R-:W-:Y:S01]  /*6810*/  STL [R1+0xd34], R19 ;  /* 0x000d341301007387 */ /* 0x000fe20000100800 */
[----:B------:R-:W-:Y:S01]  /*6820*/  @!P0 IMAD.MOV R21, RZ, RZ, -R21 ;  /* 0x000000ffff158224 */ /* 0x000fe200078e0a15 */
[C---:B------:R-:W-:Y:S01]  /*6830*/  ISETP.GT.U32.AND P4, PT, R14.reuse, R13, PT ;  /* 0x0000000d0e00720c */ /* 0x040fe20003f84070 */
[C---:B------:R-:W-:Y:S01]  /*6840*/  IMAD R5, R14.reuse, R4, R5 ;  /* 0x000000040e057224 */ /* 0x040fe200078e0205 */
[----:B------:R-:W-:Y:S01]  /*6850*/  ISETP.GT.U32.AND P0, PT, R14, R23, PT ;  /* 0x000000170e00720c */ /* 0x000fe20003f04070 */
[----:B------:R-:W-:Y:S01]  /*6860*/  @!P1 IMAD.IADD R18, R18, 0x1, -R14 ;  /* 0x0000000112129824 */ /* 0x000fe200078e0a0e */
[----:B0-----:R-:W-:Y:S01]  /*6870*/  SHF.R.U32.HI R26, RZ, 0x4, R26 ;  /* 0x00000004ff1a7819 */ /* 0x001fe2000001161a */
[----:B------:R-:W-:Y:S01]  /*6880*/  IMAD.HI.U32 R4, R7, R12, RZ ;  /* 0x0000000c07047227 */ /* 0x000fe200078e00ff */
[----:B------:R-:W-:Y:S01]  /*6890*/  ISETP.GT.U32.AND P1, PT, R14, R5, PT ;  /* 0x000000050e00720c */ /* 0x000fe20003f24070 */
[----:B------:R0:W-:Y:S01]  /*68a0*/  STL [R1+0xd38], R0 ;  /* 0x000d380001007387 */ /* 0x0001e20000100800 */
[----:B------:R-:W-:Y:S01]  /*68b0*/  SGXT.U32 R26, R26, 0x3 ;  /* 0x000000031a1a781a */ /* 0x000fe20000000000 */
[----:B------:R-:W-:Y:S01]  /*68c0*/  @!P5 IMAD.IADD R20, R20, 0x1, -R14 ;  /* 0x000000011414d824 */ /* 0x000fe200078e0a0e */
[----:B------:R-:W-:Y:S01]  /*68d0*/  @!P3 IADD3 R18, -R18, RZ, RZ ;  /* 0x000000ff1212b210 */ /* 0x000fe20007ffe1ff */
[----:B------:R-:W-:Y:S01]  /*68e0*/  IMAD.MOV R4, RZ, RZ, -R4 ;  /* 0x000000ffff047224 */ /* 0x000fe200078e0a04 */
[----:B------:R-:W-:Y:S01]  /*68f0*/  STL [R1+0xd3c], R21 ;  /* 0x000d3c1501007387 */ /* 0x000fe20000100800 */
[----:B------:R-:W-:Y:S01]  /*6900*/  @!P4 IMAD.IADD R13, R13, 0x1, -R14 ;  /* 0x000000010d0dc824 */ /* 0x000fe200078e0a0e */
[C---:B------:R-:W-:Y:S01]  /*6910*/  ISETP.GT.U32.AND P5, PT, R14.reuse, R20, PT ;  /* 0x000000140e00720c */ /* 0x040fe20003fa4070 */
[----:B------:R-:W-:Y:S01]  /*6920*/  IMAD R12, R14, R4, R12 ;  /* 0x000000040e0c7224 */ /* 0x000fe200078e020c */
[----:B------:R-:W-:Y:S01]  /*6930*/  ISETP.GE.AND P4, PT, R2, RZ, PT ;  /* 0x000000ff0200720c */ /* 0x000fe20003f86270 */
[----:B------:R-:W-:Y:S01]  /*6940*/  VIADD R2, R29, 0x5 ;  /* 0x000000051d027836 */ /* 0x000fe20000000000 */
[----:B------:R-:W-:Y:S01]  /*6950*/  @!P0 IADD3 R23, R23, -R14, RZ ;  /* 0x8000000e17178210 */ /* 0x000fe20007ffe0ff */
[----:B------:R-:W-:Y:S01]  /*6960*/  @!P1 IMAD.IADD R5, R5, 0x1, -R14 ;  /* 0x0000000105059824 */ /* 0x000fe200078e0a0e */
[----:B0-----:R-:W-:Y:S01]  /*6970*/  LOP3.LUT R0, R26, 0xf0, RZ, 0xfc, !PT ;  /* 0x000000f01a007812 */ /* 0x001fe200078efcff */
[C---:B------:R-:W-:Y:S01]  /*6980*/  IMAD.HI.U32 R6, R7.reuse, R15, RZ ;  /* 0x0000000f07067227 */ /* 0x040fe200078e00ff */
[----:B------:R-:W-:Y:S01]  /*6990*/  IABS R4, R2 ;  /* 0x0000000200047213 */ /* 0x000fe20000000000 */
[----:B------:R-:W0:Y:S01]  /*69a0*/  S2R R26, SR_TID.X ;  /* 0x00000000001a7919 */ /* 0x000e220000002100 */
[C---:B------:R-:W-:Y:S01]  /*69b0*/  ISETP.GT.U32.AND P0, PT, R14.reuse, R23, PT ;  /* 0x000000170e00720c */ /* 0x040fe20003f04070 */
[----:B------:R-:W-:Y:S01]  /*69c0*/  IMAD.MOV R6, RZ, RZ, -R6 ;  /* 0x000000ffff067224 */ /* 0x000fe200078e0a06 */
[----:B------:R-:W-:Y:S01]  /*69d0*/  ISETP.GT.U32.AND P1, PT, R14, R5, PT ;  /* 0x000000050e00720c */ /* 0x000fe20003f24070 */
[----:B------:R-:W-:-:S04]  /*69e0*/  IMAD.HI.U32 R17, R7, R4, RZ ;  /* 0x0000000407117227 */ /* 0x000fc800078e00ff */
[--C-:B------:R-:W-:Y:S01]  /*69f0*/  @!P5 IMAD.IADD R20, R20, 0x1, -R14.reuse ;  /* 0x000000011414d824 */ /* 0x100fe200078e0a0e */
[C---:B------:R-:W-:Y:S01]  /*6a00*/  ISETP.GT.U32.AND P5, PT, R14.reuse, R12, PT ;  /* 0x0000000c0e00720c */ /* 0x040fe20003fa4070 */
[C---:B------:R-:W-:Y:S02]  /*6a10*/  IMAD R15, R14.reuse, R6, R15 ;  /* 0x000000060e0f7224 */ /* 0x040fe400078e020f */
[----:B------:R-:W-:Y:S02]  /*6a20*/  IMAD.MOV R17, RZ, RZ, -R17 ;  /* 0x000000ffff117224 */ /* 0x000fe400078e0a11 */
[----:B------:R-:W-:Y:S01]  /*6a30*/  @!P0 IMAD.IADD R23, R23, 0x1, -R14 ;  /* 0x0000000117178824 */ /* 0x000fe200078e0a0e */
[C---:B------:R-:W-:Y:S01]  /*6a40*/  ISETP.GT.U32.AND P0, PT, R14.reuse, R15, PT ;  /* 0x0000000f0e00720c */ /* 0x040fe20003f04070 */
[----:B------:R-:W-:Y:S01]  /*6a50*/  IMAD R4, R14, R17, R4 ;  /* 0x000000110e047224 */ /* 0x000fe200078e0204 */
[----:B------:R-:W-:Y:S01]  /*6a60*/  IABS R17, R9 ;  /* 0x0000000900117213 */ /* 0x000fe20000000000 */
[----:B------:R-:W-:-:S02]  /*6a70*/  VIADD R8, R29, 0x3 ;  /* 0x000000031d087836 */ /* 0x000fc40000000000 */
[--C-:B------:R-:W-:Y:S01]  /*6a80*/  @!P1 IMAD.IADD R5, R5, 0x1, -R14.reuse ;  /* 0x0000000105059824 */ /* 0x100fe200078e0a0e */
[----:B------:R-:W-:Y:S01]  /*6a90*/  ISETP.GT.U32.AND P1, PT, R14, R4, PT ;  /* 0x000000040e00720c */ /* 0x000fe20003f24070 */
[----:B------:R-:W-:Y:S01]  /*6aa0*/  @!P5 IMAD.IADD R12, R12, 0x1, -R14 ;  /* 0x000000010c0cd824 */ /* 0x000fe200078e0a0e */
[----:B------:R-:W-:Y:S01]  /*6ab0*/  ISETP.GE.AND P5, PT, R24, RZ, PT ;  /* 0x000000ff1800720c */ /* 0x000fe20003fa6270 */
[----:B------:R-:W-:Y:S01]  /*6ac0*/  IMAD.HI.U32 R24, R7, R17, RZ ;  /* 0x0000001107187227 */ /* 0x000fe200078e00ff */
[----:B------:R-:W-:-:S03]  /*6ad0*/  IABS R6, R8 ;  /* 0x0000000800067213 */ /* 0x000fc60000000000 */
[----:B------:R-:W-:Y:S02]  /*6ae0*/  IMAD.MOV R24, RZ, RZ, -R24 ;  /* 0x000000ffff187224 */ /* 0x000fe400078e0a18 */
[----:B------:R-:W-:-:S04]  /*6af0*/  IMAD.HI.U32 R25, R7, R6, RZ ;  /* 0x0000000607197227 */ /* 0x000fc800078e00ff */
[--C-:B------:R-:W-:Y:S01]  /*6b00*/  @!P0 IMAD.IADD R15, R15, 0x1, -R14.reuse ;  /* 0x000000010f0f8824 */ /* 0x100fe200078e0a0e */
[----:B------:R-:W-:Y:S01]  /*6b10*/  ISETP.GE.AND P0, PT, R22, RZ, PT ;  /* 0x000000ff1600720c */ /* 0x000fe20003f06270 */
[C---:B------:R-:W-:Y:S02]  /*6b20*/  VIADD R10, R29.reuse, 0x4 ;  /* 0x000000041d0a7836 */ /* 0x040fe40000000000 */
[----:B------:R-:W-:Y:S01]  /*6b30*/  @!P4 IMAD.MOV R23, RZ, RZ, -R23 ;  /* 0x000000ffff17c224 */ /* 0x000fe200078e0a17 */
[----:B------:R-:W-:Y:S01]  /*6b40*/  ISETP.GE.AND P4, PT, R16, RZ, PT ;  /* 0x000000ff1000720c */ /* 0x000fe20003f86270 */
[----:B------:R-:W-:Y:S01]  /*6b50*/  IMAD R16, R14, R24, R17 ;  /* 0x000000180e107224 */ /* 0x000fe200078e0211 */
[----:B------:R-:W-:Y:S01]  /*6b60*/  IABS R27, R10 ;  /* 0x0000000a001b7213 */ /* 0x000fe20000000000 */
[----:B------:R-:W-:Y:S02]  /*6b70*/  IMAD.MOV R25, RZ, RZ, -R25 ;  /* 0x000000ffff197224 */ /* 0x000fe400078e0a19 */
[----:B------:R-:W-:Y:S01]  /*6b80*/  @!P1 IMAD.IADD R4, R4, 0x1, -R14 ;  /* 0x0000000104049824 */ /* 0x000fe200078e0a0e */
[C---:B------:R-:W-:Y:S01]  /*6b90*/  ISETP.GT.U32.AND P1, PT, R14.reuse, R12, PT ;  /* 0x0000000c0e00720c */ /* 0x040fe20003f24070 */
[----:B------:R-:W-:Y:S01]  /*6ba0*/  @!P2 IMAD.MOV R13, RZ, RZ, -R13 ;  /* 0x000000ffff0da224 */ /* 0x000fe200078e0a0d */
[C---:B------:R-:W-:Y:S01]  /*6bb0*/  ISETP.GT.U32.AND P2, PT, R14.reuse, R15, PT ;  /* 0x0000000f0e00720c */ /* 0x040fe20003f44070 */
[----:B------:R-:W-:Y:S01]  /*6bc0*/  VIADD R17, R29, 0x1 ;  /* 0x000000011d117836 */ /* 0x000fe20000000000 */
[C---:B------:R-:W-:Y:S01]  /*6bd0*/  ISETP.GT.U32.AND P3, PT, R14.reuse, R4, PT ;  /* 0x000000040e00720c */ /* 0x040fe20003f64070 */
[----:B------:R-:W1:Y:S01]  /*6be0*/  LDC R29, c[0x0][0x230] ;  /* 0x00008c00ff1d7b82 */ /* 0x000e620000000800 */
[----:B------:R-:W-:Y:S01]  /*6bf0*/  IMAD R6, R14, R25, R6 ;  /* 0x000000190e067224 */ /* 0x000fe200078e0206 */
[----:B------:R-:W-:Y:S01]  /*6c00*/  STL [R1+0xd40], R13 ;  /* 0x000d400d01007387 */ /* 0x000fe20000100800 */
[----:B------:R-:W-:-:S03]  /*6c10*/  IMAD.HI.U32 R28, R7, R27, RZ ;  /* 0x0000001b071c7227 */ /* 0x000fc600078e00ff */
[----:B------:R-:W-:Y:S01]  /*6c20*/  STL [R1+0xd44], R18 ;  /* 0x000d441201007387 */ /* 0x000fe20000100800 */
[----:B------:R-:W-:Y:S01]  /*6c30*/  @!P5 IMAD.MOV R5, RZ, RZ, -R5 ;  /* 0x000000ffff05d224 */ /* 0x000fe200078e0a05 */
[----:B------:R-:W-:Y:S01]  /*6c40*/  ISETP.GT.U32.AND P5, PT, R14, R6, PT ;  /* 0x000000060e00720c */ /* 0x000fe20003fa4070 */
[----:B------:R-:W-:Y:S02]  /*6c50*/  IMAD.MOV R28, RZ, RZ, -R28 ;  /* 0x000000ffff1c7224 */ /* 0x000fe400078e0a1c */
[----:B------:R-:W-:Y:S02]  /*6c60*/  @!P6 IMAD.MOV R20, RZ, RZ, -R20 ;  /* 0x000000ffff14e224 */ /* 0x000fe400078e0a14 */
[--C-:B------:R-:W-:Y:S01]  /*6c70*/  @!P1 IMAD.IADD R12, R12, 0x1, -R14.reuse ;  /* 0x000000010c0c9824 */ /* 0x100fe200078e0a0e */
[----:B------:R-:W-:Y:S01]  /*6c80*/  ISETP.GE.AND P1, PT, R2, RZ, PT ;  /* 0x000000ff0200720c */ /* 0x000fe20003f26270 */
[----:B------:R-:W-:Y:S01]  /*6c90*/  @!P2 IMAD.IADD R15, R15, 0x1, -R14 ;  /* 0x000000010f0fa824 */ /* 0x000fe200078e0a0e */
[C---:B------:R-:W-:Y:S01]  /*6ca0*/  ISETP.GT.U32.AND P2, PT, R14.reuse, R16, PT ;  /* 0x000000100e00720c */ /* 0x040fe20003f44070 */
[----:B------:R-:W-:Y:S01]  /*6cb0*/  IMAD R22, R14, R28, R27 ;  /* 0x0000001c0e167224 */ /* 0x000fe200078e021b */
[----:B------:R-:W-:Y:S01]  /*6cc0*/  STL [R1+0xd48], R20 ;  /* 0x000d481401007387 */ /* 0x000fe20000100800 */
[----:B------:R-:W-:-:S02]  /*6cd0*/  IMAD R2, R0, UR6, RZ ;  /* 0x0000000600027c24 */ /* 0x000fc4000f8e02ff */
[----:B------:R-:W-:Y:S01]  /*6ce0*/  IMAD R0, RZ, RZ, -UR6 ;  /* 0x80000006ff007e24 */ /* 0x000fe2000f8e02ff */
[----:B------:R-:W-:Y:S01]  /*6cf0*/  STL [R1+0xd4c], R23 ;  /* 0x000d4c1701007387 */ /* 0x000fe20000100800 */
[----:B------:R-:W-:Y:S01]  /*6d00*/  ISETP.GT.U32.AND P6, PT, R14, R22, PT ;  /* 0x000000160e00720c */ /* 0x000fe20003fc4070 */
[--C-:B------:R-:W-:Y:S02]  /*6d10*/  @!P5 IMAD.IADD R6, R6, 0x1, -R14.reuse ;  /* 0x000000010606d824 */ /* 0x100fe400078e0a0e */
[----:B------:R2:W-:Y:S01]  /*6d20*/  STL [R1+0xd50], R5 ;  /* 0x000d500501007387 */ /* 0x0005e20000100800 */
[----:B-1----:R-:W-:Y:S02]  /*6d30*/  VIADD R29, R29, 0xff ;  /* 0x000000ff1d1d7836 */ /* 0x002fe40000000000 */
[----:B------:R-:W-:Y:S01]  /*6d40*/  @!P3 IMAD.IADD R4, R4, 0x1, -R14 ;  /* 0x000000010404b824 */ /* 0x000fe200078e0a0e */
[----:B------:R-:W-:Y:S01]  /*6d50*/  ISETP.GT.U32.AND P5, PT, R14, R6, PT ;  /* 0x000000060e00720c */ /* 0x000fe20003fa4070 */
[----:B------:R-:W-:Y:S01]  /*6d60*/  @!P0 IMAD.MOV R12, RZ, RZ, -R12 ;  /* 0x000000ffff0c8224 */ /* 0x000fe200078e0a0c */
[----:B------:R-:W-:Y:S01]  /*6d70*/  ISETP.GE.AND P3, PT, R10, RZ, PT ;  /* 0x000000ff0a00720c */ /* 0x000fe20003f66270 */
[----:B------:R1:W-:Y:S01]  /*6d80*/  STL [R1+0xd54], R2 ;  /* 0x000d540201007387 */ /* 0x0003e20000100800 */
[----:B------:R-:W-:Y:S01]  /*6d90*/  @!P2 IMAD.IADD R16, R16, 0x1, -R14 ;  /* 0x000000011010a824 */ /* 0x000fe200078e0a0e */
[----:B------:R-:W-:Y:S01]  /*6da0*/  IABS R10, R17 ;  /* 0x00000011000a7213 */ /* 0x000fe20000000000 */
[----:B--2---:R-:W-:Y:S01]  /*6db0*/  IMAD R5, R0, 0x8, R2 ;  /* 0x0000000800057824 */ /* 0x004fe200078e0202 */
[----:B------:R-:W-:Y:S01]  /*6dc0*/  ISETP.GE.AND P2, PT, R8, RZ, PT ;  /* 0x000000ff0800720c */ /* 0x000fe20003f46270 */
[----:B------:R-:W-:Y:S01]  /*6dd0*/  STL [R1+0xd58], R12 ;  /* 0x000d580c01007387 */ /* 0x000fe20000100800 */
[----:B------:R-:W-:Y:S01]  /*6de0*/  SHF.R.S32.HI R8, RZ, 0x1f, R29 ;  /* 0x0000001fff087819 */ /* 0x000fe2000001141d */
[----:B------:R-:W-:Y:S01]  /*6df0*/  IMAD R5, R0, 0x8, R5 ;  /* 0x0000000800057824 */ /* 0x000fe200078e0205 */
[----:B------:R-:W-:Y:S01]  /*6e00*/  ISETP.GT.U32.AND P0, PT, R14, R16, PT ;  /* 0x000000100e00720c */ /* 0x000fe20003f04070 */
[----:B------:R-:W-:-:S02]  /*6e10*/  @!P6 IMAD.IADD R22, R22, 0x1, -R14 ;  /* 0x000000011616e824 */ /* 0x000fc400078e0a0e */
[----:B-1----:R-:W-:Y:S01]  /*6e20*/  IMAD R2, R0, 0x8, R5 ;  /* 0x0000000800027824 */ /* 0x002fe200078e0205 */
[----:B------:R1:W-:Y:S01]  /*6e30*/  STL [R1+0x9c], R5 ;  /* 0x00009c0501007387 */ /* 0x0003e20000100800 */
[----:B------:R-:W-:Y:S01]  /*6e40*/  IMAD.HI.U32 R7, R7, R10, RZ ;  /* 0x0000000a07077227 */ /* 0x000fe200078e00ff */
[----:B------:R-:W-:Y:S02]  /*6e50*/  ISETP.GT.U32.AND P6, PT, R14, R22, PT ;  /* 0x000000160e00720c */ /* 0x000fe40003fc4070 */
[----:B------:R2:W-:Y:S01]  /*6e60*/  STL [R1+0xc], R2 ;  /* 0x00000c0201007387 */ /* 0x0005e20000100800 */
[----:B------:R-:W-:Y:S02]  /*6e70*/  IMAD.MOV R7, RZ, RZ, -R7 ;  /* 0x000000ffff077224 */ /* 0x000fe400078e0a07 */
[----:B------:R-:W-:Y:S01]  /*6e80*/  @!P5 IMAD.IADD R6, R6, 0x1, -R14 ;  /* 0x000000010606d824 */ /* 0x000fe200078e0a0e */
[----:B------:R-:W-:Y:S01]  /*6e90*/  ISETP.GE.AND P5, PT, R17, RZ, PT ;  /* 0x000000ff1100720c */ /* 0x000fe20003fa6270 */
[----:B------:R-:W-:Y:S01]  /*6ea0*/  IMAD R17, R14, R7, R10 ;  /* 0x000000070e117224 */ /* 0x000fe200078e020a */
[----:B-1----:R-:W-:Y:S01]  /*6eb0*/  LEA.HI R5, R8, R29, RZ, 0x8 ;  /* 0x0000001d08057211 */ /* 0x002fe200078f40ff */
[----:B------:R-:W-:Y:S01]  /*6ec0*/  @!P0 IMAD.IADD R16, R16, 0x1, -R14 ;  /* 0x0000000110108824 */ /* 0x000fe200078e0a0e */
[----:B0-----:R-:W-:Y:S01]  /*6ed0*/  SHF.R.S32.HI R10, RZ, 0x2, R26 ;  /* 0x00000002ff0a7819 */ /* 0x001fe2000001141a */
[----:B------:R-:W-:Y:S01]  /*6ee0*/  IMAD.SHL.U32 R7, R26, 0x20, RZ ;  /* 0x000000201a077824 */ /* 0x000fe200078e00ff */
[----:B------:R-:W-:Y:S01]  /*6ef0*/  ISETP.GT.U32.AND P0, PT, R14, R17, PT ;  /* 0x000000110e00720c */ /* 0x000fe20003f04070 */
[----:B--2---:R-:W-:Y:S01]  /*6f00*/  IMAD R2, R0, 0x8, R2 ;  /* 0x0000000800027824 */ /* 0x004fe200078e0202 */
[----:B------:R0:W-:Y:S01]  /*6f10*/  STL [R1+0xb4c], R5 ;  /* 0x000b4c0501007387 */ /* 0x0001e20000100800 */
[----:B------:R-:W-:Y:S01]  /*6f20*/  @!P6 IADD3 R22, R22, -R14, RZ ;  /* 0x8000000e1616e210 */ /* 0x000fe20007ffe0ff */
[C---:B------:R-:W-:Y:S01]  /*6f30*/  IMAD.SHL.U32 R25, R26.reuse, 0x80, RZ ;  /* 0x000000801a197824 */ /* 0x040fe200078e00ff */
[----:B------:R-:W-:Y:S01]  /*6f40*/  ISETP.GE.AND P6, PT, R9, RZ, PT ;  /* 0x000000ff0900720c */ /* 0x000fe20003fc6270 */
[----:B------:R1:W-:Y:S01]  /*6f50*/  STL [R1+0x8], R2 ;  /* 0x0000080201007387 */ /* 0x0003e20000100800 */
[C---:B------:R-:W-:Y:S01]  /*6f60*/  LOP3.LUT R9, R26.reuse, 0x7, RZ, 0xc0, !PT ;  /* 0x000000071a097812 */ /* 0x040fe200078ec0ff */
[C---:B------:R-:W-:Y:S01]  /*6f70*/  IMAD.SHL.U32 R8, R26.reuse, 0x10, RZ ;  /* 0x000000101a087824 */ /* 0x040fe200078e00ff */
[----:B------:R-:W-:Y:S01]  /*6f80*/  SHF.R.S32.HI R29, RZ, 0x6, R26 ;  /* 0x00000006ff1d7819 */ /* 0x000fe2000001141a */
[----:B------:R-:W-:Y:S01]  /*6f90*/  IMAD.SHL.U32 R12, R26, 0x2, RZ ;  /* 0x000000021a0c7824 */ /* 0x000fe200078e00ff */
[----:B------:R-:W-:Y:S01]  /*6fa0*/  SGXT R10, R10, 0x1 ;  /* 0x000000010a0a781a */ /* 0x000fe20000000200 */
[----:B0-----:R-:W0:Y:S01]  /*6fb0*/  LDC R5, c[0x0][0x23c] ;  /* 0x00008f00ff057b82 */ /* 0x001e220000000800 */
[----:B------:R-:W-:Y:S01]  /*6fc0*/  SGXT R29, R29, 0x1 ;  /* 0x000000011d1d781a */ /* 0x000fe20000000200 */
[----:B------:R-:W-:Y:S01]  /*6fd0*/  IMAD.SHL.U32 R24, R9, 0x10, RZ ;  /* 0x0000001009187824 */ /* 0x000fe200078e00ff */
[----:B------:R-:W-:Y:S01]  /*6fe0*/  LOP3.LUT R25, R25, 0x3000, RZ, 0xc0, !PT ;  /* 0x0000300019197812 */ /* 0x000fe200078ec0ff */
[----:B-1----:R-:W-:Y:S01]  /*6ff0*/  IMAD R2, R0, 0x8, R2 ;  /* 0x0000000800027824 */ /* 0x002fe200078e0202 */
[----:B------:R-:W-:Y:S01]  /*7000*/  LOP3.LUT R11, R8, 0x100, RZ, 0xc0, !PT ;  /* 0x00000100080b7812 */ /* 0x000fe200078ec0ff */
[----:B------:R-:W-:Y:S01]  /*7010*/  @!P0 IMAD.IADD R17, R17, 0x1, -R14 ;  /* 0x0000000111118824 */ /* 0x000fe200078e0a0e */
[----:B------:R-:W-:-:S02]  /*7020*/  LOP3.LUT R29, R29, 0x90, RZ, 0xc0, !PT ;  /* 0x000000901d1d7812 */ /* 0x000fc400078ec0ff */
[----:B------:R1:W-:Y:S01]  /*7030*/  STL [R1+0x4], R2 ;  /* 0x0000040201007387 */ /* 0x0003e20000100800 */
[----:B------:R-:W-:Y:S02]  /*7040*/  LEA R25, R9, R25, 0x9 ;  /* 0x0000001909197211 */ /* 0x000fe400078e48ff */
[--C-:B------:R-:W-:Y:S02]  /*7050*/  LOP3.LUT R24, R24, 0x30, R12.reuse, 0x78, !PT ;  /* 0x0000003018187812 */ /* 0x100fe400078e780c */
[----:B------:R-:W-:Y:S02]  /*7060*/  ISETP.GT.U32.AND P0, PT, R14, R17, PT ;  /* 0x000000110e00720c */ /* 0x000fe40003f04070 */
[----:B------:R-:W-:Y:S01]  /*7070*/  LOP3.LUT R29, R29, 0x7e, R12, 0x78, !PT ;  /* 0x0000007e1d1d7812 */ /* 0x000fe200078e780c */
[----:B-1----:R-:W-:-:S04]  /*7080*/  IMAD R2, R0, 0x8, R2 ;  /* 0x0000000800027824 */ /* 0x002fc800078e0202 */
[C---:B------:R-:W-:Y:S01]  /*7090*/  IMAD R28, R0.reuse, 0x10, R2 ;  /* 0x00000010001c7824 */ /* 0x040fe200078e0202 */
[----:B------:R1:W-:Y:S03]  /*70a0*/  STL [R1], R2 ;  /* 0x0000000201007387 */ /* 0x0003e60000100800 */
[C---:B------:R-:W-:Y:S01]  /*70b0*/  IMAD R27, R0.reuse, 0x8, R28 ;  /* 0x00000008001b7824 */ /* 0x040fe200078e021c */
[----:B------:R-:W-:Y:S01]  /*70c0*/  STL [R1+0xd28], R28 ;  /* 0x000d281c01007387 */ /* 0x000fe20000100800 */
[----:B------:R-:W-:Y:S01]  /*70d0*/  @!P0 IMAD.IADD R17, R17, 0x1, -R14 ;  /* 0x0000000111118824 */ /* 0x000fe200078e0a0e */
[----:B------:R-:W-:Y:S02]  /*70e0*/  ISETP.NE.AND P0, PT, R3, RZ, PT ;  /* 0x000000ff0300720c */ /* 0x000fe40003f05270 */
[----:B-1----:R-:W-:Y:S01]  /*70f0*/  LOP3.LUT R2, R7, 0x60, RZ, 0xc0, !PT ;  /* 0x0000006007027812 */ /* 0x002fe200078ec0ff */
[----:B------:R-:W-:-:S03]  /*7100*/  IMAD R7, R0, 0x8, R27 ;  /* 0x0000000800077824 */ /* 0x000fc600078e021b */
[----:B------:R-:W-:Y:S01]  /*7110*/  LOP3.LUT R10, R2, 0x90, R10, 0xf8, !PT ;  /* 0x00000090020a7812 */ /* 0x000fe200078ef80a */
[C---:B------:R-:W-:Y:S01]  /*7120*/  IMAD R8, R0.reuse, 0x8, R7 ;  /* 0x0000000800087824 */ /* 0x040fe200078e0207 */
[----:B------:R1:W-:Y:S03]  /*7130*/  STL [R1+0xbd4], R2 ;  /* 0x000bd40201007387 */ /* 0x0003e60000100800 */
[----:B------:R-:W-:Y:S01]  /*7140*/  IMAD R9, R0, 0x8, R8 ;  /* 0x0000000800097824 */ /* 0x000fe200078e0208 */
[----:B------:R-:W-:Y:S04]  /*7150*/  STL [R1+0xd5c], R27 ;  /* 0x000d5c1b01007387 */ /* 0x000fe80000100800 */
[----:B------:R2:W-:Y:S01]  /*7160*/  STL [R1+0xd60], R7 ;  /* 0x000d600701007387 */ /* 0x0005e20000100800 */
[----:B-1----:R-:W-:Y:S01]  /*7170*/  LOP3.LUT R2, R10, 0x10, R12, 0x78, !PT ;  /* 0x000000100a027812 */ /* 0x002fe200078e780c */
[----:B------:R-:W-:-:S02]  /*7180*/  IMAD R10, R0, 0x8, R9 ;  /* 0x00000008000a7824 */ /* 0x000fc400078e0209 */
[----:B------:R-:W-:Y:S01]  /*7190*/  STL [R1+0xd64], R8 ;  /* 0x000d640801007387 */ /* 0x000fe20000100800 */
[----:B------:R-:W-:Y:S01]  /*71a0*/  IADD3 R2, R2, UR5, R11 ;  /* 0x0000000502027c10 */ /* 0x000fe2000fffe00b */
[C---:B------:R-:W-:Y:S02]  /*71b0*/  IMAD R14, R0.reuse, 0x8, R10 ;  /* 0x00000008000e7824 */ /* 0x040fe400078e020a */
[----:B------:R-:W-:Y:S01]  /*71c0*/  STL [R1+0xc08], R29 ;  /* 0x000c081d01007387 */ /* 0x000fe20000100800 */
[----:B--2---:R-:W-:Y:S01]  /*71d0*/  IMAD.IADD R7, R25, 0x1, R24 ;  /* 0x0000000119077824 */ /* 0x004fe200078e0218 */
[----:B------:R-:W-:Y:S02]  /*71e0*/  LOP3.LUT R25, RZ, R3, RZ, 0x33, !PT ;  /* 0x00000003ff197212 */ /* 0x000fe400078e33ff */
[----:B------:R-:W-:Y:S01]  /*71f0*/  STL [R1+0xd68], R9 ;  /* 0x000d680901007387 */ /* 0x000fe20000100800 */
[----:B------:R-:W-:-:S03]  /*7200*/  IMAD R3, R0, 0x10, R14 ;  /* 0x0000001000037824 */ /* 0x000fc600078e020e */
[----:B------:R-:W-:Y:S01]  /*7210*/  STL [R1+0xb4], R7 ;  /* 0x0000b40701007387 */ /* 0x000fe20000100800 */
[----:B------:R-:W-:-:S03]  /*7220*/  IMAD R24, R0, 0x8, R3 ;  /* 0x0000000800187824 */ /* 0x000fc600078e0203 */
[----:B------:R1:W-:Y:S04]  /*7230*/  STL [R1+0xb8], R2 ;  /* 0x0000b80201007387 */ /* 0x0003e80000100800 */
[----:B------:R2:W-:Y:S04]  /*7240*/  STL [R1+0xd6c], R10 ;  /* 0x000d6c0a01007387 */ /* 0x0005e80000100800 */
[----:B------:R-:W-:Y:S01]  /*7250*/  STL [R1+0xd70], R14 ;  /* 0x000d700e01007387 */ /* 0x000fe20000100800 */
[----:B-1----:R-:W-:-:S05]  /*7260*/  LOP3.LUT R2, R26, 0x7f, RZ, 0xc0, !PT ;  /* 0x0000007f1a027812 */ /* 0x002fca00078ec0ff */
[----:B0-----:R-:W-:-:S05]  /*7270*/  IMAD R28, R2, R5, RZ ;  /* 0x00000005021c7224 */ /* 0x001fca00078e02ff */
[----:B------:R-:W-:Y:S04]  /*7280*/  STL [R1+0xd74], R28 ;  /* 0x000d741c01007387 */ /* 0x000fe80000100800 */
[----:B--2---:R-:W2:Y:S04]  /*7290*/  LDL.LU R10, [R1+0x1a0] ;  /* 0x0001a000010a7983 */ /* 0x004ea80000300800 */
[----:B------:R-:W3:Y:S04]  /*72a0*/  LDL.LU R9, [R1+0x1a8] ;  /* 0x0001a80001097983 */ /* 0x000ee80000300800 */
[----:B------:R-:W4:Y:S04]  /*72b0*/  LDL.LU R29, [R1+0x1e0] ;  /* 0x0001e000011d7983 */ /* 0x000f280000300800 */
        /* <DEDUP_REMOVED lines=12> */
[----:B------:R-:W4:Y:S01]  /*7380*/  LDL.LU R0, [R1+0x1ac] ;  /* 0x0001ac0001007983 */ /* 0x000f220000300800 */
[----:B------:R-:W-:-:S02]  /*7390*/  @!P4 IMAD.MOV R15, RZ, RZ, -R15 ;  /* 0x000000ffff0fc224 */ /* 0x000fc400078e0a0f */
[----:B------:R-:W-:Y:S01]  /*73a0*/  @!P1 IMAD.MOV R4, RZ, RZ, -R4 ;  /* 0x000000ffff049224 */ /* 0x000fe200078e0a04 */
[----:B------:R-:W4:Y:S01]  /*73b0*/  LDL.LU R19, [R1+0x1a4] ;  /* 0x0001a40001137983 */ /* 0x000f220000300800 */
[----:B------:R-:W-:Y:S02]  /*73c0*/  @!P3 IMAD.MOV R22, RZ, RZ, -R22 ;  /* 0x000000ffff16b224 */ /* 0x000fe400078e0a16 */
[----:B------:R-:W-:Y:S01]  /*73d0*/  @!P2 IMAD.MOV R6, RZ, RZ, -R6 ;  /* 0x000000ffff06a224 */ /* 0x000fe200078e0a06 */
[----:B------:R-:W4:Y:S01]  /*73e0*/  LDL.LU R11, [R1+0x19c] ;  /* 0x00019c00010b7983 */ /* 0x000f220000300800 */
[----:B------:R-:W-:Y:S02]  /*73f0*/  @!P6 IMAD.MOV R16, RZ, RZ, -R16 ;  /* 0x000000ffff10e224 */ /* 0x000fe400078e0a10 */
[----:B------:R-:W-:Y:S01]  /*7400*/  @!P5 IMAD.MOV R17, RZ, RZ, -R17 ;  /* 0x000000ffff11d224 */ /* 0x000fe200078e0a11 */
[----:B------:R-:W-:Y:S04]  /*7410*/  STL [R1+0xd7c], R24 ;  /* 0x000d7c1801007387 */ /* 0x000fe80000100800 */
[----:B------:R2:W-:Y:S04]  /*7420*/  STL [R1+0xd78], R3 ;  /* 0x000d780301007387 */ /* 0x0005e80000100800 */
[----:B------:R-:W-:Y:S04]  /*7430*/  STL [R1+0xd80], R15 ;  /* 0x000d800f01007387 */ /* 0x000fe80000100800 */
[----:B------:R-:W-:Y:S04]  /*7440*/  STL [R1+0xd84], R4 ;  /* 0x000d840401007387 */ /* 0x000fe80000100800 */
[----:B------:R-:W-:Y:S04]  /*7450*/  STL [R1+0xd88], R22 ;  /* 0x000d881601007387 */ /* 0x000fe80000100800 */
[----:B------:R3:W-:Y:S04]  /*7460*/  STL [R1+0xd8c], R6 ;  /* 0x000d8c0601007387 */ /* 0x0007e80000100800 */
[----:B------:R-:W-:Y:S04]  /*7470*/  STL [R1+0xd90], R16 ;  /* 0x000d901001007387 */ /* 0x000fe80000100800 */
[----:B------:R-:W-:Y:S01]  /*7480*/  STL [R1+0xd94], R17 ;  /* 0x000d941101007387 */ /* 0x000fe20000100800 */
[----:B--2---:R-:W-:-:S02]  /*7490*/  SEL R3, R25, R10, !P0 ;  /* 0x0000000a19037207 */ /* 0x004fc40004000000 */
[----:B---3--:R-:W-:-:S03]  /*74a0*/  SEL R6, R25, R9, !P0 ;  /* 0x0000000919067207 */ /* 0x008fc60004000000 */
[----:B------:R0:W-:Y:S01]  /*74b0*/  STL [R1+0x1a0], R3 ;  /* 0x0001a00301007387 */ /* 0x0001e20000100800 */
[----:B----4-:R-:W-:-:S03]  /*74c0*/  SEL R4, R25, R29, !P0 ;  /* 0x0000001d19047207 */ /* 0x010fc60004000000 */
[----:B------:R1:W-:Y:S01]  /*74d0*/  STL [R1+0x1a8], R6 ;  /* 0x0001a80601007387 */ /* 0x0003e20000100800 */
[----:B0-----:R-:W-:-:S03]  /*74e0*/  SEL R3, R25, R26, !P0 ;  /* 0x0000001a19037207 */ /* 0x001fc60004000000 */
[----:B------:R-:W2:Y:S01]  /*74f0*/  LDL.LU R26, [R1+0x198] ;  /* 0x00019800011a7983 */ /* 0x000ea20000300800 */
[----:B-1----:R-:W-:-:S03]  /*7500*/  SEL R6, R25, R8, !P0 ;  /* 0x0000000819067207 */ /* 0x002fc60004000000 */
[----:B------:R0:W-:Y:S04]  /*7510*/  STL [R1+0x21c], R4 ;  /* 0x00021c0401007387 */ /* 0x0001e80000100800 */
[----:B------:R1:W-:Y:S04]  /*7520*/  STL [R1+0x218], R3 ;  /* 0x0002180301007387 */ /* 0x0003e80000100800 */
[----:B------:R3:W-:Y:S01]  /*7530*/  STL [R1+0x214], R6 ;  /* 0x0002140601007387 */ /* 0x0007e20000100800 */
[C---:B0-----:R-:W-:Y:S02]  /*7540*/  SEL R4, R25.reuse, R7, !P0 ;  /* 0x0000000719047207 */ /* 0x041fe40004000000 */
[----:B-1----:R-:W-:-:S03]  /*7550*/  SEL R3, R25, R27, !P0 ;  /* 0x0000001b19037207 */ /* 0x002fc60004000000 */
[----:B------:R0:W-:Y:S01]  /*7560*/  STL [R1+0x210], R4 ;  /* 0x0002100401007387 */ /* 0x0001e20000100800 */
[----:B---3--:R-:W-:-:S03]  /*7570*/  SEL R6, R25, R12, !P0 ;  /* 0x0000000c19067207 */ /* 0x008fc60004000000 */
[----:B------:R1:W-:Y:S04]  /*7580*/  STL [R1+0x20c], R3 ;  /* 0x00020c0301007387 */ /* 0x0003e80000100800 */
[----:B------:R-:W-:Y:S01]  /*7590*/  STL [R1+0x208], R6 ;  /* 0x0002080601007387 */ /* 0x000fe20000100800 */
[C---:B0-----:R-:W-:Y:S02]  /*75a0*/  SEL R4, R25.reuse, R2, !P0 ;  /* 0x0000000219047207 */ /* 0x041fe40004000000 */
[C---:B------:R-:W-:Y:S02]  /*75b0*/  SEL R2, R25.reuse, R23, !P0 ;  /* 0x0000001719027207 */ /* 0x040fe40004000000 */
[C---:B-1----:R-:W-:Y:S01]  /*75c0*/  SEL R3, R25.reuse, R5, !P0 ;  /* 0x0000000519037207 */ /* 0x042fe20004000000 */
[----:B------:R0:W-:Y:S04]  /*75d0*/  STL [R1+0x204], R4 ;  /* 0x0002040401007387 */ /* 0x0001e80000100800 */
[----:B------:R1:W-:Y:S04]  /*75e0*/  STL [R1+0x200], R3 ;  /* 0x0002000301007387 */ /* 0x0003e80000100800 */
[----:B------:R3:W-:Y:S01]  /*75f0*/  STL [R1+0x1fc], R2 ;  /* 0x0001fc0201007387 */ /* 0x0007e20000100800 */
[----:B0-----:R-:W-:-:S02]  /*7600*/  SEL R4, R25, R20, !P0 ;  /* 0x0000001419047207 */ /* 0x001fc40004000000 */
[----:B-1----:R-:W-:-:S03]  /*7610*/  SEL R3, R25, R18, !P0 ;  /* 0x0000001219037207 */ /* 0x002fc60004000000 */
[----:B------:R0:W-:Y:S01]  /*7620*/  STL [R1+0x1f4], R4 ;  /* 0x0001f40401007387 */ /* 0x0001e20000100800 */
[----:B---3--:R-:W-:-:S03]  /*7630*/  SEL R2, R25, R13, !P0 ;  /* 0x0000000d19027207 */ /* 0x008fc60004000000 */
[----:B------:R1:W-:Y:S04]  /*7640*/  STL [R1+0x1f0], R3 ;  /* 0x0001f00301007387 */ /* 0x0003e80000100800 */
[----:B------:R3:W-:Y:S01]  /*7650*/  STL [R1+0x1ec], R2 ;  /* 0x0001ec0201007387 */ /* 0x0007e20000100800 */
[C---:B0-----:R-:W-:Y:S02]  /*7660*/  SEL R4, R25.reuse, R21, !P0 ;  /* 0x0000001519047207 */ /* 0x041fe40004000000 */
[----:B-1----:R-:W-:-:S03]  /*7670*/  SEL R3, R25, R0, !P0 ;  /* 0x0000000019037207 */ /* 0x002fc60004000000 */
[----:B------:R-:W-:Y:S01]  /*7680*/  STL [R1+0x1e8], R4 ;  /* 0x0001e80401007387 */ /* 0x000fe20000100800 */
[C---:B------:R-:W-:Y:S02]  /*7690*/  SEL R0, R25.reuse, R11, !P0 ;  /* 0x0000000b19007207 */ /* 0x040fe40004000000 */
[C---:B---3--:R-:W-:Y:S01]  /*76a0*/  SEL R2, R25.reuse, R19, !P0 ;  /* 0x0000001319027207 */ /* 0x048fe20004000000 */
[----:B------:R-:W-:Y:S04]  /*76b0*/  STL [R1+0x1e4], R3 ;  /* 0x0001e40301007387 */ /* 0x000fe80000100800 */
[----:B------:R-:W3:Y:S04]  /*76c0*/  LDL.LU R17, [R1+0x18c] ;  /* 0x00018c0001117983 */ /* 0x000ee80000300800 */
[----:B------:R-:W-:Y:S04]  /*76d0*/  STL [R1+0x1e0], R2 ;  /* 0x0001e00201007387 */ /* 0x000fe80000100800 */
[----:B---3--:R0:W-:Y:S04]  /*76e0*/  STL [R1+0xda8], R17 ;  /* 0x000da81101007387 */ /* 0x0081e80000100800 */
[----:B------:R2:W-:Y:S04]  /*76f0*/  STL [R1+0x1dc], R0 ;  /* 0x0001dc0001007387 */ /* 0x0005e80000100800 */
[----:B0-----:R-:W3:Y:S01]  /*7700*/  LDL.LU R17, [R1+0x190] ;  /* 0x0001900001117983 */ /* 0x001ee20000300800 */
[----:B--2---:R-:W-:-:S03]  /*7710*/  SEL R0, R25, R26, !P0 ;  /* 0x0000001a19007207 */ /* 0x004fc60004000000 */
[----:B---3--:R0:W-:Y:S04]  /*7720*/  STL [R1+0xdac], R17 ;  /* 0x000dac1101007387 */ /* 0x0081e80000100800 */
[----:B0-----:R-:W2:Y:S04]  /*7730*/  LDL.LU R17, [R1+0x194] ;  /* 0x0001940001117983 */ /* 0x001ea80000300800 */
[----:B------:R-:W3:Y:S04]  /*7740*/  LDL.LU R16, [R1+0x188] ;  /* 0x0001880001107983 */ /* 0x000ee80000300800 */
[----:B------:R-:W4:Y:S04]  /*7750*/  LDL.LU R6, [R1+0x184] ;  /* 0x0001840001067983 */ /* 0x000f280000300800 */
[----:B------:R-:W4:Y:S04]  /*7760*/  LDL.LU R22, [R1+0x180] ;  /* 0x0001800001167983 */ /* 0x000f280000300800 */
        /* <DEDUP_REMOVED lines=10> */
[----:B------:R0:W-:Y:S04]  /*7810*/  STL [R1+0x1d8], R0 ;  /* 0x0001d80001007387 */ /* 0x0001e80000100800 */
        /* <DEDUP_REMOVED lines=11> */
[----:B0-----:R-:W4:Y:S04]  /*78d0*/  LDL.LU R0, [R1+0x144] ;  /* 0x0001440001007983 */ /* 0x001f280000300800 */
[----:B------:R-:W4:Y:S04]  /*78e0*/  LDL.LU R19, [R1+0x150] ;  /* 0x0001500001137983 */ /* 0x000f280000300800 */
[----:B------:R-:W4:Y:S01]  /*78f0*/  LDL.LU R26, [R1+0x154] ;  /* 0x00015400011a7983 */ /* 0x000f220000300800 */
[----:B--2---:R-:W-:-:S05]  /*7900*/  SEL R17, R25, R17, !P0 ;  /* 0x0000001119117207 */ /* 0x004fca0004000000 */
[----:B------:R0:W-:Y:S04]  /*7910*/  STL [R1+0x1d4], R17 ;  /* 0x0001d41101007387 */ /* 0x0001e80000100800 */
[----:B0-----:R-:W2:Y:S02]  /*7920*/  LDL.LU R17, [R1+0xdac] ;  /* 0x000dac0001117983 */ /* 0x001ea40000300800 */
[----:B--2---:R-:W-:-:S05]  /*7930*/  SEL R17, R25, R17, !P0 ;  /* 0x0000001119117207 */ /* 0x004fca0004000000 */
[----:B------:R0:W-:Y:S04]  /*7940*/  STL [R1+0x1d0], R17 ;  /* 0x0001d01101007387 */ /* 0x0001e80000100800 */
[----:B0-----:R-:W2:Y:S01]  /*7950*/  LDL.LU R17, [R1+0xda8] ;  /* 0x000da80001117983 */ /* 0x001ea20000300800 */
[C---:B---3--:R-:W-:Y:S02]  /*7960*/  SEL R4, R25.reuse, R4, !P0 ;  /* 0x0000000419047207 */ /* 0x048fe40004000000 */
[C---:B----4-:R-:W-:Y:S02]  /*7970*/  SEL R15, R25.reuse, R15, !P0 ;  /* 0x0000000f190f7207 */ /* 0x050fe40004000000 */
[----:B--2---:R-:W-:-:S05]  /*7980*/  SEL R17, R25, R17, !P0 ;  /* 0x0000001119117207 */ /* 0x004fca0004000000 */
[----:B------:R0:W-:Y:S02]  /*7990*/  STL [R1+0x1cc], R17 ;  /* 0x0001cc1101007387 */ /* 0x0001e40000100800 */
[C---:B0-----:R-:W-:Y:S02]  /*79a0*/  SEL R17, R25.reuse, R16, !P0 ;  /* 0x0000001019117207 */ /* 0x041fe40004000000 */
[C---:B------:R-:W-:Y:S02]  /*79b0*/  SEL R16, R25.reuse, R6, !P0 ;  /* 0x0000000619107207 */ /* 0x040fe40004000000 */
[C---:B------:R-:W-:Y:S01]  /*79c0*/  SEL R6, R25.reuse, R22, !P0 ;  /* 0x0000001619067207 */ /* 0x040fe20004000000 */
[----:B------:R-:W-:Y:S04]  /*79d0*/  STL [R1+0x1c8], R17 ;  /* 0x0001c81101007387 */ /* 0x000fe80000100800 */
[----:B------:R-:W-:Y:S04]  /*79e0*/  STL [R1+0x1c4], R16 ;  /* 0x0001c41001007387 */ /* 0x000fe80000100800 */
[----:B------:R0:W-:Y:S04]  /*79f0*/  STL [R1+0x1c0], R6 ;  /* 0x0001c00601007387 */ /* 0x0001e80000100800 */
[----:B------:R1:W-:Y:S04]  /*7a00*/  STL [R1+0x1bc], R4 ;  /* 0x0001bc0401007387 */ /* 0x0003e80000100800 */
[----:B------:R-:W-:Y:S01]  /*7a10*/  STL [R1+0x1b8], R15 ;  /* 0x0001b80f01007387 */ /* 0x000fe20000100800 */
[----:B0-----:R-:W-:-:S02]  /*7a20*/  SEL R6, R25, R3, !P0 ;  /* 0x0000000319067207 */ /* 0x001fc40004000000 */
        /* <DEDUP_REMOVED lines=8> */
[----:B--2---:R-:W-:-:S03]  /*7ab0*/  SEL R3, R25, R11, !P0 ;  /* 0x0000000b19037207 */ /* 0x004fc60004000000 */
[----:B------:R-:W2:Y:S04]  /*7ac0*/  LDL.LU R11, [R1+0x14c] ;  /* 0x00014c00010b7983 */ /* 0x000ea80000300800 */
[----:B------:R1:W-:Y:S01]  /*7ad0*/  STL [R1+0x19c], R4 ;  /* 0x00019c0401007387 */ /* 0x0003e20000100800 */
[----:B0-----:R-:W-:-:S03]  /*7ae0*/  SEL R6, R25, R8, !P0 ;  /* 0x0000000819067207 */ /* 0x001fc60004000000 */
[----:B------:R0:W-:Y:S01]  /*7af0*/  STL [R1+0x198], R3 ;  /* 0x0001980301007387 */ /* 0x0001e20000100800 */
[C---:B-1----:R-:W-:Y:S02]  /*7b00*/  SEL R4, R25.reuse, R9, !P0 ;  /* 0x0000000919047207 */ /* 0x042fe40004000000 */
[----:B0-----:R-:W-:-:S03]  /*7b10*/  SEL R3, R25, R29, !P0 ;  /* 0x0000001d19037207 */ /* 0x001fc60004000000 */
        /* <DEDUP_REMOVED lines=72> */
[----:B------:R0:W-:Y:S04]  /*7fa0*/  STL [R1+0x144], R17 ;  /* 0x0001441101007387 */ /* 0x0001e80000100800 */
[----:B------:R1:W-:Y:S01]  /*7fb0*/  STL [R1+0x140], R16 ;  /* 0x0001401001007387 */ /* 0x0003e20000100800 */
[C---:B0-----:R-:W-:Y:S02]  /*7fc0*/  SEL R17, R25.reuse, R6, !P0 ;  /* 0x0000000619117207 */ /* 0x041fe40004000000 */
[C---:B------:R-:W-:Y:S02]  /*7fd0*/  SEL R6, R25.reuse, R4, !P0 ;  /* 0x0000000419067207 */ /* 0x040fe40004000000 */
[C---:B-1----:R-:W-:Y:S01]  /*7fe0*/  SEL R16, R25.reuse, R22, !P0 ;  /* 0x0000001619107207 */ /* 0x042fe20004000000 */
[----:B------:R-:W-:Y:S01]  /*7ff0*/  STL [R1+0x13c], R17 ;  /* 0x00013c1101007387 */ /* 0x000fe20000100800 */
[----:B------:R-:W-:-:S02]  /*8000*/  SEL R4, R25, R3, !P0 ;  /* 0x0000000319047207 */ /* 0x000fc40004000000 */
[C---:B------:R-:W-:Y:S01]  /*8010*/  SEL R3, R25.reuse, R28, !P0 ;  /* 0x0000001c19037207 */ /* 0x040fe20004000000 */
[----:B------:R-:W-:Y:S04]  /*8020*/  STL [R1+0x138], R16 ;  /* 0x0001381001007387 */ /* 0x000fe80000100800 */
[----:B------:R0:W-:Y:S04]  /*8030*/  STL [R1+0x130], R6 ;  /* 0x0001300601007387 */ /* 0x0001e80000100800 */
[----:B------:R-:W-:Y:S04]  /*8040*/  STL [R1+0x12c], R15 ;  /* 0x00012c0f01007387 */ /* 0x000fe80000100800 */
[----:B------:R1:W-:Y:S01]  /*8050*/  STL [R1+0x128], R4 ;  /* 0x0001280401007387 */ /* 0x0003e20000100800 */
[----:B0-----:R-:W-:-:S05]  /*8060*/  SEL R6, R25, R24, !P0 ;  /* 0x0000001819067207 */ /* 0x001fca0004000000 */
[----:B------:R0:W-:Y:S01]  /*8070*/  STL [R1+0x124], R6 ;  /* 0x0001240601007387 */ /* 0x0001e20000100800 */
[----:B-1----:R-:W-:-:S03]  /*8080*/  SEL R4, R25, R26, !P0 ;  /* 0x0000001a19047207 */ /* 0x002fc60004000000 */
        /* <DEDUP_REMOVED lines=14> */
[----:B------:R3:W-:Y:S01]  /*8170*/  STL [R1+0x104], R4 ;  /* 0x0001040401007387 */ /* 0x0007e20000100800 */
[C---:B0-----:R-:W-:Y:S02]  /*8180*/  SEL R3, R25.reuse, R27, !P0 ;  /* 0x0000001b19037207 */ /* 0x041fe40004000000 */
[----:B-1----:R-:W-:-:S03]  /*8190*/  SEL R6, R25, R12, !P0 ;  /* 0x0000000c19067207 */ /* 0x002fc60004000000 */
[----:B------:R0:W-:Y:S01]  /*81a0*/  STL [R1+0x100], R3 ;  /* 0x0001000301007387 */ /* 0x0001e20000100800 */
[----:B---3--:R-:W-:-:S03]  /*81b0*/  SEL R4, R25, R2, !P0 ;  /* 0x0000000219047207 */ /* 0x008fc60004000000 */
[----:B------:R-:W-:Y:S01]  /*81c0*/  STL [R1+0xfc], R6 ;  /* 0x0000fc0601007387 */ /* 0x000fe20000100800 */
[----:B------:R-:W-:-:S03]  /*81d0*/  SEL R2, R25, R23, !P0 ;  /* 0x0000001719027207 */ /* 0x000fc60004000000 */
[----:B------:R1:W-:Y:S01]  /*81e0*/  STL [R1+0xf8], R4 ;  /* 0x0000f80401007387 */ /* 0x0003e20000100800 */
[----:B0-----:R-:W-:-:S05]  /*81f0*/  SEL R3, R25, R5, !P0 ;  /* 0x0000000519037207 */ /* 0x001fca0004000000 */
[----:B------:R0:W-:Y:S01]  /*8200*/  STL [R1+0xf4], R3 ;  /* 0x0000f40301007387 */ /* 0x0001e20000100800 */
[----:B-1----:R-:W-:-:S03]  /*8210*/  SEL R4, R25, R20, !P0 ;  /* 0x0000001419047207 */ /* 0x002fc60004000000 */
        /* <DEDUP_REMOVED lines=56> */
[C---:B------:R-:W-:Y:S02]  /*85a0*/  SEL R22, R25.reuse, R22, !P0 ;  /* 0x0000001619167207 */ /* 0x040fe40004000000 */
[----:B------:R-:W-:-:S02]  /*85b0*/  SEL R4, R25, R4, !P0 ;  /* 0x0000000419047207 */ /* 0x000fc40004000000 */
[C---:B------:R-:W-:Y:S02]  /*85c0*/  SEL R15, R25.reuse, R15, !P0 ;  /* 0x0000000f190f7207 */ /* 0x040fe40004000000 */
[C---:B------:R-:W-:Y:S02]  /*85d0*/  SEL R24, R25.reuse, R24, !P0 ;  /* 0x0000001819187207 */ /* 0x040fe40004000000 */
[C---:B------:R-:W-:Y:S02]  /*85e0*/  SEL R29, R25.reuse, R29, !P0 ;  /* 0x0000001d191d7207 */ /* 0x040fe40004000000 */
[C---:B------:R-:W-:Y:S02]  /*85f0*/  SEL R3, R25.reuse, R3, !P0 ;  /* 0x0000000319037207 */ /* 0x040fe40004000000 */
        /* <DEDUP_REMOVED lines=19> */
[----:B--2---:R-:W-:-:S05]  /*8730*/  SEL R17, R25, R17, !P0 ;  /* 0x0000001119117207 */ /* 0x004fca0004000000 */
[----:B------:R0:W-:Y:S04]  /*8740*/  STL [R1+0xc4], R17 ;  /* 0x0000c41101007387 */ /* 0x0001e80000100800 */
[----:B0-----:R-:W2:Y:S04]  /*8750*/  LDL.LU R17, [R1+0xd94] ;  /* 0x000d940001117983 */ /* 0x001ea80000300800 */
[----:B------:R0:W-:Y:S04]  /*8760*/  STL [R1+0xc0], R16 ;  /* 0x0000c01001007387 */ /* 0x0001e80000100800 */
[----:B0-----:R-:W3:Y:S04]  /*8770*/  LDL.LU R16, [R1+0xd90] ;  /* 0x000d900001107983 */ /* 0x001ee80000300800 */
[----:B------:R0:W-:Y:S04]  /*8780*/  STL [R1+0xbc], R6 ;  /* 0x0000bc0601007387 */ /* 0x0001e80000100800 */
[----:B0-----:R-:W4:Y:S04]  /*8790*/  LDL.LU R6, [R1+0xd8c] ;  /* 0x000d8c0001067983 */ /* 0x001f280000300800 */
[----:B------:R0:W-:Y:S04]  /*87a0*/  STL [R1+0xb0], R22 ;  /* 0x0000b01601007387 */ /* 0x0001e80000100800 */
[----:B0-----:R-:W2:Y:S04]  /*87b0*/  LDL.LU R22, [R1+0xd88] ;  /* 0x000d880001167983 */ /* 0x001ea80000300800 */
[----:B------:R0:W-:Y:S04]  /*87c0*/  STL [R1+0xac], R4 ;  /* 0x0000ac0401007387 */ /* 0x0001e80000100800 */
[----:B0-----:R-:W4:Y:S04]  /*87d0*/  LDL.LU R4, [R1+0xd84] ;  /* 0x000d840001047983 */ /* 0x001f280000300800 */
        /* <DEDUP_REMOVED lines=37> */
[----:B0-----:R-:W3:Y:S04]  /*8a30*/  LDL.LU R21, [R1+0xd3c] ;  /* 0x000d3c0001157983 */ /* 0x001ee80000300800 */
[----:B------:R0:W-:Y:S04]  /*8a40*/  STL [R1+0x54], R0 ;  /* 0x0000540001007387 */ /* 0x0001e80000100800 */
[----:B0-----:R-:W2:Y:S04]  /*8a50*/  LDL.LU R0, [R1+0xd38] ;  /* 0x000d380001007983 */ /* 0x001ea80000300800 */
[----:B------:R0:W-:Y:S04]  /*8a60*/  STL [R1+0x50], R19 ;  /* 0x0000501301007387 */ /* 0x0001e80000100800 */
[----:B0-----:R-:W4:Y:S04]  /*8a70*/  LDL.LU R19, [R1+0xd34] ;  /* 0x000d340001137983 */ /* 0x001f280000300800 */
[----:B------:R0:W-:Y:S04]  /*8a80*/  STL [R1+0x4c], R11 ;  /* 0x00004c0b01007387 */ /* 0x0001e80000100800 */
[----:B0-----:R-:W3:Y:S04]  /*8a90*/  LDL.LU R11, [R1+0xd30] ;  /* 0x000d3000010b7983 */ /* 0x001ee80000300800 */
[----:B------:R0:W-:Y:S04]  /*8aa0*/  STL [R1+0x48], R26 ;  /* 0x0000481a01007387 */ /* 0x0001e80000100800 */
[----:B0-----:R-:W4:Y:S01]  /*8ab0*/  LDL.LU R26, [R1+0xd2c] ;  /* 0x000d2c00011a7983 */ /* 0x001f220000300800 */
[----:B--2---:R-:W-:-:S02]  /*8ac0*/  SEL R0, R25, R0, !P0 ;  /* 0x0000000019007207 */ /* 0x004fc40004000000 */
[----:B----4-:R-:W-:-:S05]  /*8ad0*/  SEL R26, R25, R26, !P0 ;  /* 0x0000001a191a7207 */ /* 0x010fca0004000000 */
[----:B------:R3:W-:Y:S02]  /*8ae0*/  STL [R1+0x44], R26 ;  /* 0x0000441a01007387 */ /* 0x0007e40000100800 */
[C---:B---3--:R-:W-:Y:S02]  /*8af0*/  SEL R26, R25.reuse, R11, !P0 ;  /* 0x0000000b191a7207 */ /* 0x048fe40004000000 */
[C---:B------:R-:W-:Y:S02]  /*8b00*/  SEL R11, R25.reuse, R19, !P0 ;  /* 0x00000013190b7207 */ /* 0x040fe40004000000 */
[C---:B------:R-:W-:Y:S01]  /*8b10*/  SEL R19, R25.reuse, R21, !P0 ;  /* 0x0000001519137207 */ /* 0x040fe20004000000 */
[----:B------:R0:W-:Y:S04]  /*8b20*/  STL [R1+0x40], R26 ;  /* 0x0000401a01007387 */ /* 0x0001e80000100800 */
[----:B------:R1:W-:Y:S04]  /*8b30*/  STL [R1+0x3c], R11 ;  /* 0x00003c0b01007387 */ /* 0x0003e80000100800 */
[----:B------:R2:W-:Y:S01]  /*8b40*/  STL [R1+0x34], R0 ;  /* 0x0000340001007387 */ /* 0x0005e20000100800 */
[----:B0-----:R-:W-:-:S03]  /*8b50*/  SEL R26, R25, R22, !P0 ;  /* 0x00000016191a7207 */ /* 0x001fc60004000000 */
[----:B------:R-:W-:Y:S01]  /*8b60*/  STL [R1+0x30], R19 ;  /* 0x0000301301007387 */ /* 0x000fe20000100800 */
[C---:B------:R-:W-:Y:S02]  /*8b70*/  SEL R22, R25.reuse, R16, !P0 ;  /* 0x0000001019167207 */ /* 0x040fe40004000000 */
[C---:B-1----:R-:W-:Y:S02]  /*8b80*/  SEL R11, R25.reuse, R13, !P0 ;  /* 0x0000000d190b7207 */ /* 0x042fe40004000000 */
[C---:B------:R-:W-:Y:S02]  /*8b90*/  SEL R13, R25.reuse, R20, !P0 ;  /* 0x00000014190d7207 */ /* 0x040fe40004000000 */
[C---:B--2---:R-:W-:Y:S01]  /*8ba0*/  SEL R0, R25.reuse, R18, !P0 ;  /* 0x0000001219007207 */ /* 0x044fe20004000000 */
[----:B------:R0:W-:Y:S04]  /*8bb0*/  STL [R1+0x2c], R11 ;  /* 0x00002c0b01007387 */ /* 0x0001e80000100800 */
[----:B------:R1:W-:Y:S04]  /*8bc0*/  STL [R1+0x28], R0 ;  /* 0x0000280001007387 */ /* 0x0003e80000100800 */
[----:B------:R-:W-:Y:S01]  /*8bd0*/  STL [R1+0x24], R13 ;  /* 0x0000240d01007387 */ /* 0x000fe20000100800 */
[C---:B0-----:R-:W-:Y:S01]  /*8be0*/  SEL R11, R25.reuse, R23, !P0 ;  /* 0x00000017190b7207 */ /* 0x041fe20004000000 */
[----:B------:R-:W0:Y:S01]  /*8bf0*/  S2R R18, SR_TID.X ;  /* 0x0000000000127919 */ /* 0x000e220000002100 */
[----:B------:R-:W-:-:S02]  /*8c00*/  SEL R23, R25, R6, !P0 ;  /* 0x0000000619177207 */ /* 0x000fc40004000000 */
[----:B-1----:R-:W-:Y:S01]  /*8c10*/  SEL R0, R25, R5, !P0 ;  /* 0x0000000519007207 */ /* 0x002fe20004000000 */
[----:B------:R1:W-:Y:S01]  /*8c20*/  STL [R1+0x20], R11 ;  /* 0x0000200b01007387 */ /* 0x0003e20000100800 */
[----:B------:R-:W-:Y:S01]  /*8c30*/  IMAD R5, R29, UR4, RZ ;  /* 0x000000041d057c24 */ /* 0x000fe2000f8e02ff */
[C---:B------:R-:W-:Y:S01]  /*8c40*/  SEL R29, R25.reuse, R4, !P0 ;  /* 0x00000004191d7207 */ /* 0x040fe20004000000 */
[----:B------:R-:W-:Y:S01]  /*8c50*/  ULDC UR4, c[0x0][0x240] ;  /* 0x0000900000047ab9 */ /* 0x000fe20000000800 */
[----:B------:R2:W-:Y:S01]  /*8c60*/  STL [R1+0x1c], R0 ;  /* 0x00001c0001007387 */ /* 0x0005e20000100800 */
[C---:B-1----:R-:W-:Y:S02]  /*8c70*/  SEL R11, R25.reuse, R12, !P0 ;  /* 0x0000000c190b7207 */ /* 0x042fe40004000000 */
[----:B--2---:R-:W-:-:S03]  /*8c80*/  SEL R0, R25, R15, !P0 ;  /* 0x0000000f19007207 */ /* 0x004fc60004000000 */
[----:B------:R1:W-:Y:S01]  /*8c90*/  STL [R1+0x18], R11 ;  /* 0x0000180b01007387 */ /* 0x0003e20000100800 */
[----:B------:R-:W-:-:S03]  /*8ca0*/  SEL R25, R25, R17, !P0 ;  /* 0x0000001119197207 */ /* 0x000fc60004000000 */
[----:B------:R-:W-:Y:S04]  /*8cb0*/  STL [R1+0xd0c], R29 ;  /* 0x000d0c1d01007387 */ /* 0x000fe80000100800 */
[----:B------:R2:W-:Y:S01]  /*8cc0*/  STL [R1+0x14], R0 ;  /* 0x0000140001007387 */ /* 0x0005e20000100800 */
[----:B-1----:R-:W1:Y:S03]  /*8cd0*/  LDC R11, c[0x0][0x23c] ;  /* 0x00008f00ff0b7b82 */ /* 0x002e660000000800 */
[----:B------:R-:W-:Y:S01]  /*8ce0*/  STL [R1+0xd10], R26 ;  /* 0x000d101a01007387 */ /* 0x000fe20000100800 */
[C---:B0-----:R-:W-:Y:S02]  /*8cf0*/  LEA.HI R19, R18.reuse, 0xf8, RZ, 0x1c ;  /* 0x000000f812137811 */ /* 0x041fe400078fe0ff */
[C---:B------:R-:W-:Y:S01]  /*8d00*/  LEA.HI R17, R18.reuse, 0xb8, RZ, 0x1c ;  /* 0x000000b812117811 */ /* 0x040fe200078fe0ff */
[----:B------:R-:W-:Y:S01]  /*8d10*/  STL [R1+0xd14], R23 ;  /* 0x000d141701007387 */ /* 0x000fe20000100800 */
[----:B------:R-:W-:-:S02]  /*8d20*/  LEA.HI R21, R18, 0x78, RZ, 0x1c ;  /* 0x0000007812157811 */ /* 0x000fc400078fe0ff */
[C---:B--2---:R-:W-:Y:S01]  /*8d30*/  LEA R0, P1, R5.reuse, UR10, 0x1 ;  /* 0x0000000a05007c11 */ /* 0x044fe2000f8208ff */
[----:B------:R-:W-:Y:S01]  /*8d40*/  STL [R1+0xd18], R22 ;  /* 0x000d181601007387 */ /* 0x000fe20000100800 */
[----:B------:R-:W-:Y:S02]  /*8d50*/  IADD3 R29, RZ, -UR6, RZ ;  /* 0x80000006ff1d7c10 */ /* 0x000fe4000fffe0ff */
[----:B------:R-:W-:Y:S01]  /*8d60*/  LEA.HI.X.SX32 R16, R5, UR11, 0x1, P1 ;  /* 0x0000000b05107c11 */ /* 0x000fe200088f0eff */
[----:B------:R-:W-:Y:S01]  /*8d70*/  ULDC.64 UR10, c[0x0][0x218] ;  /* 0x00008600000a7ab9 */ /* 0x000fe20000000a00 */
[----:B------:R0:W-:Y:S01]  /*8d80*/  STL [R1+0xd1c], R25 ;  /* 0x000d1c1901007387 */ /* 0x0001e20000100800 */
[C---:B------:R-:W-:Y:S01]  /*8d90*/  LEA R4, P0, R28.reuse, UR10, 0x1 ;  /* 0x0000000a1c047c11 */ /* 0x040fe2000f8008ff */
[----:B------:R-:W-:Y:S02]  /*8da0*/  IMAD R20, R19, UR6, RZ ;  /* 0x0000000613147c24 */ /* 0x000fe4000f8e02ff */
[----:B-1----:R-:W-:Y:S01]  /*8db0*/  IMAD R13, R11, 0x80, R28 ;  /* 0x000000800b0d7824 */ /* 0x002fe200078e021c */
[----:B------:R-:W-:Y:S01]  /*8dc0*/  LEA.HI.X.SX32 R5, R28, UR11, 0x1, P0 ;  /* 0x0000000b1c057c11 */ /* 0x000fe200080f0eff */
[----:B0-----:R-:W2:Y:S01]  /*8dd0*/  LDL.LU R25, [R1+0xc] ;  /* 0x00000c0001197983 */ /* 0x001ea20000300800 */
[----:B------:R-:W-:Y:S01]  /*8de0*/  SHF.R.U32.HI R28, RZ, 0x4, R18 ;  /* 0x00000004ff1c7819 */ /* 0x000fe20000011612 */
[----:B------:R-:W-:Y:S01]  /*8df0*/  IMAD R21, R21, UR6, RZ ;  /* 0x0000000615157c24 */ /* 0x000fe2000f8e02ff */
[----:B------:R-:W-:Y:S01]  /*8e00*/  LEA R12, P1, R13, UR10, 0x1 ;  /* 0x0000000a0d0c7c11 */ /* 0x000fe2000f8208ff */
[----:B------:R-:W3:Y:S01]  /*8e10*/  LDL.LU R22, [R1+0x8] ;  /* 0x0000080001167983 */ /* 0x000ee20000300800 */
[----:B------:R-:W-:Y:S01]  /*8e20*/  SGXT.U32 R28, R28, 0x3 ;  /* 0x000000031c1c781a */ /* 0x000fe20000000000 */
[----:B------:R-:W-:-:S02]  /*8e30*/  IMAD R19, R17, UR6, RZ ;  /* 0x0000000611137c24 */ /* 0x000fc4000f8e02ff */
[----:B------:R-:W4:Y:S01]  /*8e40*/  LDL.LU R23, [R1+0x4] ;  /* 0x0000040001177983 */ /* 0x000f220000300800 */
[----:B------:R-:W-:Y:S01]  /*8e50*/  LEA.HI.X.SX32 R13, R13, UR11, 0x1, P1 ;  /* 0x0000000b0d0d7c11 */ /* 0x000fe200088f0eff */
[----:B------:R-:W-:Y:S01]  /*8e60*/  IMAD R6, R29, 0x8, R24 ;  /* 0x000000081d067824 */ /* 0x000fe200078e0218 */
[----:B------:R-:W-:Y:S01]  /*8e70*/  LEA.HI R18, R18, 0x38, RZ, 0x1c ;  /* 0x0000003812127811 */ /* 0x000fe200078fe0ff */
[----:B------:R-:W4:Y:S01]  /*8e80*/  LDL.LU R26, [R1] ;  /* 0x00000000011a7983 */ /* 0x000f220000300800 */
[----:B------:R-:W-:-:S03]  /*8e90*/  ULDC UR11, c[0x0][0x230] ;  /* 0x00008c00000b7ab9 */ /* 0x000fc60000000800 */
[----:B------:R0:W-:Y:S04]  /*8ea0*/  STL.64 [R1+0xcd0], R4 ;  /* 0x000cd00401007387 */ /* 0x0001e80000100a00 */
[----:B0-----:R-:W2:Y:S01]  /*8eb0*/  LDL.LU R5, [R1+0x9c] ;  /* 0x00009c0001057983 */ /* 0x001ea20000300800 */
[----:B------:R-:W-:Y:S01]  /*8ec0*/  IMAD R4, R28, UR6, RZ ;  /* 0x000000061c047c24 */ /* 0x000fe2000f8e02ff */
[-C--:B------:R-:W-:Y:S02]  /*8ed0*/  LEA R28, P2, R19, R0.reuse, 0x1 ;  /* 0x00000000131c7211 */ /* 0x080fe400078408ff */
[----:B------:R0:W-:Y:S04]  /*8ee0*/  STL [R1+0xd24], R12 ;  /* 0x000d240c01007387 */ /* 0x0001e80000100800 */
[----:B------:R1:W-:Y:S01]  /*8ef0*/  STL [R1+0xd20], R13 ;  /* 0x000d200d01007387 */ /* 0x0003e20000100800 */
[----:B0-----:R-:W-:-:S05]  /*8f00*/  LEA R12, P1, R20, R0, 0x1 ;  /* 0x00000000140c7211 */ /* 0x001fca00078208ff */
[----:B------:R-:W-:Y:S01]  /*8f10*/  STL [R1+0xb28], R12 ;  /* 0x000b280c01007387 */ /* 0x000fe20000100800 */
[----:B-1----:R-:W-:-:S03]  /*8f20*/  IMAD R13, R18, UR6, RZ ;  /* 0x00000006120d7c24 */ /* 0x002fc6000f8e02ff */
[----:B------:R0:W-:Y:S02]  /*8f30*/  STL [R1+0xb34], R28 ;  /* 0x000b341c01007387 */ /* 0x0001e40000100800 */
[----:B0-----:R-:W-:Y:S01]  /*8f40*/  LEA R28, P3, R21, R0, 0x1 ;  /* 0x00000000151c7211 */ /* 0x001fe200078608ff */
[----:B------:R-:W-:-:S04]  /*8f50*/  IMAD R12, RZ, RZ, -UR6 ;  /* 0x80000006ff0c7e24 */ /* 0x000fc8000f8e02ff */
[----:B------:R0:W-:Y:S01]  /*8f60*/  STL [R1+0xb38], R28 ;  /* 0x000b381c01007387 */ /* 0x0001e20000100800 */
[----:B------:R-:W-:Y:S01]  /*8f70*/  IMAD R12, R12, 0x8, R2 ;  /* 0x000000080c0c7824 */ /* 0x000fe200078e0202 */
[----:B0-----:R-:W-:-:S05]  /*8f80*/  LEA R28, P5, R13, R0, 0x1 ;  /* 0x000000000d1c7211 */ /* 0x001fca00078a08ff */
[----:B------:R0:W-:Y:S02]  /*8f90*/  STL [R1+0xb3c], R28 ;  /* 0x000b3c1c01007387 */ /* 0x0001e40000100800 */
[----:B0-----:R-:W-:-:S05]  /*8fa0*/  LEA R28, P4, R2, R0, 0x1 ;  /* 0x00000000021c7211 */ /* 0x001fca00078808ff */
[----:B------:R0:W-:Y:S02]  /*8fb0*/  STL [R1+0xb2c], R28 ;  /* 0x000b2c1c01007387 */ /* 0x0001e40000100800 */
[----:B0-----:R-:W-:-:S05]  /*8fc0*/  LEA R28, P0, R12, R0, 0x1 ;  /* 0x000000000c1c7211 */ /* 0x001fca00078008ff */
[----:B------:R0:W-:Y:S04]  /*8fd0*/  STL [R1+0xb30], R28 ;  /* 0x000b301c01007387 */ /* 0x0001e80000100800 */
[----:B0-----:R-:W4:Y:S01]  /*8fe0*/  LDL.LU R28, [R1+0xd28] ;  /* 0x000d2800011c7983 */ /* 0x001f220000300800 */
[-C--:B------:R-:W-:Y:S02]  /*8ff0*/  LEA.HI.X.SX32 R20, R20, R16.reuse, 0x1, P1 ;  /* 0x0000001014147211 */ /* 0x080fe400008f0eff */
[----:B------:R-:W-:-:S03]  /*9000*/  LEA.HI.X.SX32 R19, R19, R16, 0x1, P2 ;  /* 0x0000001013137211 */ /* 0x000fc600010f0eff */
[----:B------:R2:W-:Y:S01]  /*9010*/  STL [R1+0xb20], R20 ;  /* 0x000b201401007387 */ /* 0x0005e20000100800 */
[----:B------:R-:W-:Y:S01]  /*9020*/  LEA.HI.X.SX32 R12, R12, R16, 0x1, P0 ;  /* 0x000000100c0c7211 */ /* 0x000fe200000f0eff */
[----:B------:R-:W-:-:S04]  /*9030*/  IMAD R15, R29, 0x8, R6 ;  /* 0x000000081d0f7824 */ /* 0x000fc800078e0206 */
[----:B------:R-:W-:-:S04]  /*9040*/  IMAD R11, R29, 0x8, R15 ;  /* 0x000000081d0b7824 */ /* 0x000fc800078e020f */
[----:B------:R-:W-:-:S04]  /*9050*/  IMAD R17, R29, 0x8, R11 ;  /* 0x000000081d117824 */ /* 0x000fc800078e020b */
[----:B------:R-:W-:Y:S01]  /*9060*/  IMAD R18, R29, 0x8, R17 ;  /* 0x000000081d127824 */ /* 0x000fe200078e0211 */
[----:B--2---:R-:W-:-:S05]  /*9070*/  LEA R20, P1, R5, R0, 0x1 ;  /* 0x0000000005147211 */ /* 0x004fca00078208ff */
[----:B------:R0:W-:Y:S04]  /*9080*/  STL [R1+0xb24], R20 ;  /* 0x000b241401007387 */ /* 0x0001e80000100800 */
[----:B------:R1:W-:Y:S01]  /*9090*/  STL [R1+0xb14], R19 ;  /* 0x000b141301007387 */ /* 0x0003e20000100800 */
[----:B0-----:R-:W-:Y:S02]  /*90a0*/  LEA R20, P2, R25, R0, 0x1 ;  /* 0x0000000019147211 */ /* 0x001fe400078408ff */
[----:B-1----:R-:W-:-:S03]  /*90b0*/  LEA.HI.X.SX32 R19, R21, R16, 0x1, P3 ;  /* 0x0000001015137211 */ /* 0x002fc600018f0eff */
[----:B------:R0:W-:Y:S01]  /*90c0*/  STL [R1+0xb08], R20 ;  /* 0x000b081401007387 */ /* 0x0001e20000100800 */
[----:B---3--:R-:W-:-:S03]  /*90d0*/  LEA R21, P3, R22, R0, 0x1 ;  /* 0x0000000016157211 */ /* 0x008fc600078608ff */
[----:B------:R4:W-:Y:S01]  /*90e0*/  STL [R1+0xb18], R19 ;  /* 0x000b181301007387 */ /* 0x0009e20000100800 */
[-C--:B0-----:R-:W-:Y:S02]  /*90f0*/  LEA.HI.X.SX32 R20, R13, R16.reuse, 0x1, P5 ;  /* 0x000000100d147211 */ /* 0x081fe400028f0eff */
[----:B------:R-:W-:Y:S02]  /*9100*/  LEA.HI.X.SX32 R13, R2, R16, 0x1, P4 ;  /* 0x00000010020d7211 */ /* 0x000fe400020f0eff */
[-C--:B----4-:R-:W-:Y:S01]  /*9110*/  LEA R19, P5, R23, R0.reuse, 0x1 ;  /* 0x0000000017137211 */ /* 0x090fe200078a08ff */
[----:B------:R-:W-:Y:S01]  /*9120*/  STL [R1+0xb0c], R21 ;  /* 0x000b0c1501007387 */ /* 0x000fe20000100800 */
[----:B------:R-:W-:-:S03]  /*9130*/  LEA R2, P4, R26, R0, 0x1 ;  /* 0x000000001a027211 */ /* 0x000fc600078808ff */
[----:B------:R-:W-:Y:S04]  /*9140*/  STL [R1+0xb1c], R20 ;  /* 0x000b1c1401007387 */ /* 0x000fe80000100800 */
[----:B------:R-:W-:Y:S04]  /*9150*/  STL [R1+0xb10], R19 ;  /* 0x000b101301007387 */ /* 0x000fe80000100800 */
[----:B------:R-:W-:Y:S04]  /*9160*/  STL [R1+0xb00], R13 ;  /* 0x000b000d01007387 */ /* 0x000fe80000100800 */
[----:B------:R0:W-:Y:S04]  /*9170*/  STL [R1+0xb04], R2 ;  /* 0x000b040201007387 */ /* 0x0001e80000100800 */
[----:B------:R1:W-:Y:S01]  /*9180*/  STL [R1+0xaf0], R12 ;  /* 0x000af00c01007387 */ /* 0x0003e20000100800 */
[----:B0-----:R-:W-:-:S02]  /*9190*/  LEA.HI.X.SX32 R2, R5, R16, 0x1, P1 ;  /* 0x0000001005027211 */ /* 0x001fc400008f0eff */
[----:B------:R-:W-:Y:S02]  /*91a0*/  LEA.HI.X.SX32 R5, R25, R16, 0x1, P2 ;  /* 0x0000001019057211 */ /* 0x000fe400010f0eff */
[-C--:B-1----:R-:W-:Y:S02]  /*91b0*/  LEA R12, P1, R27, R0.reuse, 0x1 ;  /* 0x000000001b0c7211 */ /* 0x082fe400078208ff */
[----:B------:R-:W-:-:S05]  /*91c0*/  LEA R13, P0, R28, R0, 0x1 ;  /* 0x000000001c0d7211 */ /* 0x000fca00078008ff */
[----:B------:R-:W-:Y:S04]  /*91d0*/  STL [R1+0xaf8], R13 ;  /* 0x000af80d01007387 */ /* 0x000fe80000100800 */
[----:B------:R0:W-:Y:S04]  /*91e0*/  STL [R1+0xaf4], R2 ;  /* 0x000af40201007387 */ /* 0x0001e80000100800 */
[----:B------:R1:W-:Y:S01]  /*91f0*/  STL [R1+0xafc], R12 ;  /* 0x000afc0c01007387 */ /* 0x0003e20000100800 */
[----:B0-----:R-:W-:-:S03]  /*9200*/  LEA R2, P2, R7, R0, 0x1 ;  /* 0x0000000007027211 */ /* 0x001fc600078408ff */
[----:B------:R0:W-:Y:S01]  /*9210*/  STL [R1+0xae8], R5 ;  /* 0x000ae80501007387 */ /* 0x0001e20000100800 */
[----:B-1----:R-:W-:-:S03]  /*9220*/  LEA.HI.X.SX32 R12, R22, R16, 0x1, P3 ;  /* 0x00000010160c7211 */ /* 0x002fc600018f0eff */
[----:B------:R1:W-:Y:S01]  /*9230*/  STL [R1+0xaec], R2 ;  /* 0x000aec0201007387 */ /* 0x0003e20000100800 */
[----:B0-----:R-:W-:-:S03]  /*9240*/  LEA R5, P3, R8, R0, 0x1 ;  /* 0x0000000008057211 */ /* 0x001fc600078608ff */
[----:B------:R0:W-:Y:S01]  /*9250*/  STL [R1+0xae0], R12 ;  /* 0x000ae00c01007387 */ /* 0x0001e20000100800 */
[----:B-1----:R-:W-:-:S03]  /*9260*/  LEA.HI.X.SX32 R2, R23, R16, 0x1, P5 ;  /* 0x0000001017027211 */ /* 0x002fc600028f0eff */
[----:B------:R1:W-:Y:S04]  /*9270*/  STL [R1+0xae4], R5 ;  /* 0x000ae40501007387 */ /* 0x0003e80000100800 */
[----:B------:R2:W-:Y:S01]  /*9280*/  STL [R1+0xad8], R2 ;  /* 0x000ad80201007387 */ /* 0x0005e20000100800 */
[----:B0-----:R-:W-:Y:S02]  /*9290*/  LEA R12, P5, R9, R0, 0x1 ;  /* 0x00000000090c7211 */ /* 0x001fe400078a08ff */
[----:B-1----:R-:W-:-:S03]  /*92a0*/  LEA.HI.X.SX32 R5, R26, R16, 0x1, P4 ;  /* 0x000000101a057211 */ /* 0x002fc600020f0eff */
[----:B------:R0:W-:Y:S01]  /*92b0*/  STL [R1+0xadc], R12 ;  /* 0x000adc0c01007387 */ /* 0x0001e20000100800 */
[----:B--2---:R-:W-:-:S03]  /*92c0*/  LEA R2, P4, R10, R0, 0x1 ;  /* 0x000000000a027211 */ /* 0x004fc600078808ff */
[----:B------:R1:W-:Y:S04]  /*92d0*/  STL [R1+0xad0], R5 ;  /* 0x000ad00501007387 */ /* 0x0003e80000100800 */
[----:B------:R2:W-:Y:S01]  /*92e0*/  STL [R1+0xad4], R2 ;  /* 0x000ad40201007387 */ /* 0x0005e20000100800 */
[----:B0-----:R-:W-:Y:S02]  /*92f0*/  LEA.HI.X.SX32 R12, R28, R16, 0x1, P0 ;  /* 0x000000101c0c7211 */ /* 0x001fe400000f0eff */
[----:B-1----:R-:W-:-:S03]  /*9300*/  LEA R5, P0, R14, R0, 0x1 ;  /* 0x000000000e057211 */ /* 0x002fc600078008ff */
[----:B------:R0:W-:Y:S01]  /*9310*/  STL [R1+0xac8], R12 ;  /* 0x000ac80c01007387 */ /* 0x0001e20000100800 */
[----:B--2---:R-:W-:-:S03]  /*9320*/  LEA.HI.X.SX32 R2, R27, R16, 0x1, P1 ;  /* 0x000000101b027211 */ /* 0x004fc600008f0eff */
[----:B------:R1:W-:Y:S04]  /*9330*/  STL [R1+0xacc], R5 ;  /* 0x000acc0501007387 */ /* 0x0003e80000100800 */
[----:B------:R2:W-:Y:S01]  /*9340*/  STL [R1+0xac0], R2 ;  /* 0x000ac00201007387 */ /* 0x0005e20000100800 */
[----:B0-----:R-:W-:Y:S02]  /*9350*/  LEA R12, P1, R3, R0, 0x1 ;  /* 0x00000000030c7211 */ /* 0x001fe400078208ff */
[----:B-1----:R-:W-:-:S03]  /*9360*/  LEA.HI.X.SX32 R5, R7, R16, 0x1, P2 ;  /* 0x0000001007057211 */ /* 0x002fc600010f0eff */
[----:B------:R-:W-:Y:S01]  /*9370*/  STL [R1+0xac4], R12 ;  /* 0x000ac40c01007387 */ /* 0x000fe20000100800 */
[----:B--2---:R-:W-:-:S03]  /*9380*/  LEA R2, P2, R24, R0, 0x1 ;  /* 0x0000000018027211 */ /* 0x004fc600078408ff */
[----:B------:R0:W-:Y:S01]  /*9390*/  STL [R1+0xab8], R5 ;  /* 0x000ab80501007387 */ /* 0x0001e20000100800 */
[----:B------:R-:W-:-:S03]  /*93a0*/  LEA.HI.X.SX32 R7, R8, R16, 0x1, P3 ;  /* 0x0000001008077211 */ /* 0x000fc600018f0eff */
        /* <DEDUP_REMOVED lines=8> */
[----:B------:R-:W-:Y:S01]  /*9430*/  STL [R1+0xaac], R7 ;  /* 0x000aac0701007387 */ /* 0x000fe20000100800 */
[----:B--2---:R-:W-:-:S03]  /*9440*/  LEA R2, P4, R11, R0, 0x1 ;  /* 0x000000000b027211 */ /* 0x004fc600078808ff */
[----:B------:R0:W-:Y:S04]  /*9450*/  STL [R1+0xaa0], R5 ;  /* 0x000aa00501007387 */ /* 0x0001e80000100800 */
[----:B------:R1:W-:Y:S01]  /*9460*/  STL [R1+0xaa4], R2 ;  /* 0x000aa40201007387 */ /* 0x0003e20000100800 */
[----:B0-----:R-:W-:Y:S02]  /*9470*/  LEA.HI.X.SX32 R5, R14, R16, 0x1, P0 ;  /* 0x000000100e057211 */ /* 0x001fe400000f0eff */
[----:B------:R-:W-:Y:S02]  /*9480*/  LEA R7, P0, R17, R0, 0x1 ;  /* 0x0000000011077211 */ /* 0x000fe400078008ff */
[----:B-1----:R-:W-:Y:S01]  /*9490*/  LEA.HI.X.SX32 R2, R3, R16, 0x1, P1 ;  /* 0x0000001003027211 */ /* 0x002fe200008f0eff */
[----:B------:R0:W-:Y:S04]  /*94a0*/  STL [R1+0xa98], R5 ;  /* 0x000a980501007387 */ /* 0x0001e80000100800 */
[----:B------:R1:W-:Y:S04]  /*94b0*/  STL [R1+0xa9c], R7 ;  /* 0x000a9c0701007387 */ /* 0x0003e80000100800 */
[----:B------:R2:W-:Y:S01]  /*94c0*/  STL [R1+0xa90], R2 ;  /* 0x000a900201007387 */ /* 0x0005e20000100800 */
[----:B0-----:R-:W-:-:S02]  /*94d0*/  LEA R5, P6, R18, R0, 0x1 ;  /* 0x0000000012057211 */ /* 0x001fc400078c08ff */
[----:B-1----:R-:W-:Y:S02]  /*94e0*/  LEA R7, P1, R4, R0, 0x1 ;  /* 0x0000000004077211 */ /* 0x002fe400078208ff */
[----:B--2---:R-:W-:Y:S01]  /*94f0*/  LEA.HI.X.SX32 R2, R24, R16, 0x1, P2 ;  /* 0x0000001018027211 */ /* 0x004fe200010f0eff */
[----:B------:R0:W-:Y:S04]  /*9500*/  STL [R1+0xa94], R5 ;  /* 0x000a940501007387 */ /* 0x0001e80000100800 */
[----:B------:R-:W-:Y:S01]  /*9510*/  STL [R1+0xa88], R2 ;  /* 0x000a880201007387 */ /* 0x000fe20000100800 */
[----:B------:R-:W-:-:S03]  /*9520*/  IMAD R8, R29, 0x10, R18 ;  /* 0x000000101d087824 */ /* 0x000fc600078e0212 */
[----:B------:R1:W-:Y:S01]  /*9530*/  STL [R1+0xa8c], R7 ;  /* 0x000a8c0701007387 */ /* 0x0003e20000100800 */
[-C--:B0-----:R-:W-:Y:S02]  /*9540*/  LEA.HI.X.SX32 R5, R6, R16.reuse, 0x1, P3 ;  /* 0x0000001006057211 */ /* 0x081fe400018f0eff */
[----:B------:R-:W-:-:S03]  /*9550*/  LEA.HI.X.SX32 R6, R15, R16, 0x1, P5 ;  /* 0x000000100f067211 */ /* 0x000fc600028f0eff */
[----:B------:R0:W-:Y:S01]  /*9560*/  STL [R1+0xa84], R5 ;  /* 0x000a840501007387 */ /* 0x0001e20000100800 */
[----:B-1----:R-:W-:-:S03]  /*9570*/  LEA.HI.X.SX32 R7, R11, R16, 0x1, P4 ;  /* 0x000000100b077211 */ /* 0x002fc600020f0eff */
[----:B------:R-:W-:Y:S01]  /*9580*/  STL [R1+0xa80], R6 ;  /* 0x000a800601007387 */ /* 0x000fe20000100800 */
[----:B------:R-:W-:-:S03]  /*9590*/  IMAD R3, R29, 0x8, R8 ;  /* 0x000000081d037824 */ /* 0x000fc600078e0208 */
[----:B------:R1:W-:Y:S01]  /*95a0*/  STL [R1+0xa7c], R7 ;  /* 0x000a7c0701007387 */ /* 0x0003e20000100800 */
[----:B0-----:R-:W-:Y:S02]  /*95b0*/  LEA.HI.X.SX32 R5, R17, R16, 0x1, P0 ;  /* 0x0000001011057211 */ /* 0x001fe400000f0eff */
[----:B------:R-:W-:Y:S02]  /*95c0*/  LEA R9, P0, R8, R0, 0x1 ;  /* 0x0000000008097211 */ /* 0x000fe400078008ff */
[----:B-1----:R-:W-:Y:S01]  /*95d0*/  LEA.HI.X.SX32 R7, R18, R16, 0x1, P6 ;  /* 0x0000001012077211 */ /* 0x002fe200030f0eff */
[----:B------:R0:W-:Y:S04]  /*95e0*/  STL [R1+0xa78], R5 ;  /* 0x000a780501007387 */ /* 0x0001e80000100800 */
[----:B------:R-:W-:Y:S04]  /*95f0*/  STL [R1+0xa54], R7 ;  /* 0x000a540701007387 */ /* 0x000fe80000100800 */
[----:B------:R1:W-:Y:S01]  /*9600*/  STL [R1+0xa5c], R9 ;  /* 0x000a5c0901007387 */ /* 0x0003e20000100800 */
[----:B0-----:R-:W-:Y:S01]  /*9610*/  LEA R5, P2, R3, R0, 0x1 ;  /* 0x0000000003057211 */ /* 0x001fe200078408ff */
[----:B------:R-:W-:-:S04]  /*9620*/  IMAD R2, R29, 0x8, R3 ;  /* 0x000000081d027824 */ /* 0x000fc800078e0203 */
[----:B------:R0:W-:Y:S01]  /*9630*/  STL [R1+0xa64], R5 ;  /* 0x000a640501007387 */ /* 0x0001e20000100800 */
[-C--:B-1----:R-:W-:Y:S02]  /*9640*/  LEA.HI.X.SX32 R9, R4, R16.reuse, 0x1, P1 ;  /* 0x0000001004097211 */ /* 0x082fe400008f0eff */
[-C--:B------:R-:W-:Y:S01]  /*9650*/  LEA.HI.X.SX32 R4, R3, R16.reuse, 0x1, P2 ;  /* 0x0000001003047211 */ /* 0x080fe200010f0eff */
[----:B------:R-:W-:Y:S02]  /*9660*/  IMAD R6, R29, 0x8, R2 ;  /* 0x000000081d067824 */ /* 0x000fe400078e0202 */
[----:B------:R-:W-:Y:S01]  /*9670*/  STL [R1+0xa74], R9 ;  /* 0x000a740901007387 */ /* 0x000fe20000100800 */
[----:B0-----:R-:W-:-:S03]  /*9680*/  LEA.HI.X.SX32 R5, R8, R16, 0x1, P0 ;  /* 0x0000001008057211 */ /* 0x001fc600000f0eff */
[----:B------:R-:W2:Y:S01]  /*9690*/  LDL.LU R23, [R1+0x1a0] ;  /* 0x0001a00001177983 */ /* 0x000ea20000300800 */
[----:B------:R-:W-:-:S03]  /*96a0*/  IMAD R7, R29, 0x8, R6 ;  /* 0x000000081d077824 */ /* 0x000fc600078e0206 */
[----:B------:R0:W-:Y:S04]  /*96b0*/  STL [R1+0xa58], R5 ;  /* 0x000a580501007387 */ /* 0x0001e80000100800 */
[----:B------:R1:W-:Y:S04]  /*96c0*/  STL [R1+0xa60], R4 ;  /* 0x000a600401007387 */ /* 0x0003e80000100800 */
[----:B------:R-:W3:Y:S01]  /*96d0*/  LDL.LU R26, [R1+0x1a8] ;  /* 0x0001a800011a7983 */ /* 0x000ee20000300800 */
[----:B------:R-:W-:-:S03]  /*96e0*/  IMAD R3, R29, 0x8, R7 ;  /* 0x000000081d037824 */ /* 0x000fc600078e0207 */
[----:B------:R-:W4:Y:S01]  /*96f0*/  LDL.LU R29, [R1+0x21c] ;  /* 0x00021c00011d7983 */ /* 0x000f220000300800 */
[-C--:B0-----:R-:W-:Y:S02]  /*9700*/  LEA R5, P0, R2, R0.reuse, 0x1 ;  /* 0x0000000002057211 */ /* 0x081fe400078008ff */
[----:B-1----:R-:W-:-:S03]  /*9710*/  LEA R4, P1, R6, R0, 0x1 ;  /* 0x0000000006047211 */ /* 0x002fc600078208ff */
[----:B------:R-:W-:Y:S01]  /*9720*/  STL [R1+0xa68], R5 ;  /* 0x000a680501007387 */ /* 0x000fe20000100800 */
[----:B------:R-:W-:-:S03]  /*9730*/  LEA R9, P2, R7, R0, 0x1 ;  /* 0x0000000007097211 */ /* 0x000fc600078408ff */
[----:B------:R-:W4:Y:S01]  /*9740*/  LDL.LU R13, [R1+0x218] ;  /* 0x00021800010d7983 */ /* 0x000f220000300800 */
[----:B------:R-:W-:-:S03]  /*9750*/  LEA R8, P3, R3, R0, 0x1 ;  /* 0x0000000003087211 */ /* 0x000fc600078608ff */
[----:B------:R-:W4:Y:S01]  /*9760*/  LDL.LU R12, [R1+0x214] ;  /* 0x00021400010c7983 */ /* 0x000f220000300800 */
[----:B------:R-:W-:-:S03]  /*9770*/  LEA.HI.X.SX32 R0, R2, R16, 0x1, P0 ;  /* 0x0000001002007211 */ /* 0x000fc600000f0eff */
[----:B------:R0:W-:Y:S01]  /*9780*/  STL [R1+0xa6c], R4 ;  /* 0x000a6c0401007387 */ /* 0x0001e20000100800 */
[-C--:B------:R-:W-:Y:S02]  /*9790*/  LEA.HI.X.SX32 R6, R6, R16.reuse, 0x1, P1 ;  /* 0x0000001006067211 */ /* 0x080fe400008f0eff */
[-C--:B------:R-:W-:Y:S01]  /*97a0*/  LEA.HI.X.SX32 R2, R7, R16.reuse, 0x1, P2 ;  /* 0x0000001007027211 */ /* 0x080fe200010f0eff */
[----:B0-----:R-:W4:Y:S04]  /*97b0*/  LDL.LU R4, [R1+0x210] ;  /* 0x0002100001047983 */ /* 0x001f280000300800 */
[----:B------:R-:W4:Y:S04]  /*97c0*/  LDL.LU R5, [R1+0x20c] ;  /* 0x00020c0001057983 */ /* 0x000f280000300800 */
[----:B------:R-:W-:Y:S04]  /*97d0*/  STL [R1+0xa70], R9 ;  /* 0x000a700901007387 */ /* 0x000fe80000100800 */
[----:B------:R-:W-:Y:S04]  /*97e0*/  STL [R1+0xa50], R8 ;  /* 0x000a500801007387 */ /* 0x000fe80000100800 */
[----:B------:R0:W-:Y:S04]  /*97f0*/  STL [R1+0xa44], R0 ;  /* 0x000a440001007387 */ /* 0x0001e80000100800 */
[----:B------:R1:W-:Y:S01]  /*9800*/  STL [R1+0xa48], R6 ;  /* 0x000a480601007387 */ /* 0x0003e20000100800 */
[----:B0-----:R-:W-:-:S03]  /*9810*/  LEA.HI.X.SX32 R0, R3, R16, 0x1, P3 ;  /* 0x0000001003007211 */ /* 0x001fc600018f0eff */
[----:B------:R-:W4:Y:S04]  /*9820*/  LDL.LU R3, [R1+0x208] ;  /* 0x0002080001037983 */ /* 0x000f280000300800 */
[----:B------:R2:W-:Y:S04]  /*9830*/  STL [R1+0xa4c], R2 ;  /* 0x000a4c0201007387 */ /* 0x0005e80000100800 */
[----:B------:R-:W4:Y:S04]  /*9840*/  LDL.LU R7, [R1+0x204] ;  /* 0x0002040001077983 */ /* 0x000f280000300800 */
[----:B------:R3:W-:Y:S04]  /*9850*/  STL [R1+0xa40], R0 ;  /* 0x000a400001007387 */ /* 0x0007e80000100800 */
[----:B-1----:R-:W4:Y:S04]  /*9860*/  LDL.LU R6, [R1+0x200] ;  /* 0x0002000001067983 */ /* 0x002f280000300800 */
        /* <DEDUP_REMOVED lines=11> */
[----:B--2---:R-:W-:-:S03]  /*9920*/  IMAD R2, R23, UR4, RZ ;  /* 0x0000000417027c24 */ /* 0x004fc6000f8e02ff */
[----:B------:R-:W2:Y:S04]  /*9930*/  LDL.LU R23, [R1+0x1cc] ;  /* 0x0001cc0001177983 */ /* 0x000ea80000300800 */
[----:B------:R0:W-:Y:S01]  /*9940*/  STL [R1+0x368], R2 ;  /* 0x0003680201007387 */ /* 0x0001e20000100800 */
[----:B---3--:R-:W-:-:S03]  /*9950*/  IMAD R0, R26, UR4, RZ ;  /* 0x000000041a007c24 */ /* 0x008fc6000f8e02ff */
[----:B------:R-:W3:Y:S01]  /*9960*/  LDL.LU R26, [R1+0x1c8] ;  /* 0x0001c800011a7983 */ /* 0x000ee20000300800 */
[----:B----4-:R-:W-:-:S03]  /*9970*/  IMAD R8, R29, UR4, RZ ;  /* 0x000000041d087c24 */ /* 0x010fc6000f8e02ff */
[----:B------:R-:W4:Y:S01]  /*9980*/  LDL.LU R29, [R1+0x1c4] ;  /* 0x0001c400011d7983 */ /* 0x000f220000300800 */
[----:B0-----:R-:W-:Y:S02]  /*9990*/  IMAD R2, R13, UR4, RZ ;  /* 0x000000040d027c24 */ /* 0x001fe4000f8e02ff */
[----:B------:R-:W-:Y:S02]  /*99a0*/  IMAD R16, R12, UR4, RZ ;  /* 0x000000040c107c24 */ /* 0x000fe4000f8e02ff */
[----:B------:R-:W-:Y:S02]  /*99b0*/  IMAD R20, R4, UR4, RZ ;  /* 0x0000000404147c24 */ /* 0x000fe4000f8e02ff */
[----:B------:R-:W4:Y:S04]  /*99c0*/  LDL.LU R4, [R1+0x1c0] ;  /* 0x0001c00001047983 */ /* 0x000f280000300800 */
[----:B------:R-:W4:Y:S04]  /*99d0*/  LDL.LU R27, [R1+0x1bc] ;  /* 0x0001bc00011b7983 */ /* 0x000f280000300800 */
[----:B------:R-:W4:Y:S04]  /*99e0*/  LDL.LU R28, [R1+0x1b8] ;  /* 0x0001b800011c7983 */ /* 0x000f280000300800 */
[----:B------:R-:W4:Y:S01]  /*99f0*/  LDL.LU R13, [R1+0x1b4] ;  /* 0x0001b400010d7983 */ /* 0x000f220000300800 */
[----:B------:R-:W-:-:S03]  /*9a00*/  IMAD R24, R5, UR4, RZ ;  /* 0x0000000405187c24 */ /* 0x000fc6000f8e02ff */
[----:B------:R-:W4:Y:S04]  /*9a10*/  LDL.LU R12, [R1+0x1b0] ;  /* 0x0001b000010c7983 */ /* 0x000f280000300800 */
[----:B------:R-:W4:Y:S01]  /*9a20*/  LDL.LU R5, [R1+0x1ac] ;  /* 0x0001ac0001057983 */ /* 0x000f220000300800 */
[----:B------:R-:W-:-:S05]  /*9a30*/  IMAD R3, R3, UR4, RZ ;  /* 0x0000000403037c24 */ /* 0x000fca000f8e02ff */
[----:B------:R0:W-:Y:S01]  /*9a40*/  STL [R1], R3 ;  /* 0x0000000301007387 */ /* 0x0001e20000100800 */
[----:B------:R-:W-:-:S05]  /*9a50*/  IMAD R7, R7, UR4, RZ ;  /* 0x0000000407077c24 */ /* 0x000fca000f8e02ff */
[----:B------:R1:W-:Y:S01]  /*9a60*/  STL [R1+0x9c], R7 ;  /* 0x00009c0701007387 */ /* 0x0003e20000100800 */
[----:B------:R-:W-:Y:S02]  /*9a70*/  IMAD R6, R6, UR4, RZ ;  /* 0x0000000406067c24 */ /* 0x000fe4000f8e02ff */
[----:B0-----:R-:W-:-:S03]  /*9a80*/  IMAD R3, R18, UR4, RZ ;  /* 0x0000000412037c24 */ /* 0x001fc6000f8e02ff */
[----:B------:R0:W-:Y:S01]  /*9a90*/  STL [R1+0x134], R6 ;  /* 0x0001340601007387 */ /* 0x0001e20000100800 */
[----:B-1----:R-:W-:-:S03]  /*9aa0*/  IMAD R7, R17, UR4, RZ ;  /* 0x0000000411077c24 */ /* 0x002fc6000f8e02ff */
[----:B------:R1:W-:Y:S01]  /*9ab0*/  STL [R1+0x168], R3 ;  /* 0x0001680301007387 */ /* 0x0003e20000100800 */
        /* <DEDUP_REMOVED lines=13> */
[----:B------:R-:W-:Y:S01]  /*9b90*/  STL [R1+0x214], R7 ;  /* 0x0002140701007387 */ /* 0x000fe20000100800 */
[----:B-1----:R-:W-:-:S03]  /*9ba0*/  IMAD R3, R25, UR4, RZ ;  /* 0x0000000419037c24 */ /* 0x002fc6000f8e02ff */
[----:B------:R-:W4:Y:S04]  /*9bb0*/  LDL.LU R25, [R1+0x1a4] ;  /* 0x0001a40001197983 */ /* 0x000f280000300800 */
[----:B------:R0:W-:Y:S04]  /*9bc0*/  STL [R1+0x228], R6 ;  /* 0x0002280601007387 */ /* 0x0001e80000100800 */
[----:B------:R2:W-:Y:S01]  /*9bd0*/  STL [R1+0x1d4], R3 ;  /* 0x0001d40301007387 */ /* 0x0005e20000100800 */
[----:B0-----:R-:W-:-:S03]  /*9be0*/  IMAD R6, R22, UR4, RZ ;  /* 0x0000000416067c24 */ /* 0x001fc6000f8e02ff */
[----:B------:R-:W4:Y:S04]  /*9bf0*/  LDL.LU R22, [R1+0x19c] ;  /* 0x00019c0001167983 */ /* 0x000f280000300800 */
[----:B------:R3:W-:Y:S01]  /*9c00*/  STL [R1+0x1d0], R6 ;  /* 0x0001d00601007387 */ /* 0x0007e20000100800 */
[----:B--2---:R-:W-:-:S03]  /*9c10*/  IMAD R3, R23, UR4, RZ ;  /* 0x0000000417037c24 */ /* 0x004fc6000f8e02ff */
[----:B------:R-:W2:Y:S04]  /*9c20*/  LDL.LU R23, [R1+0x198] ;  /* 0x0001980001177983 */ /* 0x000ea80000300800 */
[----:B------:R4:W-:Y:S01]  /*9c30*/  STL [R1+0x22c], R3 ;  /* 0x00022c0301007387 */ /* 0x0009e20000100800 */
[----:B---3--:R-:W-:-:S03]  /*9c40*/  IMAD R6, R26, UR4, RZ ;  /* 0x000000041a067c24 */ /* 0x008fc6000f8e02ff */
[----:B------:R-:W3:Y:S01]  /*9c50*/  LDL.LU R26, [R1+0x194] ;  /* 0x00019400011a7983 */ /* 0x000ee20000300800 */
[----:B----4-:R-:W-:-:S03]  /*9c60*/  IMAD R3, R29, UR4, RZ ;  /* 0x000000041d037c24 */ /* 0x010fc6000f8e02ff */
[----:B------:R-:W-:Y:S04]  /*9c70*/  STL [R1+0x24c], R6 ;  /* 0x00024c0601007387 */ /* 0x000fe80000100800 */
[----:B------:R-:W4:Y:S04]  /*9c80*/  LDL.LU R21, [R1+0x190] ;  /* 0x0001900001157983 */ /* 0x000f280000300800 */
[----:B------:R-:W4:Y:S04]  /*9c90*/  LDL.LU R19, [R1+0x18c] ;  /* 0x00018c0001137983 */ /* 0x000f280000300800 */
[----:B------:R0:W-:Y:S04]  /*9ca0*/  STL [R1+0x1c4], R3 ;  /* 0x0001c40301007387 */ /* 0x0001e80000100800 */
[----:B------:R-:W4:Y:S01]  /*9cb0*/  LDL.LU R29, [R1+0x188] ;  /* 0x00018800011d7983 */ /* 0x000f220000300800 */
[----:B0-----:R-:W-:-:S03]  /*9cc0*/  IMAD R3, R4, UR4, RZ ;  /* 0x0000000404037c24 */ /* 0x001fc6000f8e02ff */
[----:B------:R-:W4:Y:S01]  /*9cd0*/  LDL.LU R4, [R1+0x184] ;  /* 0x0001840001047983 */ /* 0x000f220000300800 */
[----:B------:R-:W-:-:S03]  /*9ce0*/  IMAD R6, R27, UR4, RZ ;  /* 0x000000041b067c24 */ /* 0x000fc6000f8e02ff */
[----:B------:R0:W-:Y:S01]  /*9cf0*/  STL [R1+0x1c0], R3 ;  /* 0x0001c00301007387 */ /* 0x0001e20000100800 */
[----:B------:R-:W-:-:S03]  /*9d00*/  IMAD R7, R28, UR4, RZ ;  /* 0x000000041c077c24 */ /* 0x000fc6000f8e02ff */
[----:B------:R1:W-:Y:S01]  /*9d10*/  STL [R1+0x250], R6 ;  /* 0x0002500601007387 */ /* 0x0003e20000100800 */
[----:B0-----:R-:W-:-:S03]  /*9d20*/  IMAD R3, R13, UR4, RZ ;  /* 0x000000040d037c24 */ /* 0x001fc6000f8e02ff */
[----:B------:R-:W-:Y:S01]  /*9d30*/  STL [R1+0x254], R7 ;  /* 0x0002540701007387 */ /* 0x000fe20000100800 */
[----:B-1----:R-:W-:-:S03]  /*9d40*/  IMAD R6, R12, UR4, RZ ;  /* 0x000000040c067c24 */ /* 0x002fc6000f8e02ff */
[----:B------:R0:W-:Y:S01]  /*9d50*/  STL [R1+0x258], R3 ;  /* 0x0002580301007387 */ /* 0x0001e20000100800 */
[----:B------:R-:W-:-:S03]  /*9d60*/  IMAD R5, R5, UR4, RZ ;  /* 0x0000000405057c24 */ /* 0x000fc6000f8e02ff */
[----:B0-----:R-:W4:Y:S04]  /*9d70*/  LDL.LU R3, [R1+0x180] ;  /* 0x0001800001037983 */ /* 0x001f280000300800 */
[----:B------:R0:W-:Y:S04]  /*9d80*/  STL [R1+0x25c], R6 ;  /* 0x00025c0601007387 */ /* 0x0001e80000100800 */
[----:B------:R-:W4:Y:S04]  /*9d90*/  LDL.LU R7, [R1+0x17c] ;  /* 0x00017c0001077983 */ /* 0x000f280000300800 */
[----:B------:R1:W-:Y:S04]  /*9da0*/  STL [R1+0x260], R5 ;  /* 0x0002600501007387 */ /* 0x0003e80000100800 */
[----:B0-----:R-:W4:Y:S04]  /*9db0*/  LDL.LU R6, [R1+0x178] ;  /* 0x0001780001067983 */ /* 0x001f280000300800 */
        /* <DEDUP_REMOVED lines=9> */
[----:B-1----:R-:W4:Y:S01]  /*9e50*/  LDL.LU R5, [R1+0x14c] ;  /* 0x00014c0001057983 */ /* 0x002f220000300800 */
[----:B------:R-:W-:-:S03]  /*9e60*/  IMAD R27, R25, UR4, RZ ;  /* 0x00000004191b7c24 */ /* 0x000fc6000f8e02ff */
[----:B------:R-:W4:Y:S04]  /*9e70*/  LDL.LU R25, [R1+0x148] ;  /* 0x0001480001197983 */ /* 0x000f280000300800 */
[----:B------:R2:W-:Y:S01]  /*9e80*/  STL [R1+0x264], R27 ;  /* 0x0002641b01007387 */ /* 0x0005e20000100800 */
[----:B------:R-:W-:-:S03]  /*9e90*/  IMAD R28, R22, UR4, RZ ;  /* 0x00000004161c7c24 */ /* 0x000fc6000f8e02ff */
        /* <DEDUP_REMOVED lines=8> */
[----:B------:R-:W-:Y:S01]  /*9f20*/  STL [R1+0x270], R28 ;  /* 0x0002701c01007387 */ /* 0x000fe20000100800 */
[----:B------:R-:W-:-:S03]  /*9f30*/  IMAD R21, R19, UR4, RZ ;  /* 0x0000000413157c24 */ /* 0x000fc6000f8e02ff */
[----:B------:R0:W-:Y:S01]  /*9f40*/  STL [R1+0x274], R27 ;  /* 0x0002741b01007387 */ /* 0x0001e20000100800 */
[----:B------:R-:W-:-:S03]  /*9f50*/  IMAD R19, R29, UR4, RZ ;  /* 0x000000041d137c24 */ /* 0x000fc6000f8e02ff */
[----:B------:R-:W4:Y:S04]  /*9f60*/  LDL.LU R29, [R1+0x138] ;  /* 0x00013800011d7983 */ /* 0x000f280000300800 */
[----:B------:R1:W-:Y:S04]  /*9f70*/  STL [R1+0x278], R21 ;  /* 0x0002781501007387 */ /* 0x0003e80000100800 */
[----:B------:R1:W-:Y:S01]  /*9f80*/  STL [R1+0x27c], R19 ;  /* 0x00027c1301007387 */ /* 0x0003e20000100800 */
[----:B------:R-:W-:-:S03]  /*9f90*/  IMAD R4, R4, UR4, RZ ;  /* 0x0000000404047c24 */ /* 0x000fc6000f8e02ff */
[----:B0-----:R-:W4:Y:S04]  /*9fa0*/  LDL.LU R27, [R1+0x130] ;  /* 0x00013000011b7983 */ /* 0x001f280000300800 */
[----:B------:R-:W4:Y:S04]  /*9fb0*/  LDL.LU R28, [R1+0x12c] ;  /* 0x00012c00011c7983 */ /* 0x000f280000300800 */
[----:B------:R0:W-:Y:S04]  /*9fc0*/  STL [R1+0x280], R4 ;  /* 0x0002800401007387 */ /* 0x0001e80000100800 */
[----:B-1----:R-:W4:Y:S04]  /*9fd0*/  LDL.LU R21, [R1+0x128] ;  /* 0x0001280001157983 */ /* 0x002f280000300800 */
[----:B------:R-:W4:Y:S04]  /*9fe0*/  LDL.LU R19, [R1+0x124] ;  /* 0x0001240001137983 */ /* 0x000f280000300800 */
[----:B0-----:R-:W4:Y:S01]  /*9ff0*/  LDL.LU R4, [R1+0x120] ;  /* 0x0001200001047983 */ /* 0x001f220000300800 */
[----:B------:R-:W-:-:S05]  /*a000*/  IMAD R3, R3, UR4, RZ ;  /* 0x0000000403037c24 */ /* 0x000fca000f8e02ff */
[----:B------:R0:W-:Y:S01]  /*a010*/  STL [R1+0x284], R3 ;  /* 0x0002840301007387 */ /* 0x0001e20000100800 */
        /* <DEDUP_REMOVED lines=10> */
[----:B------:R1:W-:Y:S04]  /*a0c0*/  STL [R1+0x298], R6 ;  /* 0x0002980601007387 */ /* 0x0003e80000100800 */
[----:B------:R1:W-:Y:S01]  /*a0d0*/  STL [R1+0x29c], R3 ;  /* 0x00029c0301007387 */ /* 0x0003e20000100800 */
[----:B0-----:R-:W-:Y:S02]  /*a0e0*/  IMAD R7, R14, UR4, RZ ;  /* 0x000000040e077c24 */ /* 0x001fe4000f8e02ff */
[----:B-1----:R-:W-:-:S03]  /*a0f0*/  IMAD R6, R10, UR4, RZ ;  /* 0x000000040a067c24 */ /* 0x002fc6000f8e02ff */
[----:B------:R0:W-:Y:S01]  /*a100*/  STL [R1+0x2a0], R7 ;  /* 0x0002a00701007387 */ /* 0x0001e20000100800 */
[----:B------:R-:W-:-:S03]  /*a110*/  IMAD R3, R9, UR4, RZ ;  /* 0x0000000409037c24 */ /* 0x000fc6000f8e02ff */
[----:B------:R1:W-:Y:S04]  /*a120*/  STL [R1+0x2a4], R6 ;  /* 0x0002a40601007387 */ /* 0x0003e80000100800 */
[----:B------:R1:W-:Y:S01]  /*a130*/  STL [R1+0x2a8], R3 ;  /* 0x0002a80301007387 */ /* 0x0003e20000100800 */
[----:B0-----:R-:W-:Y:S02]  /*a140*/  IMAD R7, R13, UR4, RZ ;  /* 0x000000040d077c24 */ /* 0x001fe4000f8e02ff */
[----:B-1----:R-:W-:-:S03]  /*a150*/  IMAD R6, R12, UR4, RZ ;  /* 0x000000040c067c24 */ /* 0x002fc6000f8e02ff */
[----:B------:R-:W-:Y:S01]  /*a160*/  STL [R1+0x2ac], R7 ;  /* 0x0002ac0701007387 */ /* 0x000fe20000100800 */
[----:B------:R-:W-:-:S03]  /*a170*/  IMAD R3, R5, UR4, RZ ;  /* 0x0000000405037c24 */ /* 0x000fc6000f8e02ff */
[----:B------:R-:W4:Y:S01]  /*a180*/  LDL.LU R13, [R1+0x11c] ;  /* 0x00011c00010d7983 */ /* 0x000f220000300800 */
[----:B------:R-:W-:-:S03]  /*a190*/  IMAD R5, R25, UR4, RZ ;  /* 0x0000000419057c24 */ /* 0x000fc6000f8e02ff */
[----:B------:R-:W-:Y:S04]  /*a1a0*/  STL [R1+0x2b0], R6 ;  /* 0x0002b00601007387 */ /* 0x000fe80000100800 */
[----:B------:R0:W-:Y:S04]  /*a1b0*/  STL [R1+0x2b4], R3 ;  /* 0x0002b40301007387 */ /* 0x0001e80000100800 */
[----:B------:R-:W4:Y:S04]  /*a1c0*/  LDL.LU R12, [R1+0x118] ;  /* 0x00011800010c7983 */ /* 0x000f280000300800 */
[----:B------:R1:W-:Y:S01]  /*a1d0*/  STL [R1+0x2b8], R5 ;  /* 0x0002b80501007387 */ /* 0x0003e20000100800 */
[----:B0-----:R-:W-:-:S03]  /*a1e0*/  IMAD R3, R22, UR4, RZ ;  /* 0x0000000416037c24 */ /* 0x001fc6000f8e02ff */
[----:B-1----:R-:W4:Y:S04]  /*a1f0*/  LDL.LU R5, [R1+0x114] ;  /* 0x0001140001057983 */ /* 0x002f280000300800 */
[----:B------:R3:W-:Y:S04]  /*a200*/  STL [R1+0x2bc], R3 ;  /* 0x0002bc0301007387 */ /* 0x0007e80000100800 */
[----:B------:R-:W4:Y:S01]  /*a210*/  LDL.LU R25, [R1+0x110] ;  /* 0x0001100001197983 */ /* 0x000f220000300800 */
[----:B--2---:R-:W-:-:S05]  /*a220*/  IMAD R6, R23, UR4, RZ ;  /* 0x0000000417067c24 */ /* 0x004fca000f8e02ff */
[----:B------:R-:W-:Y:S04]  /*a230*/  STL [R1+0x2c0], R6 ;  /* 0x0002c00601007387 */ /* 0x000fe80000100800 */
[----:B------:R-:W2:Y:S01]  /*a240*/  LDL.LU R22, [R1+0x10c] ;  /* 0x00010c0001167983 */ /* 0x000ea20000300800 */
[----:B---3--:R-:W-:-:S03]  /*a250*/  IMAD R3, R26, UR4, RZ ;  /* 0x000000041a037c24 */ /* 0x008fc6000f8e02ff */
[----:B------:R-:W3:Y:S04]  /*a260*/  LDL.LU R23, [R1+0x108] ;  /* 0x0001080001177983 */ /* 0x000ee80000300800 */
[----:B------:R4:W-:Y:S04]  /*a270*/  STL [R1+0x2c4], R3 ;  /* 0x0002c40301007387 */ /* 0x0009e80000100800 */
[----:B------:R-:W3:Y:S01]  /*a280*/  LDL.LU R26, [R1+0x104] ;  /* 0x00010400011a7983 */ /* 0x000ee20000300800 */
[----:B----4-:R-:W-:-:S03]  /*a290*/  IMAD R3, R29, UR4, RZ ;  /* 0x000000041d037c24 */ /* 0x010fc6000f8e02ff */
[----:B------:R-:W4:Y:S04]  /*a2a0*/  LDL.LU R29, [R1+0x100] ;  /* 0x00010000011d7983 */ /* 0x000f280000300800 */
[----:B------:R0:W-:Y:S01]  /*a2b0*/  STL [R1+0x2c8], R3 ;  /* 0x0002c80301007387 */ /* 0x0001e20000100800 */
[----:B------:R-:W-:Y:S02]  /*a2c0*/  IMAD R6, R27, UR4, RZ ;  /* 0x000000041b067c24 */ /* 0x000fe4000f8e02ff */
        /* <DEDUP_REMOVED lines=21> */
[----:B-1----:R-:W4:Y:S04]  /*a420*/  LDL.LU R4, [R1+0xcc] ;  /* 0x0000cc0001047983 */ /* 0x002f280000300800 */
[----:B------:R-:W4:Y:S01]  /*a430*/  LDL.LU R21, [R1+0xc8] ;  /* 0x0000c80001157983 */ /* 0x000f220000300800 */
[----:B------:R-:W-:-:S05]  /*a440*/  IMAD R13, R13, UR4, RZ ;  /* 0x000000040d0d7c24 */ /* 0x000fca000f8e02ff */
[----:B------:R0:W-:Y:S04]  /*a450*/  STL [R1+0x2e0], R13 ;  /* 0x0002e00d01007387 */ /* 0x0001e80000100800 */
[----:B------:R-:W4:Y:S01]  /*a460*/  LDL.LU R19, [R1+0xc4] ;  /* 0x0000c40001137983 */ /* 0x000f220000300800 */
[----:B------:R-:W-:-:S05]  /*a470*/  IMAD R12, R12, UR4, RZ ;  /* 0x000000040c0c7c24 */ /* 0x000fca000f8e02ff */
[----:B------:R1:W-:Y:S04]  /*a480*/  STL [R1+0x2e4], R12 ;  /* 0x0002e40c01007387 */ /* 0x0003e80000100800 */
[----:B0-----:R-:W4:Y:S01]  /*a490*/  LDL.LU R13, [R1+0xc0] ;  /* 0x0000c000010d7983 */ /* 0x001f220000300800 */
[----:B------:R-:W-:-:S05]  /*a4a0*/  IMAD R5, R5, UR4, RZ ;  /* 0x0000000405057c24 */ /* 0x000fca000f8e02ff */
[----:B------:R2:W-:Y:S01]  /*a4b0*/  STL [R1+0x2e8], R5 ;  /* 0x0002e80501007387 */ /* 0x0005e20000100800 */
[----:B------:R-:W-:-:S03]  /*a4c0*/  IMAD R25, R25, UR4, RZ ;  /* 0x0000000419197c24 */ /* 0x000fc6000f8e02ff */
[----:B-1----:R-:W4:Y:S04]  /*a4d0*/  LDL.LU R12, [R1+0xbc] ;  /* 0x0000bc00010c7983 */ /* 0x002f280000300800 */
[----:B------:R-:W-:Y:S01]  /*a4e0*/  STL [R1+0x2ec], R25 ;  /* 0x0002ec1901007387 */ /* 0x000fe20000100800 */
[----:B--2---:R-:W-:Y:S02]  /*a4f0*/  IMAD R5, R22, UR4, RZ ;  /* 0x0000000416057c24 */ /* 0x004fe4000f8e02ff */
[----:B---3--:R-:W-:-:S03]  /*a500*/  IMAD R23, R23, UR4, RZ ;  /* 0x0000000417177c24 */ /* 0x008fc6000f8e02ff */
[----:B------:R0:W-:Y:S01]  /*a510*/  STL [R1+0x2f0], R5 ;  /* 0x0002f00501007387 */ /* 0x0001e20000100800 */
[----:B------:R-:W-:-:S03]  /*a520*/  IMAD R22, R26, UR4, RZ ;  /* 0x000000041a167c24 */ /* 0x000fc6000f8e02ff */
[----:B0-----:R-:W2:Y:S04]  /*a530*/  LDL.LU R5, [R1+0xb0] ;  /* 0x0000b00001057983 */ /* 0x001ea80000300800 */
[----:B------:R4:W-:Y:S04]  /*a540*/  STL [R1+0x2f4], R23 ;  /* 0x0002f41701007387 */ /* 0x0009e80000100800 */
[----:B------:R0:W-:Y:S04]  /*a550*/  STL [R1+0x2f8], R22 ;  /* 0x0002f81601007387 */ /* 0x0001e80000100800 */
[----:B------:R-:W3:Y:S01]  /*a560*/  LDL.LU R25, [R1+0xac] ;  /* 0x0000ac0001197983 */ /* 0x000ee20000300800 */
[----:B----4-:R-:W-:-:S03]  /*a570*/  IMAD R23, R29, UR4, RZ ;  /* 0x000000041d177c24 */ /* 0x010fc6000f8e02ff */
[----:B0-----:R-:W4:Y:S04]  /*a580*/  LDL.LU R22, [R1+0xa8] ;  /* 0x0000a80001167983 */ /* 0x001f280000300800 */
[----:B------:R0:W-:Y:S04]  /*a590*/  STL [R1+0x2fc], R23 ;  /* 0x0002fc1701007387 */ /* 0x0001e80000100800 */
[----:B0-----:R-:W4:Y:S04]  /*a5a0*/  LDL.LU R23, [R1+0xa4] ;  /* 0x0000a40001177983 */ /* 0x001f280000300800 */
[----:B------:R-:W4:Y:S04]  /*a5b0*/  LDL.LU R26, [R1+0xa0] ;  /* 0x0000a000011a7983 */ /* 0x000f280000300800 */
[----:B------:R-:W4:Y:S01]  /*a5c0*/  LDL.LU R29, [R1+0x98] ;  /* 0x00009800011d7983 */ /* 0x000f220000300800 */
[----:B------:R-:W-:-:S02]  /*a5d0*/  IMAD R3, R3, UR4, RZ ;  /* 0x0000000403037c24 */ /* 0x000fc4000f8e02ff */
[----:B------:R-:W-:-:S03]  /*a5e0*/  IMAD R7, R7, UR4, RZ ;  /* 0x0000000407077c24 */ /* 0x000fc6000f8e02ff */
[----:B------:R0:W-:Y:S04]  /*a5f0*/  STL [R1+0x300], R3 ;  /* 0x0003000301007387 */ /* 0x0001e80000100800 */
        /* <DEDUP_REMOVED lines=19> */
[----:B------:R-:W-:Y:S01]  /*a730*/  STL [R1+0x328], R7 ;  /* 0x0003280701007387 */ /* 0x000fe20000100800 */
[----:B0-----:R-:W-:-:S03]  /*a740*/  IMAD R3, R4, UR4, RZ ;  /* 0x0000000404037c24 */ /* 0x001fc6000f8e02ff */
[----:B------:R-:W4:Y:S04]  /*a750*/  LDL.LU R4, [R1+0x94] ;  /* 0x0000940001047983 */ /* 0x000f280000300800 */
[----:B------:R0:W-:Y:S04]  /*a760*/  STL [R1+0x32c], R6 ;  /* 0x00032c0601007387 */ /* 0x0001e80000100800 */
[----:B------:R1:W-:Y:S04]  /*a770*/  STL [R1+0x330], R3 ;  /* 0x0003300301007387 */ /* 0x0003e80000100800 */
[----:B------:R-:W4:Y:S01]  /*a780*/  LDL.LU R11, [R1+0x90] ;  /* 0x00009000010b7983 */ /* 0x000f220000300800 */
[----:B0-----:R-:W-:-:S02]  /*a790*/  IMAD R6, R21, UR4, RZ ;  /* 0x0000000415067c24 */ /* 0x001fc4000f8e02ff */
[----:B-1----:R-:W-:-:S03]  /*a7a0*/  IMAD R3, R19, UR4, RZ ;  /* 0x0000000413037c24 */ /* 0x002fc6000f8e02ff */
[----:B------:R0:W-:Y:S04]  /*a7b0*/  STL [R1+0x334], R6 ;  /* 0x0003340601007387 */ /* 0x0001e80000100800 */
[----:B------:R-:W4:Y:S04]  /*a7c0*/  LDL.LU R15, [R1+0x8c] ;  /* 0x00008c00010f7983 */ /* 0x000f280000300800 */
[----:B------:R1:W-:Y:S01]  /*a7d0*/  STL [R1+0x338], R3 ;  /* 0x0003380301007387 */ /* 0x0003e20000100800 */
[----:B0-----:R-:W-:-:S03]  /*a7e0*/  IMAD R6, R13, UR4, RZ ;  /* 0x000000040d067c24 */ /* 0x001fc6000f8e02ff */
[----:B------:R-:W4:Y:S04]  /*a7f0*/  LDL.LU R14, [R1+0x88] ;  /* 0x00008800010e7983 */ /* 0x000f280000300800 */
[----:B------:R-:W-:Y:S01]  /*a800*/  STL [R1+0x33c], R6 ;  /* 0x00033c0601007387 */ /* 0x000fe20000100800 */
[----:B-1----:R-:W-:-:S03]  /*a810*/  IMAD R3, R12, UR4, RZ ;  /* 0x000000040c037c24 */ /* 0x002fc6000f8e02ff */
[----:B------:R-:W4:Y:S04]  /*a820*/  LDL.LU R10, [R1+0x84] ;  /* 0x00008400010a7983 */ /* 0x000f280000300800 */
[----:B------:R-:W4:Y:S04]  /*a830*/  LDL.LU R27, [R1+0x80] ;  /* 0x00008000011b7983 */ /* 0x000f280000300800 */
[----:B------:R2:W-:Y:S04]  /*a840*/  STL [R1+0x340], R3 ;  /* 0x0003400301007387 */ /* 0x0005e80000100800 */
[----:B------:R-:W4:Y:S04]  /*a850*/  LDL.LU R28, [R1+0x7c] ;  /* 0x00007c00011c7983 */ /* 0x000f280000300800 */
[----:B------:R-:W4:Y:S01]  /*a860*/  LDL.LU R19, [R1+0x78] ;  /* 0x0000780001137983 */ /* 0x000f220000300800 */
[----:B--2---:R-:W-:-:S05]  /*a870*/  IMAD R3, R5, UR4, RZ ;  /* 0x0000000405037c24 */ /* 0x004fca000f8e02ff */
[----:B------:R4:W-:Y:S01]  /*a880*/  STL [R1+0x344], R3 ;  /* 0x0003440301007387 */ /* 0x0009e20000100800 */
[----:B---3--:R-:W-:Y:S02]  /*a890*/  IMAD R5, R25, UR4, RZ ;  /* 0x0000000419057c24 */ /* 0x008fe4000f8e02ff */
[----:B----4-:R-:W-:-:S03]  /*a8a0*/  IMAD R3, R22, UR4, RZ ;  /* 0x0000000416037c24 */ /* 0x010fc6000f8e02ff */
[----:B------:R0:W-:Y:S04]  /*a8b0*/  STL [R1+0x348], R5 ;  /* 0x0003480501007387 */ /* 0x0001e80000100800 */
[----:B------:R1:W-:Y:S01]  /*a8c0*/  STL [R1+0x34c], R3 ;  /* 0x00034c0301007387 */ /* 0x0003e20000100800 */
[----:B------:R-:W-:Y:S02]  /*a8d0*/  IMAD R6, R23, UR4, RZ ;  /* 0x0000000417067c24 */ /* 0x000fe4000f8e02ff */
[----:B0-----:R-:W-:-:S03]  /*a8e0*/  IMAD R5, R26, UR4, RZ ;  /* 0x000000041a057c24 */ /* 0x001fc6000f8e02ff */
[----:B------:R-:W-:Y:S01]  /*a8f0*/  STL [R1+0x350], R6 ;  /* 0x0003500601007387 */ /* 0x000fe20000100800 */
[----:B-1----:R-:W-:-:S03]  /*a900*/  IMAD R3, R29, UR4, RZ ;  /* 0x000000041d037c24 */ /* 0x002fc6000f8e02ff */
[----:B------:R-:W2:Y:S04]  /*a910*/  LDL.LU R12, [R1+0x70] ;  /* 0x00007000010c7983 */ /* 0x000ea80000300800 */
[----:B------:R-:W-:Y:S04]  /*a920*/  STL [R1+0x354], R5 ;  /* 0x0003540501007387 */ /* 0x000fe80000100800 */
[----:B------:R-:W3:Y:S04]  /*a930*/  LDL.LU R13, [R1+0x6c] ;  /* 0x00006c00010d7983 */ /* 0x000ee80000300800 */
[----:B------:R0:W-:Y:S04]  /*a940*/  STL [R1+0x358], R3 ;  /* 0x0003580301007387 */ /* 0x0001e80000100800 */
        /* <DEDUP_REMOVED lines=8> */
[----:B------:R-:W4:Y:S04]  /*a9d0*/  LDL.LU R17, [R1+0x48] ;  /* 0x0000480001117983 */ /* 0x000f280000300800 */
[----:B------:R-:W4:Y:S04]  /*a9e0*/  LDL.LU R9, [R1+0x44] ;  /* 0x0000440001097983 */ /* 0x000f280000300800 */
[----:B------:R-:W4:Y:S01]  /*a9f0*/  LDL.LU R5, [R1+0x40] ;  /* 0x0000400001057983 */ /* 0x000f220000300800 */
[----:B------:R-:W-:-:S03]  /*aa00*/  IMAD R6, R4, UR4, RZ ;  /* 0x0000000404067c24 */ /* 0x000fc6000f8e02ff */
[----:B------:R-:W4:Y:S04]  /*aa10*/  LDL.LU R4, [R1+0x3c] ;  /* 0x00003c0001047983 */ /* 0x000f280000300800 */
[----:B------:R0:W-:Y:S01]  /*aa20*/  STL [R1+0x35c], R6 ;  /* 0x00035c0601007387 */ /* 0x0001e20000100800 */
[----:B------:R-:W-:-:S03]  /*aa30*/  IMAD R18, R11, UR4, RZ ;  /* 0x000000040b127c24 */ /* 0x000fc6000f8e02ff */
[----:B0-----:R-:W4:Y:S04]  /*aa40*/  LDL.LU R6, [R1+0x34] ;  /* 0x0000340001067983 */ /* 0x001f280000300800 */
[----:B------:R0:W-:Y:S01]  /*aa50*/  STL [R1+0x360], R18 ;  /* 0x0003601201007387 */ /* 0x0001e20000100800 */
[----:B------:R-:W-:-:S03]  /*aa60*/  IMAD R11, R15, UR4, RZ ;  /* 0x000000040f0b7c24 */ /* 0x000fc6000f8e02ff */
[----:B0-----:R-:W4:Y:S01]  /*aa70*/  LDL.LU R18, [R1+0x30] ;  /* 0x0000300001127983 */ /* 0x001f220000300800 */
[----:B------:R-:W-:-:S03]  /*aa80*/  IMAD R14, R14, UR4, RZ ;  /* 0x000000040e0e7c24 */ /* 0x000fc6000f8e02ff */
[----:B------:R0:W-:Y:S01]  /*aa90*/  STL [R1+0x364], R11 ;  /* 0x0003640b01007387 */ /* 0x0001e20000100800 */
[----:B------:R-:W-:-:S03]  /*aaa0*/  IMAD R15, R10, UR4, RZ ;  /* 0x000000040a0f7c24 */ /* 0x000fc6000f8e02ff */
[----:B0-----:R-:W4:Y:S04]  /*aab0*/  LDL.LU R11, [R1+0x2c] ;  /* 0x00002c00010b7983 */ /* 0x001f280000300800 */
[----:B------:R0:W-:Y:S01]  /*aac0*/  STL [R1+0x248], R14 ;  /* 0x0002480e01007387 */ /* 0x0001e20000100800 */
[----:B------:R-:W-:-:S03]  /*aad0*/  IMAD R10, R28, UR4, RZ ;  /* 0x000000041c0a7c24 */ /* 0x000fc6000f8e02ff */
[----:B------:R1:W-:Y:S01]  /*aae0*/  STL [R1+0x244], R15 ;  /* 0x0002440f01007387 */ /* 0x0003e20000100800 */
[----:B0-----:R-:W-:Y:S02]  /*aaf0*/  IMAD R14, R27, UR4, RZ ;  /* 0x000000041b0e7c24 */ /* 0x001fe4000f8e02ff */
[----:B------:R-:W-:Y:S01]  /*ab00*/  IMAD R19, R19, UR4, RZ ;  /* 0x0000000413137c24 */ /* 0x000fe2000f8e02ff */
[----:B-1----:R-:W4:Y:S04]  /*ab10*/  LDL.LU R15, [R1+0x28] ;  /* 0x00002800010f7983 */ /* 0x002f280000300800 */
[----:B------:R0:W-:Y:S04]  /*ab20*/  STL [R1+0x240], R14 ;  /* 0x0002400e01007387 */ /* 0x0001e80000100800 */
[----:B------:R1:W-:Y:S04]  /*ab30*/  STL [R1+0x23c], R10 ;  /* 0x00023c0a01007387 */ /* 0x0003e80000100800 */
[----:B0-----:R-:W4:Y:S04]  /*ab40*/  LDL.LU R14, [R1+0x24] ;  /* 0x00002400010e7983 */ /* 0x001f280000300800 */
[----:B-1----:R-:W4:Y:S04]  /*ab50*/  LDL.LU R10, [R1+0x20] ;  /* 0x00002000010a7983 */ /* 0x002f280000300800 */
[----:B------:R0:W-:Y:S04]  /*ab60*/  STL [R1+0x238], R19 ;  /* 0x0002381301007387 */ /* 0x0001e80000100800 */
[----:B------:R-:W4:Y:S04]  /*ab70*/  LDL.LU R27, [R1+0x1c] ;  /* 0x00001c00011b7983 */ /* 0x000f280000300800 */
[----:B------:R-:W4:Y:S04]  /*ab80*/  LDL.LU R28, [R1+0x18] ;  /* 0x00001800011c7983 */ /* 0x000f280000300800 */
[----:B0-----:R-:W4:Y:S01]  /*ab90*/  LDL.LU R19, [R1+0x14] ;  /* 0x0000140001137983 */ /* 0x001f220000300800 */
[----:B--2---:R-:W-:-:S05]  /*aba0*/  IMAD R12, R12, UR4, RZ ;  /* 0x000000040c0c7c24 */ /* 0x004fca000f8e02ff */
[----:B------:R0:W-:Y:S01]  /*abb0*/  STL [R1+0x224], R12 ;  /* 0x0002240c01007387 */ /* 0x0001e20000100800 */
[----:B---3--:R-:W-:-:S03]  /*abc0*/  IMAD R13, R13, UR4, RZ ;  /* 0x000000040d0d7c24 */ /* 0x008fc6000f8e02ff */
[----:B0-----:R-:W2:Y:S01]  /*abd0*/  LDL.LU R12, [R1+0xd24] ;  /* 0x000d2400010c7983 */ /* 0x001ea20000300800 */
[----:B----4-:R-:W-:-:S03]  /*abe0*/  IMAD R25, R25, UR4, RZ ;  /* 0x0000000419197c24 */ /* 0x010fc6000f8e02ff */
[----:B------:R0:W-:Y:S01]  /*abf0*/  STL [R1+0x220], R13 ;  /* 0x0002200d01007387 */ /* 0x0001e20000100800 */
[----:B------:R-:W-:Y:S02]  /*ac00*/  IMAD R22, R22, UR4, RZ ;  /* 0x0000000416167c24 */ /* 0x000fe4000f8e02ff */
[----:B------:R-:W-:Y:S01]  /*ac10*/  IMAD R23, R23, UR4, RZ ;  /* 0x0000000417177c24 */ /* 0x000fe2000f8e02ff */
[----:B0-----:R-:W2:Y:S01]  /*ac20*/  LDL.LU R13, [R1+0xd20] ;  /* 0x000d2000010d7983 */ /* 0x001ea20000300800 */
[----:B------:R-:W-:-:S03]  /*ac30*/  IMAD R26, R26, UR4, RZ ;  /* 0x000000041a1a7c24 */ /* 0x000fc6000f8e02ff */
[----:B------:R0:W-:Y:S01]  /*ac40*/  STL [R1+0x1fc], R25 ;  /* 0x0001fc1901007387 */ /* 0x0001e20000100800 */
[----:B------:R-:W-:-:S03]  /*ac50*/  IMAD R29, R29, UR4, RZ ;  /* 0x000000041d1d7c24 */ /* 0x000fc6000f8e02ff */
[----:B0-----:R-:W3:Y:S04]  /*ac60*/  LDL.LU R25, [R1+0xd1c] ;  /* 0x000d1c0001197983 */ /* 0x001ee80000300800 */
[----:B------:R0:W-:Y:S04]  /*ac70*/  STL [R1+0x1e4], R22 ;  /* 0x0001e41601007387 */ /* 0x0001e80000100800 */
[----:B0-----:R-:W4:Y:S04]  /*ac80*/  LDL.LU R22, [R1+0xd18] ;  /* 0x000d180001167983 */ /* 0x001f280000300800 */
[----:B------:R0:W-:Y:S04]  /*ac90*/  STL [R1+0x1e0], R23 ;  /* 0x0001e01701007387 */ /* 0x0001e80000100800 */
[----:B0-----:R-:W4:Y:S04]  /*aca0*/  LDL.LU R23, [R1+0xd14] ;  /* 0x000d140001177983 */ /* 0x001f280000300800 */
[----:B------:R0:W-:Y:S04]  /*acb0*/  STL [R1+0x1bc], R26 ;  /* 0x0001bc1a01007387 */ /* 0x0001e80000100800 */
[----:B0-----:R-:W4:Y:S04]  /*acc0*/  LDL.LU R26, [R1+0xd10] ;  /* 0x000d1000011a7983 */ /* 0x001f280000300800 */
[----:B------:R0:W-:Y:S04]  /*acd0*/  STL [R1+0x1b8], R29 ;  /* 0x0001b81d01007387 */ /* 0x0001e80000100800 */
[----:B0-----:R-:W4:Y:S01]  /*ace0*/  LDL.LU R29, [R1+0xd0c] ;  /* 0x000d0c00011d7983 */ /* 0x001f220000300800 */
[----:B------:R-:W-:-:S02]  /*acf0*/  IMAD R3, R3, UR4, RZ ;  /* 0x0000000403037c24 */ /* 0x000fc4000f8e02ff */
[----:B------:R-:W-:-:S03]  /*ad00*/  IMAD R21, R21, UR4, RZ ;  /* 0x0000000415157c24 */ /* 0x000fc6000f8e02ff */
[----:B------:R0:W-:Y:S01]  /*ad10*/  STL [R1+0x1a4], R3 ;  /* 0x0001a40301007387 */ /* 0x0001e20000100800 */
[----:B------:R-:W-:Y:S02]  /*ad20*/  IMAD R17, R17, UR4, RZ ;  /* 0x0000000411117c24 */ /* 0x000fe4000f8e02ff */
[----:B------:R-:W-:Y:S02]  /*ad30*/  IMAD R9, R9, UR4, RZ ;  /* 0x0000000409097c24 */ /* 0x000fe4000f8e02ff */
[----:B------:R-:W-:Y:S02]  /*ad40*/  IMAD R5, R5, UR4, RZ ;  /* 0x0000000405057c24 */ /* 0x000fe4000f8e02ff */
[----:B0-----:R-:W-:Y:S02]  /*ad50*/  IMAD R3, R7, UR4, RZ ;  /* 0x0000000407037c24 */ /* 0x001fe4000f8e02ff */
[----:B------:R-:W-:Y:S02]  /*ad60*/  IMAD R7, R18, UR4, RZ ;  /* 0x0000000412077c24 */ /* 0x000fe4000f8e02ff */
[----:B------:R-:W-:Y:S01]  /*ad70*/  IMAD R4, R4, UR4, RZ ;  /* 0x0000000404047c24 */ /* 0x000fe2000f8e02ff */
[----:B------:R0:W-:Y:S04]  /*ad80*/  STL [R1+0x1a0], R3 ;  /* 0x0001a00301007387 */ /* 0x0001e80000100800 */
[----:B------:R-:W-:Y:S04]  /*ad90*/  STL [R1+0x17c], R21 ;  /* 0x00017c1501007387 */ /* 0x000fe80000100800 */
[----:B------:R-:W-:Y:S01]  /*ada0*/  STL [R1+0x178], R17 ;  /* 0x0001781101007387 */ /* 0x000fe20000100800 */
[----:B0-----:R-:W-:-:S03]  /*adb0*/  IMAD R3, R6, UR4, RZ ;  /* 0x0000000406037c24 */ /* 0x001fc6000f8e02ff */
[----:B------:R-:W-:Y:S01]  /*adc0*/  STL [R1+0x154], R9 ;  /* 0x0001540901007387 */ /* 0x000fe20000100800 */
[----:B------:R-:W-:-:S03]  /*add0*/  IMAD R6, R11, UR4, RZ ;  /* 0x000000040b067c24 */ /* 0x000fc6000f8e02ff */
[----:B------:R-:W-:Y:S04]  /*ade0*/  STL [R1+0x150], R5 ;  /* 0x0001500501007387 */ /* 0x000fe80000100800 */
[----:B------:R-:W-:Y:S04]  /*adf0*/  STL [R1+0x114], R7 ;  /* 0x0001140701007387 */ /* 0x000fe80000100800 */
[----:B------:R-:W-:Y:S04]  /*ae00*/  STL [R1+0x12c], R4 ;  /* 0x00012c0401007387 */ /* 0x000fe80000100800 */
[----:B------:R0:W-:Y:S04]  /*ae10*/  STL [R1+0xcd8], R4 ;  /* 0x000cd80401007387 */ /* 0x0001e80000100800 */
[----:B------:R1:W-:Y:S04]  /*ae20*/  STL [R1+0x110], R6 ;  /* 0x0001100601007387 */ /* 0x0003e80000100800 */
[----:B------:R1:W-:Y:S01]  /*ae30*/  STL [R1+0xcdc], R5 ;  /* 0x000cdc0501007387 */ /* 0x0003e20000100800 */
[----:B0-----:R-:W-:-:S02]  /*ae40*/  IMAD R4, R15, UR4, RZ ;  /* 0x000000040f047c24 */ /* 0x001fc4000f8e02ff */
[----:B-1----:R-:W-:Y:S01]  /*ae50*/  IMAD R6, R14, UR4, RZ ;  /* 0x000000040e067c24 */ /* 0x002fe2000f8e02ff */
[----:B------:R-:W-:Y:S01]  /*ae60*/  STL [R1+0x128], R3 ;  /* 0x0001280301007387 */ /* 0x000fe20000100800 */
[----:B------:R-:W-:-:S03]  /*ae70*/  IMAD R5, R10, UR4, RZ ;  /* 0x000000040a057c24 */ /* 0x000fc6000f8e02ff */
[----:B------:R0:W-:Y:S04]  /*ae80*/  STL [R1+0xec], R4 ;  /* 0x0000ec0401007387 */ /* 0x0001e80000100800 */
[----:B------:R1:W-:Y:S04]  /*ae90*/  STL [R1+0xe8], R6 ;  /* 0x0000e80601007387 */ /* 0x0003e80000100800 */
[----:B------:R1:W-:Y:S01]  /*aea0*/  STL [R1+0xbc], R5 ;  /* 0x0000bc0501007387 */ /* 0x0003e20000100800 */
[----:B0-----:R-:W-:Y:S02]  /*aeb0*/  IMAD R4, R27, UR4, RZ ;  /* 0x000000041b047c24 */ /* 0x001fe4000f8e02ff */
[----:B-1----:R-:W-:-:S03]  /*aec0*/  IMAD R6, R28, UR4, RZ ;  /* 0x000000041c067c24 */ /* 0x002fc6000f8e02ff */
[----:B------:R-:W-:Y:S01]  /*aed0*/  STL [R1+0xb0], R4 ;  /* 0x0000b00401007387 */ /* 0x000fe20000100800 */
[----:B------:R-:W-:-:S03]  /*aee0*/  IMAD R5, R19, UR4, RZ ;  /* 0x0000000413057c24 */ /* 0x000fc6000f8e02ff */
[----:B------:R4:W-:Y:S04]  /*aef0*/  STL [R1+0x94], R6 ;  /* 0x0000940601007387 */ /* 0x0009e80000100800 */
[----:B------:R0:W-:Y:S01]  /*af00*/  STL [R1+0x90], R5 ;  /* 0x0000900501007387 */ /* 0x0001e20000100800 */
[----:B--2---:R-:W-:-:S04]  /*af10*/  IMAD.WIDE R14, R0, 0x2, R12 ;  /* 0x00000002000e7825 */ /* 0x004fc800078e020c */
[----:B------:R-:W-:-:S04]  /*af20*/  IMAD.WIDE R10, R8, 0x2, R12 ;  /* 0x00000002080a7825 */ /* 0x000fc800078e020c */
[----:B---3--:R-:W-:Y:S02]  /*af30*/  IMAD R28, R25, UR4, RZ ;  /* 0x00000004191c7c24 */ /* 0x008fe4000f8e02ff */
[----:B----4-:R-:W-:Y:S02]  /*af40*/  IMAD R6, R22, UR4, RZ ;  /* 0x0000000416067c24 */ /* 0x010fe4000f8e02ff */
[----:B0-----:R-:W-:Y:S02]  /*af50*/  IMAD R5, R23, UR4, RZ ;  /* 0x0000000417057c24 */ /* 0x001fe4000f8e02ff */
[----:B------:R-:W-:-:S04]  /*af60*/  IMAD.WIDE R18, R16, 0x2, R12 ;  /* 0x0000000210127825 */ /* 0x000fc800078e020c */
[----:B------:R-:W-:Y:S02]  /*af70*/  IMAD R4, R29, UR4, RZ ;  /* 0x000000041d047c24 */ /* 0x000fe4000f8e02ff */
[----:B------:R-:W-:-:S03]  /*af80*/  IMAD R29, R26, UR4, RZ ;  /* 0x000000041a1d7c24 */ /* 0x000fc6000f8e02ff */
[----:B------:R0:W-:Y:S04]  /*af90*/  STL [R1+0x7c], R4 ;  /* 0x00007c0401007387 */ /* 0x0001e80000100800 */
[----:B0-----:R-:W2:Y:S04]  /*afa0*/  LDL R4, [R1+0x210] ;  /* 0x0002100001047983 */ /* 0x001ea80000100800 */
[----:B------:R0:W-:Y:S04]  /*afb0*/  STL [R1+0x54], R5 ;  /* 0x0000540501007387 */ /* 0x0001e80000100800 */
[----:B0-----:R-:W3:Y:S04]  /*afc0*/  LDL R5, [R1+0x258] ;  /* 0x0002580001057983 */ /* 0x001ee80000100800 */
[----:B------:R0:W-:Y:S04]  /*afd0*/  STL [R1+0x50], R6 ;  /* 0x0000500601007387 */ /* 0x0001e80000100800 */
[----:B------:R-:W4:Y:S04]  /*afe0*/  LDL R25, [R1+0x254] ;  /* 0x0002540001197983 */ /* 0x000f280000100800 */
[----:B------:R1:W-:Y:S01]  /*aff0*/  STL.64 [R1+0xce0], R28 ;  /* 0x000ce01c01007387 */ /* 0x0003e20000100a00 */
[----:B0-----:R-:W-:-:S03]  /*b000*/  IMAD.WIDE R6, R2, 0x2, R12 ;  /* 0x0000000202067825 */ /* 0x001fc600078e020c */
[----:B-1----:R-:W3:Y:S04]  /*b010*/  LDL R28, [R1+0x1c0] ;  /* 0x0001c000011c7983 */ /* 0x002ee80000100800 */
[----:B------:R-:W4:Y:S04]  /*b020*/  LDL R29, [R1+0x250] ;  /* 0x00025000011d7983 */ /* 0x000f280000100800 */
[----:B------:R0:W-:Y:S04]  /*b030*/  STL.64 [R1+0xbf0], R14 ;  /* 0x000bf00e01007387 */ /* 0x0001e80000100a00 */
[----:B0-----:R-:W3:Y:S04]  /*b040*/  LDL R14, [R1+0x24c] ;  /* 0x00024c00010e7983 */ /* 0x001ee80000100800 */
[----:B------:R-:W4:Y:S04]  /*b050*/  LDL R15, [R1+0x1c4] ;  /* 0x0001c400010f7983 */ /* 0x000f280000100800 */
[----:B------:R0:W-:Y:S01]  /*b060*/  STL.64 [R1+0xce8], R8 ;  /* 0x000ce80801007387 */ /* 0x0001e20000100a00 */
[----:B------:R-:W-:-:S03]  /*b070*/  IMAD.WIDE R22, R20, 0x2, R12 ;  /* 0x0000000214167825 */ /* 0x000fc600078e020c */
[----:B0-----:R-:W2:Y:S04]  /*b080*/  LDL R8, [R1+0x204] ;  /* 0x0002040001087983 */ /* 0x001ea80000100800 */
[----:B------:R-:W3:Y:S04]  /*b090*/  LDL R9, [R1+0x22c] ;  /* 0x00022c0001097983 */ /* 0x000ee80000100800 */
[----:B------:R0:W-:Y:S04]  /*b0a0*/  STL.64 [R1+0xbf8], R10 ;  /* 0x000bf80a01007387 */ /* 0x0001e80000100a00 */
[----:B0-----:R-:W4:Y:S04]  /*b0b0*/  LDL R10, [R1+0x1ec] ;  /* 0x0001ec00010a7983 */ /* 0x001f280000100800 */
[----:B------:R-:W2:Y:S04]  /*b0c0*/  LDL R11, [R1+0x1e8] ;  /* 0x0001e800010b7983 */ /* 0x000ea80000100800 */
[----:B------:R0:W-:Y:S04]  /*b0d0*/  STL.64 [R1+0xcf0], R2 ;  /* 0x000cf00201007387 */ /* 0x0001e80000100a00 */
[----:B0-----:R-:W3:Y:S04]  /*b0e0*/  LDL R2, [R1+0x1a8] ;  /* 0x0001a80001027983 */ /* 0x001ee80000100800 */
[----:B------:R-:W4:Y:S04]  /*b0f0*/  LDL R3, [R1+0x200] ;  /* 0x0002000001037983 */ /* 0x000f280000100800 */
[----:B------:R0:W-:Y:S04]  /*b100*/  STL.64 [R1+0xc00], R6 ;  /* 0x000c000601007387 */ /* 0x0001e80000100a00 */
[----:B0-----:R-:W2:Y:S04]  /*b110*/  LDL R6, [R1+0x1d4] ;  /* 0x0001d40001067983 */ /* 0x001ea80000100800 */
[----:B------:R-:W2:Y:S04]  /*b120*/  LDL R7, [R1+0x1d0] ;  /* 0x0001d00001077983 */ /* 0x000ea80000100800 */
[----:B------:R0:W-:Y:S04]  /*b130*/  STL.64 [R1+0xcf8], R16 ;  /* 0x000cf81001007387 */ /* 0x0001e80000100a00 */
[----:B0-----:R-:W2:Y:S04]  /*b140*/  LDL R16, [R1+0x214] ;  /* 0x0002140001107983 */ /* 0x001ea80000100800 */
[----:B------:R-:W2:Y:S04]  /*b150*/  LDL R17, [R1+0x228] ;  /* 0x0002280001117983 */ /* 0x000ea80000100800 */
[----:B------:R0:W-:Y:S04]  /*b160*/  STL.64 [R1+0xc10], R18 ;  /* 0x000c101201007387 */ /* 0x0001e80000100a00 */
[----:B0-----:R-:W3:Y:S04]  /*b170*/  LDL R18, [R1+0x134] ;  /* 0x0001340001127983 */ /* 0x001ee80000100800 */
[----:B------:R-:W4:Y:S04]  /*b180*/  LDL R19, [R1+0x168] ;  /* 0x0001680001137983 */ /* 0x000f280000100800 */
[----:B------:R0:W-:Y:S04]  /*b190*/  STL.64 [R1+0xd00], R20 ;  /* 0x000d001401007387 */ /* 0x0001e80000100a00 */
[----:B0-----:R-:W2:Y:S04]  /*b1a0*/  LDL R20, [R1] ;  /* 0x0000000001147983 */ /* 0x001ea80000100800 */
[----:B------:R-:W3:Y:S01]  /*b1b0*/  LDL R21, [R1+0x9c] ;  /* 0x00009c0001157983 */ /* 0x000ee20000100800 */
[----:B------:R-:W-:-:S03]  /*b1c0*/  IMAD.WIDE R26, R24, 0x2, R12 ;  /* 0x00000002181a7825 */ /* 0x000fc600078e020c */
[----:B------:R-:W-:Y:S04]  /*b1d0*/  STL.64 [R1+0xc18], R22 ;  /* 0x000c181601007387 */ /* 0x000fe80000100a00 */
[----:B------:R2:W-:Y:S02]  /*b1e0*/  STL.64 [R1+0xc20], R26 ;  /* 0x000c201a01007387 */ /* 0x0005e40000100a00 */
[----:B--2---:R-:W-:-:S04]  /*b1f0*/  IMAD.WIDE R26, R20, 0x2, R12 ;  /* 0x00000002141a7825 */ /* 0x004fc800078e020c */
[--C-:B---3--:R-:W-:Y:S01]  /*b200*/  IMAD.WIDE R22, R21, 0x2, R12.reuse ;  /* 0x0000000215167825 */ /* 0x108fe200078e020c */
[----:B------:R0:W-:Y:S03]  /*b210*/  STL.64 [R1+0x8], R26 ;  /* 0x0000081a01007387 */ /* 0x0001e60000100a00 */
[--C-:B----4-:R-:W-:Y:S01]  /*b220*/  IMAD.WIDE R20, R19, 0x2, R12.reuse ;  /* 0x0000000213147825 */ /* 0x110fe200078e020c */
[----:B------:R1:W-:Y:S03]  /*b230*/  STL.64 [R1+0x18], R22 ;  /* 0x0000181601007387 */ /* 0x0003e60000100a00 */
[----:B0-----:R-:W-:-:S04]  /*b240*/  IMAD.WIDE R26, R18, 0x2, R12 ;  /* 0x00000002121a7825 */ /* 0x001fc800078e020c */
[--C-:B-1----:R-:W-:Y:S01]  /*b250*/  IMAD.WIDE R22, R2, 0x2, R12.reuse ;  /* 0x0000000202167825 */ /* 0x102fe200078e020c */
[----:B------:R-:W-:Y:S03]  /*b260*/  STL.64 [R1+0x28], R26 ;  /* 0x0000281a01007387 */ /* 0x000fe60000100a00 */
[--C-:B------:R-:W-:Y:S01]  /*b270*/  IMAD.WIDE R18, R3, 0x2, R12.reuse ;  /* 0x0000000203127825 */ /* 0x100fe200078e020c */
[----:B------:R0:W-:Y:S03]  /*b280*/  STL.64 [R1+0x38], R20 ;  /* 0x0000381401007387 */ /* 0x0001e60000100a00 */
[--C-:B------:R-:W-:Y:S01]  /*b290*/  IMAD.WIDE R2, R11, 0x2, R12.reuse ;  /* 0x000000020b027825 */ /* 0x100fe200078e020c */
[----:B------:R-:W-:Y:S04]  /*b2a0*/  STL.64 [R1+0x48], R22 ;  /* 0x0000481601007387 */ /* 0x000fe80000100a00 */
[----:B------:R1:W-:Y:S01]  /*b2b0*/  STL.64 [R1+0x60], R18 ;  /* 0x0000601201007387 */ /* 0x0003e20000100a00 */
[----:B0-----:R-:W-:-:S05]  /*b2c0*/  IMAD.WIDE R20, R10, 0x2, R12 ;  /* 0x000000020a147825 */ /* 0x001fca00078e020c */
[----:B------:R-:W-:Y:S01]  /*b2d0*/  STL.64 [R1+0x70], R20 ;  /* 0x0000701401007387 */ /* 0x000fe20000100a00 */
[----:B-1----:R-:W-:-:S03]  /*b2e0*/  IMAD.WIDE R18, R8, 0x2, R12 ;  /* 0x0000000208127825 */ /* 0x002fc600078e020c */
[----:B------:R0:W-:Y:S01]  /*b2f0*/  STL.64 [R1+0x88], R2 ;  /* 0x0000880201007387 */ /* 0x0001e20000100a00 */
[----:B------:R-:W-:-:S03]  /*b300*/  IMAD.WIDE R10, R4, 0x2, R12 ;  /* 0x00000002040a7825 */ /* 0x000fc600078e020c */
[----:B0-----:R-:W2:Y:S04]  /*b310*/  LDL R2, [R1+0x25c] ;  /* 0x00025c0001027983 */ /* 0x001ea80000100800 */
[----:B------:R0:W-:Y:S01]  /*b320*/  STL.64 [R1+0xa0], R18 ;  /* 0x0000a01201007387 */ /* 0x0001e20000100a00 */
[----:B------:R-:W-:-:S03]  /*b330*/  IMAD.WIDE R20, R6, 0x2, R12 ;  /* 0x0000000206147825 */ /* 0x000fc600078e020c */
[----:B------:R-:W3:Y:S04]  /*b340*/  LDL R3, [R1+0x260] ;  /* 0x0002600001037983 */ /* 0x000ee80000100800 */
[----:B------:R1:W-:Y:S01]  /*b350*/  STL.64 [R1+0xc0], R10 ;  /* 0x0000c00a01007387 */ /* 0x0003e20000100a00 */
[----:B0-----:R-:W-:-:S03]  /*b360*/  IMAD.WIDE R18, R16, 0x2, R12 ;  /* 0x0000000210127825 */ /* 0x001fc600078e020c */
[----:B------:R-:W4:Y:S01]  /*b370*/  LDL R8, [R1+0x26c] ;  /* 0x00026c0001087983 */ /* 0x000f220000100800 */
[----:B------:R-:W-:-:S03]  /*b380*/  IMAD.WIDE R16, R17, 0x2, R12 ;  /* 0x0000000211107825 */ /* 0x000fc600078e020c */
[----:B------:R-:W4:Y:S04]  /*b390*/  LDL R4, [R1+0x270] ;  /* 0x0002700001047983 */ /* 0x000f280000100800 */
[----:B-1----:R-:W4:Y:S04]  /*b3a0*/  LDL R10, [R1+0x264] ;  /* 0x00026400010a7983 */ /* 0x002f280000100800 */
[----:B------:R-:W4:Y:S04]  /*b3b0*/  LDL R11, [R1+0x268] ;  /* 0x00026800010b7983 */ /* 0x000f280000100800 */
[----:B------:R0:W-:Y:S04]  /*b3c0*/  STL.64 [R1+0xd0], R18 ;  /* 0x0000d01201007387 */ /* 0x0001e80000100a00 */
[----:B------:R1:W-:Y:S04]  /*b3d0*/  STL.64 [R1+0xe0], R16 ;  /* 0x0000e01001007387 */ /* 0x0003e80000100a00 */
[----:B------:R-:W-:Y:S01]  /*b3e0*/  STL.64 [R1+0xf8], R20 ;  /* 0x0000f81401007387 */ /* 0x000fe20000100a00 */
[----:B0-----:R-:W-:-:S04]  /*b3f0*/  IMAD.WIDE R18, R7, 0x2, R12 ;  /* 0x0000000207127825 */ /* 0x001fc800078e020c */
[--C-:B-1----:R-:W-:Y:S01]  /*b400*/  IMAD.WIDE R16, R9, 0x2, R12.reuse ;  /* 0x0000000209107825 */ /* 0x102fe200078e020c */
[----:B------:R-:W-:Y:S03]  /*b410*/  STL.64 [R1+0x108], R18 ;  /* 0x0001081201007387 */ /* 0x000fe60000100a00 */
[--C-:B------:R-:W-:Y:S01]  /*b420*/  IMAD.WIDE R6, R14, 0x2, R12.reuse ;  /* 0x000000020e067825 */ /* 0x100fe200078e020c */
[----:B------:R0:W-:Y:S03]  /*b430*/  STL.64 [R1+0x120], R16 ;  /* 0x0001201001007387 */ /* 0x0001e60000100a00 */
[--C-:B------:R-:W-:Y:S01]  /*b440*/  IMAD.WIDE R14, R15, 0x2, R12.reuse ;  /* 0x000000020f0e7825 */ /* 0x100fe200078e020c */
[----:B------:R1:W-:Y:S04]  /*b450*/  STL.64 [R1+0x138], R6 ;  /* 0x0001380601007387 */ /* 0x0003e80000100a00 */
[----:B------:R1:W-:Y:S01]  /*b460*/  STL.64 [R1+0x148], R14 ;  /* 0x0001480e01007387 */ /* 0x0003e20000100a00 */
[----:B0-----:R-:W-:-:S04]  /*b470*/  IMAD.WIDE R16, R28, 0x2, R12 ;  /* 0x000000021c107825 */ /* 0x001fc800078e020c */
[--C-:B-1----:R-:W-:Y:S01]  /*b480*/  IMAD.WIDE R6, R29, 0x2, R12.reuse ;  /* 0x000000021d067825 */ /* 0x102fe200078e020c */
[----:B------:R-:W4:Y:S04]  /*b490*/  LDL R14, [R1+0x274] ;  /* 0x00027400010e7983 */ /* 0x000f280000100800 */
[----:B------:R0:W-:Y:S04]  /*b4a0*/  STL.64 [R1+0x160], R16 ;  /* 0x0001601001007387 */ /* 0x0001e80000100a00 */
[----:B------:R1:W-:Y:S04]  /*b4b0*/  STL.64 [R1+0x170], R6 ;  /* 0x0001700601007387 */ /* 0x0003e80000100a00 */
[----:B------:R-:W3:Y:S01]  /*b4c0*/  LDL R27, [R1+0x278] ;  /* 0x00027800011b7983 */ /* 0x000ee20000100800 */
[----:B0-----:R-:W-:-:S04]  /*b4d0*/  IMAD.WIDE R16, R25, 0x2, R12 ;  /* 0x0000000219107825 */ /* 0x001fc800078e020c */
[--C-:B-1----:R-:W-:Y:S01]  /*b4e0*/  IMAD.WIDE R6, R5, 0x2, R12.reuse ;  /* 0x0000000205067825 */ /* 0x102fe200078e020c */
[----:B------:R2:W-:Y:S03]  /*b4f0*/  STL.64 [R1+0x188], R16 ;  /* 0x0001881001007387 */ /* 0x0005e60000100a00 */
[--C-:B--2---:R-:W-:Y:S01]  /*b500*/  IMAD.WIDE R16, R2, 0x2, R12.reuse ;  /* 0x0000000202107825 */ /* 0x104fe200078e020c */
[----:B---3--:R-:W-:Y:S04]  /*b510*/  STL [R1+0xd08], R27 ;  /* 0x000d081b01007387 */ /* 0x008fe80000100800 */
[----:B------:R0:W-:Y:S04]  /*b520*/  STL.64 [R1+0x198], R6 ;  /* 0x0001980601007387 */ /* 0x0001e80000100a00 */
[----:B------:R-:W2:Y:S04]  /*b530*/  LDL R22, [R1+0x27c] ;  /* 0x00027c0001167983 */ /* 0x000ea80000100800 */
[----:B------:R-:W3:Y:S01]  /*b540*/  LDL R23, [R1+0x280] ;  /* 0x0002800001177983 */ /* 0x000ee20000100800 */
[----:B0-----:R-:W-:-:S03]  /*b550*/  IMAD.WIDE R6, R3, 0x2, R12 ;  /* 0x0000000203067825 */ /* 0x001fc600078e020c */
[----:B------:R-:W3:Y:S01]  /*b560*/  LDL R20, [R1+0x284] ;  /* 0x0002840001147983 */ /* 0x000ee20000100800 */
[----:B----4-:R-:W-:-:S03]  /*b570*/  IMAD.WIDE R2, R10, 0x2, R12 ;  /* 0x000000020a027825 */ /* 0x010fc600078e020c */
[----:B------:R-:W4:Y:S01]  /*b580*/  LDL R21, [R1+0x288] ;  /* 0x0002880001157983 */ /* 0x000f220000100800 */
[----:B------:R-:W-:-:S03]  /*b590*/  IMAD.WIDE R10, R11, 0x2, R12 ;  /* 0x000000020b0a7825 */ /* 0x000fc600078e020c */
[----:B------:R-:W4:Y:S04]  /*b5a0*/  LDL R18, [R1+0x28c] ;  /* 0x00028c0001127983 */ /* 0x000f280000100800 */
[----:B------:R-:W4:Y:S04]  /*b5b0*/  LDL R9, [R1+0x290] ;  /* 0x0002900001097983 */ /* 0x000f280000100800 */
[----:B------:R-:W4:Y:S04]  /*b5c0*/  LDL R15, [R1+0x294] ;  /* 0x00029400010f7983 */ /* 0x000f280000100800 */
[----:B------:R-:W4:Y:S04]  /*b5d0*/  LDL R28, [R1+0x298] ;  /* 0x00029800011c7983 */ /* 0x000f280000100800 */
[----:B------:R-:W4:Y:S04]  /*b5e0*/  LDL R29, [R1+0x29c] ;  /* 0x00029c00011d7983 */ /* 0x000f280000100800 */
[----:B------:R-:W4:Y:S04]  /*b5f0*/  LDL R25, [R1+0x2a0] ;  /* 0x0002a00001197983 */ /* 0x000f280000100800 */
[----:B------:R-:W4:Y:S04]  /*b600*/  LDL R5, [R1+0x2a4] ;  /* 0x0002a40001057983 */ /* 0x000f280000100800 */
[----:B------:R-:W-:Y:S04]  /*b610*/  STL.64 [R1+0x1b0], R16 ;  /* 0x0001b01001007387 */ /* 0x000fe80000100a00 */
[----:B------:R0:W-:Y:S01]  /*b620*/  STL.64 [R1+0x1c8], R6 ;  /* 0x0001c80601007387 */ /* 0x0001e20000100a00 */
[----:B------:R-:W-:-:S03]  /*b630*/  IMAD.WIDE R26, R14, 0x2, R12 ;  /* 0x000000020e1a7825 */ /* 0x000fc600078e020c */
[----:B------:R1:W-:Y:S04]  /*b640*/  STL.64 [R1+0x1d8], R2 ;  /* 0x0001d80201007387 */ /* 0x0003e80000100a00 */
[----:B------:R-:W-:Y:S01]  /*b650*/  STL.64 [R1+0x1f0], R10 ;  /* 0x0001f00a01007387 */ /* 0x000fe20000100a00 */
[----:B0-----:R-:W-:-:S03]  /*b660*/  IMAD.WIDE R6, R8, 0x2, R12 ;  /* 0x0000000208067825 */ /* 0x001fc600078e020c */
[----:B------:R-:W4:Y:S01]  /*b670*/  LDL R19, [R1+0x2a8] ;  /* 0x0002a80001137983 */ /* 0x000f220000100800 */
[----:B-1----:R-:W-:-:S03]  /*b680*/  IMAD.WIDE R2, R4, 0x2, R12 ;  /* 0x0000000204027825 */ /* 0x002fc600078e020c */
[----:B------:R0:W-:Y:S04]  /*b690*/  STL.64 [R1+0x208], R6 ;  /* 0x0002080601007387 */ /* 0x0001e80000100a00 */
[----:B------:R-:W4:Y:S04]  /*b6a0*/  LDL R16, [R1+0x2ac] ;  /* 0x0002ac0001107983 */ /* 0x000f280000100800 */
[----:B------:R1:W-:Y:S04]  /*b6b0*/  STL.64 [R1+0x218], R2 ;  /* 0x0002180201007387 */ /* 0x0003e80000100a00 */
[----:B------:R-:W4:Y:S04]  /*b6c0*/  LDL R17, [R1+0x2b0] ;  /* 0x0002b00001117983 */ /* 0x000f280000100800 */
[----:B0-----:R-:W4:Y:S04]  /*b6d0*/  LDL R6, [R1+0x2b4] ;  /* 0x0002b40001067983 */ /* 0x001f280000100800 */
[----:B------:R-:W4:Y:S04]  /*b6e0*/  LDL R7, [R1+0x2b8] ;  /* 0x0002b80001077983 */ /* 0x000f280000100800 */
[----:B-1----:R-:W4:Y:S04]  /*b6f0*/  LDL R2, [R1+0x2bc] ;  /* 0x0002bc0001027983 */ /* 0x002f280000100800 */
[----:B------:R-:W4:Y:S04]  /*b700*/  LDL R3, [R1+0x2c0] ;  /* 0x0002c00001037983 */ /* 0x000f280000100800 */
[----:B------:R-:W4:Y:S04]  /*b710*/  LDL R10, [R1+0x2c4] ;  /* 0x0002c400010a7983 */ /* 0x000f280000100800 */
[----:B------:R-:W4:Y:S04]  /*b720*/  LDL R4, [R1+0x2c8] ;  /* 0x0002c80001047983 */ /* 0x000f280000100800 */
[----:B------:R0:W-:Y:S04]  /*b730*/  STL.64 [R1+0x230], R26 ;  /* 0x0002301a01007387 */ /* 0x0001e80000100a00 */
[----:B0-----:R-:W2:Y:S04]  /*b740*/  LDL.LU R27, [R1+0xd08] ;  /* 0x000d0800011b7983 */ /* 0x001ea80000300800 */
[----:B------:R-:W4:Y:S04]  /*b750*/  LDL R11, [R1+0x2cc] ;  /* 0x0002cc00010b7983 */ /* 0x000f280000100800 */
[----:B------:R-:W4:Y:S04]  /*b760*/  LDL R8, [R1+0x2d0] ;  /* 0x0002d00001087983 */ /* 0x000f280000100800 */
[----:B------:R-:W4:Y:S01]  /*b770*/  LDL R14, [R1+0x2d4] ;  /* 0x0002d400010e7983 */ /* 0x000f220000100800 */
[----:B--2---:R-:W-:-:S05]  /*b780*/  IMAD.WIDE R26, R27, 0x2, R12 ;  /* 0x000000021b1a7825 */ /* 0x004fca00078e020c */
[----:B------:R0:W-:Y:S02]  /*b790*/  STL.64 [R1+0x458], R26 ;  /* 0x0004581a01007387 */ /* 0x0001e40000100a00 */
[----:B0-----:R-:W-:-:S04]  /*b7a0*/  IMAD.WIDE R26, R22, 0x2, R12 ;  /* 0x00000002161a7825 */ /* 0x001fc800078e020c */
[--C-:B---3--:R-:W-:Y:S01]  /*b7b0*/  IMAD.WIDE R22, R23, 0x2, R12.reuse ;  /* 0x0000000217167825 */ /* 0x108fe200078e020c */
[----:B------:R0:W-:Y:S04]  /*b7c0*/  STL.64 [R1+0x468], R26 ;  /* 0x0004681a01007387 */ /* 0x0001e80000100a00 */
[----:B------:R4:W-:Y:S01]  /*b7d0*/  STL.64 [R1+0x478], R22 ;  /* 0x0004781601007387 */ /* 0x0009e20000100a00 */
[----:B0-----:R-:W-:-:S04]  /*b7e0*/  IMAD.WIDE R26, R20, 0x2, R12 ;  /* 0x00000002141a7825 */ /* 0x001fc800078e020c */
[--C-:B----4-:R-:W-:Y:S01]  /*b7f0*/  IMAD.WIDE R22, R21, 0x2, R12.reuse ;  /* 0x0000000215167825 */ /* 0x110fe200078e020c */
[----:B------:R0:W-:Y:S03]  /*b800*/  STL.64 [R1+0x488], R26 ;  /* 0x0004881a01007387 */ /* 0x0001e60000100a00 */
[--C-:B------:R-:W-:Y:S01]  /*b810*/  IMAD.WIDE R20, R18, 0x2, R12.reuse ;  /* 0x0000000212147825 */ /* 0x100fe200078e020c */
[----:B------:R1:W-:Y:S04]  /*b820*/  STL.64 [R1+0x498], R22 ;  /* 0x0004981601007387 */ /* 0x0003e80000100a00 */
[----:B------:R2:W-:Y:S01]  /*b830*/  STL.64 [R1+0x4a8], R20 ;  /* 0x0004a81401007387 */ /* 0x0005e20000100a00 */
[----:B0-----:R-:W-:-:S04]  /*b840*/  IMAD.WIDE R26, R9, 0x2, R12 ;  /* 0x00000002091a7825 */ /* 0x001fc800078e020c */
[--C-:B-1----:R-:W-:Y:S01]  /*b850*/  IMAD.WIDE R22, R15, 0x2, R12.reuse ;  /* 0x000000020f167825 */ /* 0x102fe200078e020c */
[----:B------:R0:W-:Y:S03]  /*b860*/  STL.64 [R1+0x4b8], R26 ;  /* 0x0004b81a01007387 */ /* 0x0001e60000100a00 */
[--C-:B--2---:R-:W-:Y:S01]  /*b870*/  IMAD.WIDE R20, R28, 0x2, R12.reuse ;  /* 0x000000021c147825 */ /* 0x104fe200078e020c */
[----:B------:R1:W-:Y:S04]  /*b880*/  STL.64 [R1+0x4c8], R22 ;  /* 0x0004c81601007387 */ /* 0x0003e80000100a00 */
[----:B------:R2:W-:Y:S01]  /*b890*/  STL.64 [R1+0x4d8], R20 ;  /* 0x0004d81401007387 */ /* 0x0005e20000100a00 */
[----:B0-----:R-:W-:-:S04]  /*b8a0*/  IMAD.WIDE R26, R29, 0x2, R12 ;  /* 0x000000021d1a7825 */ /* 0x001fc800078e020c */
[--C-:B-1----:R-:W-:Y:S01]  /*b8b0*/  IMAD.WIDE R22, R25, 0x2, R12.reuse ;  /* 0x0000000219167825 */ /* 0x102fe200078e020c */
[----:B------:R-:W-:Y:S03]  /*b8c0*/  STL.64 [R1+0x4e8], R26 ;  /* 0x0004e81a01007387 */ /* 0x000fe60000100a00 */
[--C-:B--2---:R-:W-:Y:S01]  /*b8d0*/  IMAD.WIDE R20, R5, 0x2, R12.reuse ;  /* 0x0000000205147825 */ /* 0x104fe200078e020c */
[----:B------:R-:W2:Y:S04]  /*b8e0*/  LDL R9, [R1+0x2d8] ;  /* 0x0002d80001097983 */ /* 0x000ea80000100800 */
[----:B------:R0:W-:Y:S04]  /*b8f0*/  STL.64 [R1+0x4f8], R22 ;  /* 0x0004f81601007387 */ /* 0x0001e80000100a00 */
[----:B------:R-:W3:Y:S04]  /*b900*/  LDL R15, [R1+0x2dc] ;  /* 0x0002dc00010f7983 */ /* 0x000ee80000100800 */
[----:B------:R1:W-:Y:S04]  /*b910*/  STL.64 [R1+0x508], R20 ;  /* 0x0005081401007387 */ /* 0x0003e80000100a00 */
[----:B------:R-:W4:Y:S04]  /*b920*/  LDL R28, [R1+0x2e0] ;  /* 0x0002e000011c7983 */ /* 0x000f280000100800 */
[----:B------:R-:W4:Y:S04]  /*b930*/  LDL R29, [R1+0x2e4] ;  /* 0x0002e400011d7983 */ /* 0x000f280000100800 */
[----:B------:R-:W4:Y:S04]  /*b940*/  LDL R25, [R1+0x2e8] ;  /* 0x0002e80001197983 */ /* 0x000f280000100800 */
[----:B------:R-:W4:Y:S01]  /*b950*/  LDL R5, [R1+0x2ec] ;  /* 0x0002ec0001057983 */ /* 0x000f220000100800 */
[----:B0-----:R-:W-:-:S04]  /*b960*/  IMAD.WIDE R22, R19, 0x2, R12 ;  /* 0x0000000213167825 */ /* 0x001fc800078e020c */
[--C-:B-1----:R-:W-:Y:S01]  /*b970*/  IMAD.WIDE R20, R16, 0x2, R12.reuse ;  /* 0x0000000210147825 */ /* 0x102fe200078e020c */
[----:B------:R-:W-:Y:S03]  /*b980*/  STL.64 [R1+0x518], R22 ;  /* 0x0005181601007387 */ /* 0x000fe60000100a00 */
[--C-:B------:R-:W-:Y:S01]  /*b990*/  IMAD.WIDE R18, R17, 0x2, R12.reuse ;  /* 0x0000000211127825 */ /* 0x100fe200078e020c */
        /* <DEDUP_REMOVED lines=8> */
[----:B------:R-:W-:Y:S03]  /*ba20*/  STL.64 [R1+0x568], R18 ;  /* 0x0005681201007387 */ /* 0x000fe60000100a00 */
[--C-:B------:R-:W-:Y:S01]  /*ba30*/  IMAD.WIDE R2, R4, 0x2, R12.reuse ;  /* 0x0000000204027825 */ /* 0x100fe200078e020c */
[----:B------:R-:W-:Y:S04]  /*ba40*/  STL.64 [R1+0x578], R16 ;  /* 0x0005781001007387 */ /* 0x000fe80000100a00 */
[----:B------:R-:W4:Y:S01]  /*ba50*/  LDL R4, [R1+0x2f0] ;  /* 0x0002f00001047983 */ /* 0x000f220000100800 */
[----:B------:R-:W-:-:S04]  /*ba60*/  IMAD.WIDE R6, R10, 0x2, R12 ;  /* 0x000000020a067825 */ /* 0x000fc800078e020c */
[--C-:B------:R-:W-:Y:S01]  /*ba70*/  IMAD.WIDE R10, R11, 0x2, R12.reuse ;  /* 0x000000020b0a7825 */ /* 0x100fe200078e020c */
[----:B------:R0:W-:Y:S04]  /*ba80*/  STL.64 [R1+0x588], R6 ;  /* 0x0005880601007387 */ /* 0x0001e80000100a00 */
        /* <DEDUP_REMOVED lines=9> */
[----:B------:R-:W4:Y:S04]  /*bb20*/  LDL R20, [R1+0x300] ;  /* 0x0003000001147983 */ /* 0x000f280000100800 */
[----:B------:R-:W4:Y:S04]  /*bb30*/  LDL R21, [R1+0x304] ;  /* 0x0003040001157983 */ /* 0x000f280000100800 */
[----:B------:R-:W4:Y:S04]  /*bb40*/  LDL R18, [R1+0x308] ;  /* 0x0003080001127983 */ /* 0x000f280000100800 */
[----:B------:R-:W4:Y:S04]  /*bb50*/  LDL R19, [R1+0x30c] ;  /* 0x00030c0001137983 */ /* 0x000f280000100800 */
[----:B0-----:R-:W4:Y:S04]  /*bb60*/  LDL R6, [R1+0x310] ;  /* 0x0003100001067983 */ /* 0x001f280000100800 */
[----:B------:R-:W4:Y:S04]  /*bb70*/  LDL R7, [R1+0x314] ;  /* 0x0003140001077983 */ /* 0x000f280000100800 */
[----:B------:R-:W4:Y:S04]  /*bb80*/  LDL R10, [R1+0x318] ;  /* 0x00031800010a7983 */ /* 0x000f280000100800 */
[----:B------:R-:W4:Y:S04]  /*bb90*/  LDL R11, [R1+0x31c] ;  /* 0x00031c00010b7983 */ /* 0x000f280000100800 */
[----:B------:R-:W4:Y:S01]  /*bba0*/  LDL R14, [R1+0x320] ;  /* 0x00032000010e7983 */ /* 0x000f220000100800 */
[----:B--2---:R-:W-:-:S05]  /*bbb0*/  IMAD.WIDE R16, R9, 0x2, R12 ;  /* 0x0000000209107825 */ /* 0x004fca00078e020c */
[----:B------:R0:W-:Y:S01]  /*bbc0*/  STL.64 [R1+0x5d8], R16 ;  /* 0x0005d81001007387 */ /* 0x0001e20000100a00 */
[----:B---3--:R-:W-:-:S05]  /*bbd0*/  IMAD.WIDE R8, R15, 0x2, R12 ;  /* 0x000000020f087825 */ /* 0x008fca00078e020c */
[----:B------:R1:W-:Y:S01]  /*bbe0*/  STL.64 [R1+0x5e8], R8 ;  /* 0x0005e80801007387 */ /* 0x0003e20000100a00 */
[----:B----4-:R-:W-:-:S04]  /*bbf0*/  IMAD.WIDE R2, R28, 0x2, R12 ;  /* 0x000000021c027825 */ /* 0x010fc800078e020c */
[--C-:B0-----:R-:W-:Y:S01]  /*bc00*/  IMAD.WIDE R16, R29, 0x2, R12.reuse ;  /* 0x000000021d107825 */ /* 0x101fe200078e020c */
[----:B------:R0:W-:Y:S03]  /*bc10*/  STL.64 [R1+0x5f8], R2 ;  /* 0x0005f80201007387 */ /* 0x0001e60000100a00 */
[--C-:B-1----:R-:W-:Y:S01]  /*bc20*/  IMAD.WIDE R8, R25, 0x2, R12.reuse ;  /* 0x0000000219087825 */ /* 0x102fe200078e020c */
[----:B------:R1:W-:Y:S03]  /*bc30*/  STL.64 [R1+0x608], R16 ;  /* 0x0006081001007387 */ /* 0x0003e60000100a00 */
[--C-:B0-----:R-:W-:Y:S01]  /*bc40*/  IMAD.WIDE R2, R5, 0x2, R12.reuse ;  /* 0x0000000205027825 */ /* 0x101fe200078e020c */
[----:B-1----:R-:W2:Y:S04]  /*bc50*/  LDL R16, [R1+0x324] ;  /* 0x0003240001107983 */ /* 0x002ea80000100800 */
[----:B------:R0:W-:Y:S04]  /*bc60*/  STL.64 [R1+0x618], R8 ;  /* 0x0006180801007387 */ /* 0x0001e80000100a00 */
[----:B------:R-:W3:Y:S04]  /*bc70*/  LDL R17, [R1+0x328] ;  /* 0x0003280001117983 */ /* 0x000ee80000100800 */
[----:B------:R1:W-:Y:S04]  /*bc80*/  STL.64 [R1+0x628], R2 ;  /* 0x0006280201007387 */ /* 0x0003e80000100a00 */
[----:B0-----:R-:W4:Y:S04]  /*bc90*/  LDL R8, [R1+0x334] ;  /* 0x0003340001087983 */ /* 0x001f280000100800 */
[----:B------:R-:W4:Y:S04]  /*bca0*/  LDL R9, [R1+0x338] ;  /* 0x0003380001097983 */ /* 0x000f280000100800 */
[----:B-1----:R-:W4:Y:S04]  /*bcb0*/  LDL R2, [R1+0x32c] ;  /* 0x00032c0001027983 */ /* 0x002f280000100800 */
[----:B------:R-:W4:Y:S04]  /*bcc0*/  LDL R3, [R1+0x330] ;  /* 0x0003300001037983 */ /* 0x000f280000100800 */
[----:B------:R-:W4:Y:S01]  /*bcd0*/  LDL R15, [R1+0x33c] ;  /* 0x00033c00010f7983 */ /* 0x000f220000100800 */
[----:B------:R-:W-:-:S03]  /*bce0*/  IMAD.WIDE R4, R4, 0x2, R12 ;  /* 0x0000000204047825 */ /* 0x000fc600078e020c */
[----:B------:R-:W4:Y:S04]  /*bcf0*/  LDL R28, [R1+0x340] ;  /* 0x00034000011c7983 */ /* 0x000f280000100800 */
[----:B------:R-:W4:Y:S04]  /*bd00*/  LDL R29, [R1+0x344] ;  /* 0x00034400011d7983 */ /* 0x000f280000100800 */
[----:B------:R-:W4:Y:S04]  /*bd10*/  LDL R25, [R1+0x348] ;  /* 0x0003480001197983 */ /* 0x000f280000100800 */
[----:B------:R0:W-:Y:S04]  /*bd20*/  STL.64 [R1+0x638], R4 ;  /* 0x0006380401007387 */ /* 0x0001e80000100a00 */
[----:B0-----:R-:W4:Y:S04]  /*bd30*/  LDL R5, [R1+0x34c] ;  /* 0x00034c0001057983 */ /* 0x001f280000100800 */
[----:B------:R-:W4:Y:S01]  /*bd40*/  LDL R4, [R1+0x350] ;  /* 0x0003500001047983 */ /* 0x000f220000100800 */
[----:B------:R-:W-:-:S05]  /*bd50*/  IMAD.WIDE R26, R27, 0x2, R12 ;  /* 0x000000021b1a7825 */ /* 0x000fca00078e020c */
[----:B------:R0:W-:Y:S02]  /*bd60*/  STL.64 [R1+0x648], R26 ;  /* 0x0006481a01007387 */ /* 0x0001e40000100a00 */
[----:B0-----:R-:W-:-:S04]  /*bd70*/  IMAD.WIDE R26, R22, 0x2, R12 ;  /* 0x00000002161a7825 */ /* 0x001fc800078e020c */
[--C-:B------:R-:W-:Y:S01]  /*bd80*/  IMAD.WIDE R22, R23, 0x2, R12.reuse ;  /* 0x0000000217167825 */ /* 0x100fe200078e020c */
[----:B------:R0:W-:Y:S04]  /*bd90*/  STL.64 [R1+0x658], R26 ;  /* 0x0006581a01007387 */ /* 0x0001e80000100a00 */
[----:B------:R1:W-:Y:S01]  /*bda0*/  STL.64 [R1+0x668], R22 ;  /* 0x0006681601007387 */ /* 0x0003e20000100a00 */
        /* <DEDUP_REMOVED lines=16> */
[----:B0-----:R-:W4:Y:S04]  /*beb0*/  LDL R19, [R1+0x354] ;  /* 0x0003540001137983 */ /* 0x001f280000100800 */
[----:B------:R0:W-:Y:S04]  /*bec0*/  STL.64 [R1+0x6e8], R6 ;  /* 0x0006e80601007387 */ /* 0x0001e80000100a00 */
[----:B0-----:R-:W4:Y:S04]  /*bed0*/  LDL R6, [R1+0x358] ;  /* 0x0003580001067983 */ /* 0x001f280000100800 */
[----:B------:R0:W-:Y:S04]  /*bee0*/  STL.64 [R1+0x6f8], R10 ;  /* 0x0006f80a01007387 */ /* 0x0001e80000100a00 */
[----:B------:R-:W4:Y:S04]  /*bef0*/  LDL R7, [R1+0x35c] ;  /* 0x00035c0001077983 */ /* 0x000f280000100800 */
[----:B------:R-:W4:Y:S04]  /*bf00*/  LDL R14, [R1+0x248] ;  /* 0x00024800010e7983 */ /* 0x000f280000100800 */
[----:B0-----:R-:W4:Y:S04]  /*bf10*/  LDL R10, [R1+0x360] ;  /* 0x00036000010a7983 */ /* 0x001f280000100800 */
[----:B------:R-:W4:Y:S01]  /*bf20*/  LDL R11, [R1+0x364] ;  /* 0x00036400010b7983 */ /* 0x000f220000100800 */
[----:B--2---:R-:W-:-:S04]  /*bf30*/  IMAD.WIDE R26, R16, 0x2, R12 ;  /* 0x00000002101a7825 */ /* 0x004fc800078e020c */
[--C-:B---3--:R-:W-:Y:S01]  /*bf40*/  IMAD.WIDE R20, R17, 0x2, R12.reuse ;  /* 0x0000000211147825 */ /* 0x108fe200078e020c */
[----:B------:R-:W-:Y:S04]  /*bf50*/  STL.64 [R1+0x708], R26 ;  /* 0x0007081a01007387 */ /* 0x000fe80000100a00 */
[----:B------:R0:W-:Y:S01]  /*bf60*/  STL.64 [R1+0x718], R20 ;  /* 0x0007181401007387 */ /* 0x0001e20000100a00 */
[----:B----4-:R-:W-:-:S04]  /*bf70*/  IMAD.WIDE R22, R2, 0x2, R12 ;  /* 0x0000000202167825 */ /* 0x010fc800078e020c */
[--C-:B------:R-:W-:Y:S01]  /*bf80*/  IMAD.WIDE R16, R3, 0x2, R12.reuse ;  /* 0x0000000203107825 */ /* 0x100fe200078e020c */
[----:B------:R-:W-:Y:S03]  /*bf90*/  STL.64 [R1+0x728], R22 ;  /* 0x0007281601007387 */ /* 0x000fe60000100a00 */
[--C-:B0-----:R-:W-:Y:S01]  /*bfa0*/  IMAD.WIDE R20, R8, 0x2, R12.reuse ;  /* 0x0000000208147825 */ /* 0x101fe200078e020c */
[----:B------:R0:W-:Y:S03]  /*bfb0*/  STL.64 [R1+0x738], R16 ;  /* 0x0007381001007387 */ /* 0x0001e60000100a00 */
[--C-:B------:R-:W-:Y:S01]  /*bfc0*/  IMAD.WIDE R2, R9, 0x2, R12.reuse ;  /* 0x0000000209027825 */ /* 0x100fe200078e020c */
[----:B------:R-:W-:Y:S03]  /*bfd0*/  STL.64 [R1+0x748], R20 ;  /* 0x0007481401007387 */ /* 0x000fe60000100a00 */
[--C-:B------:R-:W-:Y:S01]  /*bfe0*/  IMAD.WIDE R8, R28, 0x2, R12.reuse ;  /* 0x000000021c087825 */ /* 0x100fe200078e020c */
[----:B------:R1:W-:Y:S03]  /*bff0*/  STL.64 [R1+0x758], R2 ;  /* 0x0007580201007387 */ /* 0x0003e60000100a00 */
[----:B0-----:R-:W-:-:S05]  /*c000*/  IMAD.WIDE R16, R15, 0x2, R12 ;  /* 0x000000020f107825 */ /* 0x001fca00078e020c */
[----:B------:R0:W-:Y:S01]  /*c010*/  STL.64 [R1+0x768], R16 ;  /* 0x0007681001007387 */ /* 0x0001e20000100a00 */
[----:B-1----:R-:W-:-:S03]  /*c020*/  IMAD.WIDE R2, R29, 0x2, R12 ;  /* 0x000000021d027825 */ /* 0x002fc600078e020c */
[----:B------:R-:W2:Y:S04]  /*c030*/  LDL R15, [R1+0x244] ;  /* 0x00024400010f7983 */ /* 0x000ea80000100800 */
[----:B------:R1:W-:Y:S01]  /*c040*/  STL.64 [R1+0x778], R8 ;  /* 0x0007780801007387 */ /* 0x0003e20000100a00 */
[----:B0-----:R-:W-:-:S03]  /*c050*/  IMAD.WIDE R16, R25, 0x2, R12 ;  /* 0x0000000219107825 */ /* 0x001fc600078e020c */
[----:B------:R0:W-:Y:S04]  /*c060*/  STL.64 [R1+0x788], R2 ;  /* 0x0007880201007387 */ /* 0x0001e80000100a00 */
[----:B------:R3:W-:Y:S01]  /*c070*/  STL.64 [R1+0x798], R16 ;  /* 0x0007981001007387 */ /* 0x0007e20000100a00 */
[----:B-1----:R-:W-:-:S03]  /*c080*/  IMAD.WIDE R8, R5, 0x2, R12 ;  /* 0x0000000205087825 */ /* 0x002fc600078e020c */
[----:B------:R-:W4:Y:S01]  /*c090*/  LDL R21, [R1+0x240] ;  /* 0x0002400001157983 */ /* 0x000f220000100800 */
[----:B0-----:R-:W-:-:S03]  /*c0a0*/  IMAD.WIDE R2, R4, 0x2, R12 ;  /* 0x0000000204027825 */ /* 0x001fc600078e020c */
[----:B------:R0:W-:Y:S04]  /*c0b0*/  STL.64 [R1+0x7a8], R8 ;  /* 0x0007a80801007387 */ /* 0x0001e80000100a00 */
[----:B---3--:R-:W3:Y:S04]  /*c0c0*/  LDL R16, [R1+0x23c] ;  /* 0x00023c0001107983 */ /* 0x008ee80000100800 */
[----:B------:R1:W-:Y:S04]  /*c0d0*/  STL.64 [R1+0x7b8], R2 ;  /* 0x0007b80201007387 */ /* 0x0003e80000100a00 */
[----:B------:R-:W3:Y:S04]  /*c0e0*/  LDL R17, [R1+0x238] ;  /* 0x0002380001117983 */ /* 0x000ee80000100800 */
[----:B0-----:R-:W3:Y:S04]  /*c0f0*/  LDL R8, [R1+0x1fc] ;  /* 0x0001fc0001087983 */ /* 0x001ee80000100800 */
[----:B-1----:R-:W3:Y:S04]  /*c100*/  LDL R2, [R1+0x224] ;  /* 0x0002240001027983 */ /* 0x002ee80000100800 */
[----:B------:R-:W3:Y:S04]  /*c110*/  LDL R3, [R1+0x220] ;  /* 0x0002200001037983 */ /* 0x000ee80000100800 */
[----:B------:R-:W3:Y:S04]  /*c120*/  LDL R9, [R1+0x1e4] ;  /* 0x0001e40001097983 */ /* 0x000ee80000100800 */
[----:B------:R-:W3:Y:S04]  /*c130*/  LDL R28, [R1+0x1e0] ;  /* 0x0001e000011c7983 */ /* 0x000ee80000100800 */
[----:B------:R-:W3:Y:S04]  /*c140*/  LDL R29, [R1+0x1bc] ;  /* 0x0001bc00011d7983 */ /* 0x000ee80000100800 */
[----:B------:R-:W3:Y:S04]  /*c150*/  LDL R25, [R1+0x1b8] ;  /* 0x0001b80001197983 */ /* 0x000ee80000100800 */
[----:B------:R-:W3:Y:S04]  /*c160*/  LDL R5, [R1+0x1a4] ;  /* 0x0001a40001057983 */ /* 0x000ee80000100800 */
[----:B------:R-:W3:Y:S01]  /*c170*/  LDL R4, [R1+0x1a0] ;  /* 0x0001a00001047983 */ /* 0x000ee20000100800 */
[----:B------:R-:W-:-:S05]  /*c180*/  IMAD.WIDE R18, R19, 0x2, R12 ;  /* 0x0000000213127825 */ /* 0x000fca00078e020c */
[----:B------:R0:W-:Y:S01]  /*c190*/  STL.64 [R1+0x7c8], R18 ;  /* 0x0007c81201007387 */ /* 0x0001e20000100a00 */
[----:B------:R-:W-:-:S04]  /*c1a0*/  IMAD.WIDE R22, R6, 0x2, R12 ;  /* 0x0000000206167825 */ /* 0x000fc800078e020c */
[--C-:B------:R-:W-:Y:S01]  /*c1b0*/  IMAD.WIDE R6, R7, 0x2, R12.reuse ;  /* 0x0000000207067825 */ /* 0x100fe200078e020c */
[----:B------:R-:W-:Y:S04]  /*c1c0*/  STL.64 [R1+0x7d8], R22 ;  /* 0x0007d81601007387 */ /* 0x000fe80000100a00 */
[----:B------:R1:W-:Y:S01]  /*c1d0*/  STL.64 [R1+0x7e8], R6 ;  /* 0x0007e80601007387 */ /* 0x0003e20000100a00 */
[----:B0-----:R-:W-:-:S04]  /*c1e0*/  IMAD.WIDE R18, R10, 0x2, R12 ;  /* 0x000000020a127825 */ /* 0x001fc800078e020c */
[--C-:B------:R-:W-:Y:S01]  /*c1f0*/  IMAD.WIDE R10, R11, 0x2, R12.reuse ;  /* 0x000000020b0a7825 */ /* 0x100fe200078e020c */
[----:B------:R0:W-:Y:S03]  /*c200*/  STL.64 [R1+0x7f8], R18 ;  /* 0x0007f81201007387 */ /* 0x0001e60000100a00 */
[--C-:B-1----:R-:W-:Y:S01]  /*c210*/  IMAD.WIDE R6, R14, 0x2, R12.reuse ;  /* 0x000000020e067825 */ /* 0x102fe200078e020c */
[----:B------:R-:W3:Y:S04]  /*c220*/  LDL.LU R26, [R1+0x114] ;  /* 0x00011400011a7983 */ /* 0x000ee80000300800 */
[----:B------:R-:W-:Y:S04]  /*c230*/  STL.64 [R1+0x808], R10 ;  /* 0x0008080a01007387 */ /* 0x000fe80000100a00 */
[----:B------:R-:W3:Y:S04]  /*c240*/  LDL.LU R27, [R1+0x110] ;  /* 0x00011000011b7983 */ /* 0x000ee80000300800 */
[----:B------:R1:W-:Y:S04]  /*c250*/  STL.64 [R1+0x818], R6 ;  /* 0x0008180601007387 */ /* 0x0003e80000100a00 */
[----:B------:R-:W3:Y:S04]  /*c260*/  LDL.LU R22, [R1+0xec] ;  /* 0x0000ec0001167983 */ /* 0x000ee80000300800 */
[----:B------:R-:W3:Y:S04]  /*c270*/  LDL.LU R23, [R1+0xe8] ;  /* 0x0000e80001177983 */ /* 0x000ee80000300800 */
[----:B0-----:R-:W3:Y:S04]  /*c280*/  LDL.LU R18, [R1+0xbc] ;  /* 0x0000bc0001127983 */ /* 0x001ee80000300800 */
[----:B------:R-:W3:Y:S04]  /*c290*/  LDL.LU R19, [R1+0xb0] ;  /* 0x0000b00001137983 */ /* 0x000ee80000300800 */
[----:B-1----:R-:W3:Y:S04]  /*c2a0*/  LDL.LU R6, [R1+0x94] ;  /* 0x0000940001067983 */ /* 0x002ee80000300800 */
[----:B------:R-:W3:Y:S04]  /*c2b0*/  LDL.LU R7, [R1+0x90] ;  /* 0x0000900001077983 */ /* 0x000ee80000300800 */
[----:B------:R-:W3:Y:S04]  /*c2c0*/  LDL.LU R10, [R1+0x7c] ;  /* 0x00007c00010a7983 */ /* 0x000ee80000300800 */
[----:B------:R-:W3:Y:S01]  /*c2d0*/  LDL.LU R11, [R1+0x54] ;  /* 0x00005400010b7983 */ /* 0x000ee20000300800 */
[----:B--2---:R-:W-:-:S05]  /*c2e0*/  IMAD.WIDE R14, R15, 0x2, R12 ;  /* 0x000000020f0e7825 */ /* 0x004fca00078e020c */
[----:B------:R0:W-:Y:S01]  /*c2f0*/  STL.64 [R1+0x828], R14 ;  /* 0x0008280e01007387 */ /* 0x0001e20000100a00 */
[----:B----4-:R-:W-:-:S03]  /*c300*/  IMAD.WIDE R20, R21, 0x2, R12 ;  /* 0x0000000215147825 */ /* 0x010fc600078e020c */
[----:B0-----:R-:W2:Y:S04]  /*c310*/  LDL.LU R14, [R1+0x50] ;  /* 0x00005000010e7983 */ /* 0x001ea80000300800 */
[----:B------:R-:W4:Y:S04]  /*c320*/  LDL.LU R15, [R1+0x368] ;  /* 0x00036800010f7983 */ /* 0x000f280000300800 */
[----:B------:R3:W-:Y:S02]  /*c330*/  STL.64 [R1+0x838], R20 ;  /* 0x0008381401007387 */ /* 0x0007e40000100a00 */
[----:B---3--:R-:W-:-:S04]  /*c340*/  IMAD.WIDE R20, R16, 0x2, R12 ;  /* 0x0000000210147825 */ /* 0x008fc800078e020c */
[--C-:B------:R-:W-:Y:S01]  /*c350*/  IMAD.WIDE R16, R17, 0x2, R12.reuse ;  /* 0x0000000211107825 */ /* 0x100fe200078e020c */
[----:B------:R0:W-:Y:S04]  /*c360*/  STL.64 [R1+0x848], R20 ;  /* 0x0008481401007387 */ /* 0x0001e80000100a00 */
[----:B0-----:R-:W3:Y:S04]  /*c370*/  LDL.LU.64 R20, [R1+0xd00] ;  /* 0x000d000001147983 */ /* 0x001ee80000300a00 */
[----:B------:R0:W-:Y:S02]  /*c380*/  STL.64 [R1+0x858], R16 ;  /* 0x0008581001007387 */ /* 0x0001e40000100a00 */
[----:B0-----:R-:W-:-:S04]  /*c390*/  IMAD.WIDE R16, R2, 0x2, R12 ;  /* 0x0000000202107825 */ /* 0x001fc800078e020c */
[--C-:B------:R-:W-:Y:S01]  /*c3a0*/  IMAD.WIDE R2, R3, 0x2, R12.reuse ;  /* 0x0000000203027825 */ /* 0x100fe200078e020c */
[----:B------:R0:W-:Y:S04]  /*c3b0*/  STL.64 [R1+0x868], R16 ;  /* 0x0008681001007387 */ /* 0x0001e80000100a00 */
[----:B0-----:R-:W2:Y:S04]  /*c3c0*/  LDL.LU.64 R16, [R1+0xcf8] ;  /* 0x000cf80001107983 */ /* 0x001ea80000300a00 */
[----:B------:R0:W-:Y:S02]  /*c3d0*/  STL.64 [R1+0x878], R2 ;  /* 0x0008780201007387 */ /* 0x0001e40000100a00 */
[----:B0-----:R-:W-:-:S04]  /*c3e0*/  IMAD.WIDE R2, R8, 0x2, R12 ;  /* 0x0000000208027825 */ /* 0x001fc800078e020c */
[--C-:B------:R-:W-:Y:S01]  /*c3f0*/  IMAD.WIDE R8, R9, 0x2, R12.reuse ;  /* 0x0000000209087825 */ /* 0x100fe200078e020c */
[----:B------:R0:W-:Y:S04]  /*c400*/  STL.64 [R1+0x888], R2 ;  /* 0x0008880201007387 */ /* 0x0001e80000100a00 */
[----:B0-----:R-:W4:Y:S04]  /*c410*/  LDL.LU.64 R2, [R1+0xcf0] ;  /* 0x000cf00001027983 */ /* 0x001f280000300a00 */
[----:B------:R0:W-:Y:S02]  /*c420*/  STL.64 [R1+0x898], R8 ;  /* 0x0008980801007387 */ /* 0x0001e40000100a00 */
[----:B0-----:R-:W-:-:S05]  /*c430*/  IMAD.WIDE R8, R28, 0x2, R12 ;  /* 0x000000021c087825 */ /* 0x001fca00078e020c */
[----:B------:R0:W-:Y:S04]  /*c440*/  STL.64 [R1+0x8a8], R8 ;  /* 0x0008a80801007387 */ /* 0x0001e80000100a00 */
[----:B0-----:R-:W4:Y:S01]  /*c450*/  LDL.LU.64 R8, [R1+0xce8] ;  /* 0x000ce80001087983 */ /* 0x001f220000300a00 */
[----:B------:R-:W-:-:S05]  /*c460*/  IMAD.WIDE R28, R29, 0x2, R12 ;  /* 0x000000021d1c7825 */ /* 0x000fca00078e020c */
[----:B------:R0:W-:Y:S02]  /*c470*/  STL.64 [R1+0x8b8], R28 ;  /* 0x0008b81c01007387 */ /* 0x0001e40000100a00 */
[----:B0-----:R-:W-:-:S05]  /*c480*/  IMAD.WIDE R28, R25, 0x2, R12 ;  /* 0x00000002191c7825 */ /* 0x001fca00078e020c */
[----:B------:R0:W-:Y:S02]  /*c490*/  STL.64 [R1+0x8c8], R28 ;  /* 0x0008c81c01007387 */ /* 0x0001e40000100a00 */
[----:B0-----:R-:W-:-:S04]  /*c4a0*/  IMAD.WIDE R28, R5, 0x2, R12 ;  /* 0x00000002051c7825 */ /* 0x001fc800078e020c */
[--C-:B------:R-:W-:Y:S01]  /*c4b0*/  IMAD.WIDE R4, R4, 0x2, R12.reuse ;  /* 0x0000000204047825 */ /* 0x100fe200078e020c */
[----:B------:R0:W-:Y:S04]  /*c4c0*/  STL.64 [R1+0x8d8], R28 ;  /* 0x0008d81c01007387 */ /* 0x0001e80000100a00 */
[----:B0-----:R-:W4:Y:S04]  /*c4d0*/  LDL.LU.64 R28, [R1+0xce0] ;  /* 0x000ce000011c7983 */ /* 0x001f280000300a00 */
[----:B------:R3:W-:Y:S02]  /*c4e0*/  STL.64 [R1+0x8e8], R4 ;  /* 0x0008e80401007387 */ /* 0x0007e40000100a00 */
[----:B---3--:R-:W-:-:S05]  /*c4f0*/  IMAD.WIDE R4, R21, 0x2, R12 ;  /* 0x0000000215047825 */ /* 0x008fca00078e020c */
[----:B------:R2:W-:Y:S02]  /*c500*/  STL.64 [R1+0x8f8], R4 ;  /* 0x0008f80401007387 */ /* 0x0005e40000100a00 */
[----:B--2---:R-:W-:-:S05]  /*c510*/  IMAD.WIDE R4, R17, 0x2, R12 ;  /* 0x0000000211047825 */ /* 0x004fca00078e020c */
[----:B------:R4:W-:Y:S02]  /*c520*/  STL.64 [R1+0x908], R4 ;  /* 0x0009080401007387 */ /* 0x0009e40000100a00 */
[----:B----4-:R-:W-:-:S05]  /*c530*/  IMAD.WIDE R4, R9, 0x2, R12 ;  /* 0x0000000209047825 */ /* 0x010fca00078e020c */
[----:B------:R0:W-:Y:S04]  /*c540*/  STL.64 [R1+0x918], R4 ;  /* 0x0009180401007387 */ /* 0x0001e80000100a00 */
[----:B0-----:R-:W2:Y:S02]  /*c550*/  LDL.LU R5, [R1+0xcdc] ;  /* 0x000cdc0001057983 */ /* 0x001ea40000300800 */
[----:B--2---:R-:W-:-:S05]  /*c560*/  IMAD.WIDE R4, R5, 0x2, R12 ;  /* 0x0000000205047825 */ /* 0x004fca00078e020c */
[----:B------:R0:W-:Y:S04]  /*c570*/  STL.64 [R1+0x928], R4 ;  /* 0x0009280401007387 */ /* 0x0001e80000100a00 */
[----:B0-----:R-:W2:Y:S02]  /*c580*/  LDL.LU R4, [R1+0xcd8] ;  /* 0x000cd80001047983 */ /* 0x001ea40000300800 */
[----:B--2---:R-:W-:-:S05]  /*c590*/  IMAD.WIDE R4, R4, 0x2, R12 ;  /* 0x0000000204047825 */ /* 0x004fca00078e020c */
[----:B------:R0:W-:Y:S02]  /*c5a0*/  STL.64 [R1+0x938], R4 ;  /* 0x0009380401007387 */ /* 0x0001e40000100a00 */
[----:B0-----:R-:W-:-:S05]  /*c5b0*/  IMAD.WIDE R4, R3, 0x2, R12 ;  /* 0x0000000203047825 */ /* 0x001fca00078e020c */
[----:B------:R0:W-:Y:S02]  /*c5c0*/  STL.64 [R1+0x948], R4 ;  /* 0x0009480401007387 */ /* 0x0001e40000100a00 */
[----:B0-----:R-:W-:-:S05]  /*c5d0*/  IMAD.WIDE R4, R26, 0x2, R12 ;  /* 0x000000021a047825 */ /* 0x001fca00078e020c */
[----:B------:R0:W-:Y:S04]  /*c5e0*/  STL.64 [R1+0x958], R4 ;  /* 0x0009580401007387 */ /* 0x0001e80000100a00 */
[----:B------:R-:W-:Y:S04]  /*c5f0*/  STL [R1+0xc28], R27 ;  /* 0x000c281b01007387 */ /* 0x000fe80000100800 */
[----:B------:R1:W-:Y:S01]  /*c600*/  STL [R1+0xc2c], R26 ;  /* 0x000c2c1a01007387 */ /* 0x0003e20000100800 */
[----:B0-----:R-:W-:-:S05]  /*c610*/  IMAD.WIDE R4, R27, 0x2, R12 ;  /* 0x000000021b047825 */ /* 0x001fca00078e020c */
[----:B------:R0:W-:Y:S01]  /*c620*/  STL.64 [R1+0x968], R4 ;  /* 0x0009680401007387 */ /* 0x0001e20000100a00 */
[----:B-1----:R-:W-:-:S03]  /*c630*/  IMAD.WIDE R26, R22, 0x2, R12 ;  /* 0x00000002161a7825 */ /* 0x002fc600078e020c */
[----:B------:R1:W-:Y:S04]  /*c640*/  STL.64 [R1+0xc30], R22 ;  /* 0x000c301601007387 */ /* 0x0003e80000100a00 */
[----:B------:R-:W-:Y:S01]  /*c650*/  STL.64 [R1+0x978], R26 ;  /* 0x0009781a01007387 */ /* 0x000fe20000100a00 */
[----:B0-----:R-:W-:-:S04]  /*c660*/  IMAD.WIDE R4, R23, 0x2, R12 ;  /* 0x0000000217047825 */ /* 0x001fc800078e020c */
[--C-:B-1----:R-:W-:Y:S01]  /*c670*/  IMAD.WIDE R22, R18, 0x2, R12.reuse ;  /* 0x0000000212167825 */ /* 0x102fe200078e020c */
[----:B------:R0:W-:Y:S04]  /*c680*/  STL.64 [R1+0x988], R4 ;  /* 0x0009880401007387 */ /* 0x0001e80000100a00 */
[----:B------:R1:W-:Y:S04]  /*c690*/  STL.64 [R1+0xc38], R18 ;  /* 0x000c381201007387 */ /* 0x0003e80000100a00 */
[----:B------:R-:W-:Y:S01]  /*c6a0*/  STL.64 [R1+0x998], R22 ;  /* 0x0009981601007387 */ /* 0x000fe20000100a00 */
[----:B0-----:R-:W-:-:S04]  /*c6b0*/  IMAD.WIDE R4, R19, 0x2, R12 ;  /* 0x0000000213047825 */ /* 0x001fc800078e020c */
[--C-:B-1----:R-:W-:Y:S01]  /*c6c0*/  IMAD.WIDE R18, R6, 0x2, R12.reuse ;  /* 0x0000000206127825 */ /* 0x102fe200078e020c */
[----:B------:R0:W-:Y:S04]  /*c6d0*/  STL.64 [R1+0x9a8], R4 ;  /* 0x0009a80401007387 */ /* 0x0001e80000100a00 */
[----:B------:R-:W-:Y:S04]  /*c6e0*/  STL.64 [R1+0xc40], R6 ;  /* 0x000c400601007387 */ /* 0x000fe80000100a00 */
[----:B------:R1:W-:Y:S01]  /*c6f0*/  STL.64 [R1+0x9b8], R18 ;  /* 0x0009b81201007387 */ /* 0x0003e20000100a00 */
[----:B0-----:R-:W-:-:S05]  /*c700*/  IMAD.WIDE R4, R7, 0x2, R12 ;  /* 0x0000000207047825 */ /* 0x001fca00078e020c */
[----:B------:R0:W-:Y:S01]  /*c710*/  STL.64 [R1+0x9c8], R4 ;  /* 0x0009c80401007387 */ /* 0x0001e20000100a00 */
[----:B-1----:R-:W-:-:S04]  /*c720*/  IMAD.WIDE R18, R10, 0x2, R12 ;  /* 0x000000020a127825 */ /* 0x002fc800078e020c */
[--C-:B------:R-:W-:Y:S01]  /*c730*/  IMAD.WIDE R6, R11, 0x2, R12.reuse ;  /* 0x000000020b067825 */ /* 0x100fe200078e020c */
[----:B------:R-:W-:Y:S03]  /*c740*/  STL.64 [R1+0x9d8], R18 ;  /* 0x0009d81201007387 */ /* 0x000fe60000100a00 */
[--C-:B0-----:R-:W-:Y:S01]  /*c750*/  IMAD.WIDE R4, R29, 0x2, R12.reuse ;  /* 0x000000021d047825 */ /* 0x101fe200078e020c */
[----:B------:R0:W-:Y:S04]  /*c760*/  STL.64 [R1+0xc48], R10 ;  /* 0x000c480a01007387 */ /* 0x0001e80000100a00 */
[----:B------:R1:W-:Y:S04]  /*c770*/  STL.64 [R1+0x9e8], R4 ;  /* 0x0009e80401007387 */ /* 0x0003e80000100a00 */
[----:B------:R2:W-:Y:S04]  /*c780*/  STL.64 [R1+0x9f8], R6 ;  /* 0x0009f80601007387 */ /* 0x0005e80000100a00 */
[----:B0-----:R-:W3:Y:S01]  /*c790*/  LDL.LU R10, [R1+0x200] ;  /* 0x00020000010a7983 */ /* 0x001ee20000300800 */
[----:B-1----:R-:W-:-:S03]  /*c7a0*/  IMAD.WIDE R4, R14, 0x2, R12 ;  /* 0x000000020e047825 */ /* 0x002fc600078e020c */
[----:B------:R-:W4:Y:S04]  /*c7b0*/  LDL.LU R11, [R1+0x1ec] ;  /* 0x0001ec00010b7983 */ /* 0x000f280000300800 */
[----:B------:R0:W-:Y:S04]  /*c7c0*/  STL.64 [R1+0xa08], R4 ;  /* 0x000a080401007387 */ /* 0x0001e80000100a00 */
[----:B--2---:R-:W2:Y:S04]  /*c7d0*/  LDL.LU R6, [R1+0x1e8] ;  /* 0x0001e80001067983 */ /* 0x004ea80000300800 */
[----:B------:R-:W2:Y:S04]  /*c7e0*/  LDL.LU R7, [R1+0x204] ;  /* 0x0002040001077983 */ /* 0x000ea80000300800 */
[----:B------:R-:W2:Y:S01]  /*c7f0*/  LDL.LU R18, [R1+0x210] ;  /* 0x0002100001127983 */ /* 0x000ea20000300800 */
[----:B0-----:R-:W-:-:S03]  /*c800*/  IMAD.WIDE R4, R15, 0x2, R12 ;  /* 0x000000020f047825 */ /* 0x001fc600078e020c */
[----:B------:R-:W2:Y:S04]  /*c810*/  LDL.LU R19, [R1+0x214] ;  /* 0x0002140001137983 */ /* 0x000ea80000300800 */
[----:B------:R-:W2:Y:S04]  /*c820*/  LDL.LU R22, [R1+0x228] ;  /* 0x0002280001167983 */ /* 0x000ea80000300800 */
[----:B------:R-:W2:Y:S04]  /*c830*/  LDL.LU R23, [R1+0x1d4] ;  /* 0x0001d40001177983 */ /* 0x000ea80000300800 */
[----:B------:R-:W2:Y:S04]  /*c840*/  LDL.LU R26, [R1+0x1d0] ;  /* 0x0001d000011a7983 */ /* 0x000ea80000300800 */
[----:B------:R-:W2:Y:S04]  /*c850*/  LDL.LU R27, [R1+0x22c] ;  /* 0x00022c00011b7983 */ /* 0x000ea80000300800 */
[----:B------:R0:W-:Y:S04]  /*c860*/  STL.64 [R1+0xa28], R4 ;  /* 0x000a280401007387 */ /* 0x0001e80000100a00 */
[----:B0-----:R-:W3:Y:S01]  /*c870*/  LDL.LU.64 R4, [R1+0xcd0] ;  /* 0x000cd00001047983 */ /* 0x001ee20000300a00 */
[----:B------:R-:W-:-:S03]  /*c880*/  IMAD.WIDE R12, R28, 0x2, R12 ;  /* 0x000000021c0c7825 */ /* 0x000fc600078e020c */
[----:B------:R0:W-:Y:S04]  /*c890*/  STL.64 [R1+0xc50], R14 ;  /* 0x000c500e01007387 */ /* 0x0001e80000100a00 */
[----:B0-----:R-:W4:Y:S04]  /*c8a0*/  LDL.LU R14, [R1+0x168] ;  /* 0x00016800010e7983 */ /* 0x001f280000300800 */
[----:B------:R-:W2:Y:S04]  /*c8b0*/  LDL.LU R15, [R1+0x1a8] ;  /* 0x0001a800010f7983 */ /* 0x000ea80000300800 */
[----:B------:R0:W-:Y:S04]  /*c8c0*/  STL.64 [R1+0xc58], R28 ;  /* 0x000c581c01007387 */ /* 0x0001e80000100a00 */
[----:B0-----:R-:W4:Y:S04]  /*c8d0*/  LDL.LU R28, [R1+0x9c] ;  /* 0x00009c00011c7983 */ /* 0x001f280000300800 */
[----:B------:R3:W-:Y:S04]  /*c8e0*/  STL.64 [R1+0xa18], R12 ;  /* 0x000a180c01007387 */ /* 0x0007e80000100a00 */
[----:B------:R-:W2:Y:S01]  /*c8f0*/  LDL.LU R29, [R1+0x134] ;  /* 0x00013400011d7983 */ /* 0x000ea20000300800 */
[----:B---3--:R-:W-:-:S03]  /*c900*/  IMAD.WIDE R12, R0, 0x2, R4 ;  /* 0x00000002000c7825 */ /* 0x008fc600078e0204 */
[----:B------:R-:W3:Y:S01]  /*c910*/  LDL.LU R0, [R1] ;  /* 0x0000000001007983 */ /* 0x000ee20000300800 */
[----:B------:R-:W-:-:S03]  /*c920*/  IMAD.WIDE R8, R8, 0x2, R4 ;  /* 0x0000000208087825 */ /* 0x000fc600078e0204 */
[----:B------:R4:W-:Y:S01]  /*c930*/  STL.64 [R1+0xc60], R12 ;  /* 0x000c600c01007387 */ /* 0x0009e20000100a00 */
[----:B------:R-:W-:-:S03]  /*c940*/  IMAD.WIDE R2, R2, 0x2, R4 ;  /* 0x0000000202027825 */ /* 0x000fc600078e0204 */
[----:B------:R-:W-:Y:S01]  /*c950*/  STL.64 [R1+0xc68], R8 ;  /* 0x000c680801007387 */ /* 0x000fe20000100a00 */
[----:B------:R-:W-:-:S04]  /*c960*/  IMAD.WIDE R16, R16, 0x2, R4 ;  /* 0x0000000210107825 */ /* 0x000fc800078e0204 */
[--C-:B------:R-:W-:Y:S01]  /*c970*/  IMAD.WIDE R20, R20, 0x2, R4.reuse ;  /* 0x0000000214147825 */ /* 0x100fe200078e0204 */
[----:B------:R2:W-:Y:S03]  /*c980*/  STL.64 [R1+0xc70], R2 ;  /* 0x000c700201007387 */ /* 0x0005e60000100a00 */
[--C-:B------:R-:W-:Y:S01]  /*c990*/  IMAD.WIDE R24, R24, 0x2, R4.reuse ;  /* 0x0000000218187825 */ /* 0x100fe200078e0204 */
[----:B------:R-:W-:Y:S04]  /*c9a0*/  STL.64 [R1+0xc78], R16 ;  /* 0x000c781001007387 */ /* 0x000fe80000100a00 */
[----:B------:R-:W-:Y:S04]  /*c9b0*/  STL.64 [R1+0xc80], R20 ;  /* 0x000c801401007387 */ /* 0x000fe80000100a00 */
[----:B------:R-:W-:Y:S01]  /*c9c0*/  STL.64 [R1+0xc88], R24 ;  /* 0x000c881801007387 */ /* 0x000fe20000100a00 */
[----:B----4-:R-:W-:-:S04]  /*c9d0*/  IMAD.WIDE R12, R28, 0x2, R4 ;  /* 0x000000021c0c7825 */ /* 0x010fc800078e0204 */
[----:B--2---:R-:W-:-:S04]  /*c9e0*/  IMAD.WIDE R2, R29, 0x2, R4 ;  /* 0x000000021d027825 */ /* 0x004fc800078e0204 */
[----:B---3--:R-:W-:-:S05]  /*c9f0*/  IMAD.WIDE R8, R0, 0x2, R4 ;  /* 0x0000000200087825 */ /* 0x008fca00078e0204 */
[----:B------:R0:W-:Y:S04]  /*ca00*/  STL.64 [R1], R8 ;  /* 0x0000000801007387 */ /* 0x0001e80000100a00 */
[----:B------:R1:W-:Y:S04]  /*ca10*/  STL.64 [R1+0x10], R12 ;  /* 0x0000100c01007387 */ /* 0x0003e80000100a00 */
[----:B------:R2:W-:Y:S01]  /*ca20*/  STL.64 [R1+0x20], R2 ;  /* 0x0000200201007387 */ /* 0x0005e20000100a00 */
[----:B0-----:R-:W-:-:S04]  /*ca30*/  IMAD.WIDE R8, R14, 0x2, R4 ;  /* 0x000000020e087825 */ /* 0x001fc800078e0204 */
[--C-:B-1----:R-:W-:Y:S01]  /*ca40*/  IMAD.WIDE R12, R15, 0x2, R4.reuse ;  /* 0x000000020f0c7825 */ /* 0x102fe200078e0204 */
[----:B------:R0:W-:Y:S03]  /*ca50*/  STL.64 [R1+0x30], R8 ;  /* 0x0000300801007387 */ /* 0x0001e60000100a00 */
[--C-:B--2---:R-:W-:Y:S01]  /*ca60*/  IMAD.WIDE R2, R10, 0x2, R4.reuse ;  /* 0x000000020a027825 */ /* 0x104fe200078e0204 */
[----:B------:R-:W-:Y:S04]  /*ca70*/  STL.64 [R1+0x40], R12 ;  /* 0x0000400c01007387 */ /* 0x000fe80000100a00 */
[----:B------:R1:W-:Y:S01]  /*ca80*/  STL.64 [R1+0x58], R2 ;  /* 0x0000580201007387 */ /* 0x0003e20000100a00 */
[----:B0-----:R-:W-:-:S04]  /*ca90*/  IMAD.WIDE R8, R11, 0x2, R4 ;  /* 0x000000020b087825 */ /* 0x001fc800078e0204 */
[--C-:B------:R-:W-:Y:S01]  /*caa0*/  IMAD.WIDE R10, R6, 0x2, R4.reuse ;  /* 0x00000002060a7825 */ /* 0x100fe200078e0204 */
[----:B------:R0:W-:Y:S03]  /*cab0*/  STL.64 [R1+0x68], R8 ;  /* 0x0000680801007387 */ /* 0x0001e60000100a00 */
[--C-:B-1----:R-:W-:Y:S01]  /*cac0*/  IMAD.WIDE R2, R7, 0x2, R4.reuse ;  /* 0x0000000207027825 */ /* 0x102fe200078e0204 */
[----:B------:R-:W-:Y:S03]  /*cad0*/  STL.64 [R1+0x80], R10 ;  /* 0x0000800a01007387 */ /* 0x000fe60000100a00 */
[--C-:B------:R-:W-:Y:S01]  /*cae0*/  IMAD.WIDE R6, R19, 0x2, R4.reuse ;  /* 0x0000000213067825 */ /* 0x100fe200078e0204 */
[----:B------:R1:W-:Y:S03]  /*caf0*/  STL.64 [R1+0x98], R2 ;  /* 0x0000980201007387 */ /* 0x0003e60000100a00 */
[----:B0-----:R-:W-:-:S05]  /*cb00*/  IMAD.WIDE R8, R18, 0x2, R4 ;  /* 0x0000000212087825 */ /* 0x001fca00078e0204 */
[----:B------:R0:W-:Y:S01]  /*cb10*/  STL.64 [R1+0xa8], R8 ;  /* 0x0000a80801007387 */ /* 0x0001e20000100a00 */
[----:B-1----:R-:W-:-:S03]  /*cb20*/  IMAD.WIDE R2, R22, 0x2, R4 ;  /* 0x0000000216027825 */ /* 0x002fc600078e0204 */
[----:B------:R1:W-:Y:S04]  /*cb30*/  STL.64 [R1+0xc8], R6 ;  /* 0x0000c80601007387 */ /* 0x0003e80000100a00 */
[----:B------:R2:W-:Y:S01]  /*cb40*/  STL.64 [R1+0xd8], R2 ;  /* 0x0000d80201007387 */ /* 0x0005e20000100a00 */
[----:B0-----:R-:W-:-:S04]  /*cb50*/  IMAD.WIDE R8, R23, 0x2, R4 ;  /* 0x0000000217087825 */ /* 0x001fc800078e0204 */
[--C-:B-1----:R-:W-:Y:S01]  /*cb60*/  IMAD.WIDE R6, R26, 0x2, R4.reuse ;  /* 0x000000021a067825 */ /* 0x102fe200078e0204 */
[----:B------:R-:W-:Y:S04]  /*cb70*/  STL.64 [R1+0xf0], R8 ;  /* 0x0000f00801007387 */ /* 0x000fe80000100a00 */
[----:B------:R-:W3:Y:S04]  /*cb80*/  LDL.LU R24, [R1+0x254] ;  /* 0x0002540001187983 */ /* 0x000ee80000300800 */
[----:B------:R-:W-:Y:S04]  /*cb90*/  STL.64 [R1+0x100], R6 ;  /* 0x0001000601007387 */ /* 0x000fe80000100a00 */
[----:B------:R-:W4:Y:S01]  /*cba0*/  LDL.LU R25, [R1+0x258] ;  /* 0x0002580001197983 */ /* 0x000f220000300800 */
[----:B--2---:R-:W-:-:S05]  /*cbb0*/  IMAD.WIDE R2, R27, 0x2, R4 ;  /* 0x000000021b027825 */ /* 0x004fca00078e0204 */
[----:B------:R-:W-:Y:S04]  /*cbc0*/  STL.64 [R1+0x118], R2 ;  /* 0x0001180201007387 */ /* 0x000fe80000100a00 */
[----:B----4-:R0:W-:Y:S04]  /*cbd0*/  STL [R1+0xcb8], R25 ;  /* 0x000cb81901007387 */ /* 0x0101e80000100800 */
[----:B0-----:R-:W2:Y:S04]  /*cbe0*/  LDL.LU R25, [R1+0x250] ;  /* 0x0002500001197983 */ /* 0x001ea80000300800 */
[----:B---3--:R0:W-:Y:S04]  /*cbf0*/  STL [R1+0xcbc], R24 ;  /* 0x000cbc1801007387 */ /* 0x0081e80000100800 */
[----:B0-----:R-:W3:Y:S04]  /*cc00*/  LDL.LU R24, [R1+0x1c0] ;  /* 0x0001c00001187983 */ /* 0x001ee80000300800 */
[----:B--2---:R0:W-:Y:S04]  /*cc10*/  STL [R1+0xcc0], R25 ;  /* 0x000cc01901007387 */ /* 0x0041e80000100800 */
[----:B0-----:R-:W2:Y:S04]  /*cc20*/  LDL.LU R25, [R1+0x1c4] ;  /* 0x0001c40001197983 */ /* 0x001ea80000300800 */
[----:B---3--:R0:W-:Y:S04]  /*cc30*/  STL [R1+0xcc4], R24 ;  /* 0x000cc41801007387 */ /* 0x0081e80000100800 */
[----:B0-----:R-:W3:Y:S04]  /*cc40*/  LDL.LU R24, [R1+0x24c] ;  /* 0x00024c0001187983 */ /* 0x001ee80000300800 */
[----:B--2---:R3:W-:Y:S04]  /*cc50*/  STL [R1+0xcc8], R25 ;  /* 0x000cc81901007387 */ /* 0x0047e80000100800 */
[----:B------:R-:W2:Y:S04]  /*cc60*/  LDL.LU R20, [R1+0x25c] ;  /* 0x00025c0001147983 */ /* 0x000ea80000300800 */
        /* <DEDUP_REMOVED lines=16> */
[----:B---3--:R-:W-:-:S03]  /*cd70*/  IMAD.WIDE R24, R24, 0x2, R4 ;  /* 0x0000000218187825 */ /* 0x008fc600078e0204 */
[----:B------:R-:W3:Y:S04]  /*cd80*/  LDL.LU R6, [R1+0x2a0] ;  /* 0x0002a00001067983 */ /* 0x000ee80000300800 */
[----:B------:R-:W3:Y:S04]  /*cd90*/  LDL.LU R7, [R1+0x2a4] ;  /* 0x0002a40001077983 */ /* 0x000ee80000300800 */
[----:B------:R-:W3:Y:S04]  /*cda0*/  LDL.LU R18, [R1+0x2a8] ;  /* 0x0002a80001127983 */ /* 0x000ee80000300800 */
[----:B------:R-:W3:Y:S04]  /*cdb0*/  LDL.LU R19, [R1+0x2ac] ;  /* 0x0002ac0001137983 */ /* 0x000ee80000300800 */
[----:B------:R-:W3:Y:S04]  /*cdc0*/  LDL.LU R22, [R1+0x2b0] ;  /* 0x0002b00001167983 */ /* 0x000ee80000300800 */
[----:B------:R-:W3:Y:S04]  /*cdd0*/  LDL.LU R23, [R1+0x2b4] ;  /* 0x0002b40001177983 */ /* 0x000ee80000300800 */
[----:B------:R-:W3:Y:S04]  /*cde0*/  LDL.LU R26, [R1+0x2b8] ;  /* 0x0002b800011a7983 */ /* 0x000ee80000300800 */
[----:B------:R-:W3:Y:S04]  /*cdf0*/  LDL.LU R27, [R1+0x2bc] ;  /* 0x0002bc00011b7983 */ /* 0x000ee80000300800 */
[----:B------:R0:W-:Y:S04]  /*ce00*/  STL.64 [R1+0x130], R24 ;  /* 0x0001301801007387 */ /* 0x0001e80000100a00 */
[----:B0-----:R-:W2:Y:S02]  /*ce10*/  LDL.LU R25, [R1+0xcc8] ;  /* 0x000cc80001197983 */ /* 0x001ea40000300800 */
[----:B--2---:R-:W-:-:S05]  /*ce20*/  IMAD.WIDE R24, R25, 0x2, R4 ;  /* 0x0000000219187825 */ /* 0x004fca00078e0204 */
        /* <DEDUP_REMOVED lines=15> */
[----:B----4-:R-:W-:-:S04]  /*cf20*/  IMAD.WIDE R24, R21, 0x2, R4 ;  /* 0x0000000215187825 */ /* 0x010fc800078e0204 */
        /* <DEDUP_REMOVED lines=16> */
[--C-:B--2---:R-:W-:Y:S01]  /*d030*/  IMAD.WIDE R8, R0, 0x2, R4.reuse ;  /* 0x0000000200087825 */ /* 0x104fe200078e0204 */
        /* <DEDUP_REMOVED lines=9> */
[----:B------:R-:W-:Y:S01]  /*d0d0*/  STL.64 [R1+0x4d0], R12 ;  /* 0x0004d00c01007387 */ /* 0x000fe20000100a00 */
[----:B0-----:R-:W-:-:S04]  /*d0e0*/  IMAD.WIDE R2, R10, 0x2, R4 ;  /* 0x000000020a027825 */ /* 0x001fc800078e0204 */
[--C-:B-1----:R-:W-:Y:S01]  /*d0f0*/  IMAD.WIDE R8, R11, 0x2, R4.reuse ;  /* 0x000000020b087825 */ /* 0x102fe200078e0204 */
[----:B------:R0:W-:Y:S03]  /*d100*/  STL.64 [R1+0x4e0], R2 ;  /* 0x0004e00201007387 */ /* 0x0001e60000100a00 */
[--C-:B---3--:R-:W-:Y:S01]  /*d110*/  IMAD.WIDE R10, R6, 0x2, R4.reuse ;  /* 0x00000002060a7825 */ /* 0x108fe200078e0204 */
[----:B------:R1:W-:Y:S04]  /*d120*/  STL.64 [R1+0x4f0], R8 ;  /* 0x0004f00801007387 */ /* 0x0003e80000100a00 */
[----:B------:R-:W-:Y:S01]  /*d130*/  STL.64 [R1+0x500], R10 ;  /* 0x0005000a01007387 */ /* 0x000fe20000100a00 */
[----:B0-----:R-:W-:-:S04]  /*d140*/  IMAD.WIDE R2, R7, 0x2, R4 ;  /* 0x0000000207027825 */ /* 0x001fc800078e0204 */
[--C-:B-1----:R-:W-:Y:S01]  /*d150*/  IMAD.WIDE R8, R18, 0x2, R4.reuse ;  /* 0x0000000212087825 */ /* 0x102fe200078e0204 */
        /* <DEDUP_REMOVED lines=8> */
[----:B------:R-:W-:Y:S04]  /*d1e0*/  STL.64 [R1+0x550], R8 ;  /* 0x0005500801007387 */ /* 0x000fe80000100a00 */
[----:B------:R-:W2:Y:S04]  /*d1f0*/  LDL.LU R24, [R1+0x2d0] ;  /* 0x0002d00001187983 */ /* 0x000ea80000300800 */
[----:B------:R-:W-:Y:S04]  /*d200*/  STL.64 [R1+0x560], R6 ;  /* 0x0005600601007387 */ /* 0x000fe80000100a00 */
[----:B------:R-:W3:Y:S01]  /*d210*/  LDL.LU R25, [R1+0x2d4] ;  /* 0x0002d40001197983 */ /* 0x000ee20000300800 */
[----:B0-----:R-:W-:-:S05]  /*d220*/  IMAD.WIDE R2, R27, 0x2, R4 ;  /* 0x000000021b027825 */ /* 0x001fca00078e0204 */
[----:B------:R-:W-:Y:S04]  /*d230*/  STL.64 [R1+0x570], R2 ;  /* 0x0005700201007387 */ /* 0x000fe80000100a00 */
[----:B---3--:R0:W-:Y:S04]  /*d240*/  STL [R1+0xca4], R25 ;  /* 0x000ca41901007387 */ /* 0x0081e80000100800 */
[----:B0-----:R-:W3:Y:S04]  /*d250*/  LDL.LU R25, [R1+0x2cc] ;  /* 0x0002cc0001197983 */ /* 0x001ee80000300800 */
[----:B--2---:R0:W-:Y:S04]  /*d260*/  STL [R1+0xca8], R24 ;  /* 0x000ca81801007387 */ /* 0x0041e80000100800 */
[----:B0-----:R-:W2:Y:S04]  /*d270*/  LDL.LU R24, [R1+0x2c8] ;  /* 0x0002c80001187983 */ /* 0x001ea80000300800 */
[----:B---3--:R0:W-:Y:S04]  /*d280*/  STL [R1+0xcac], R25 ;  /* 0x000cac1901007387 */ /* 0x0081e80000100800 */
[----:B0-----:R-:W3:Y:S04]  /*d290*/  LDL.LU R25, [R1+0x2c4] ;  /* 0x0002c40001197983 */ /* 0x001ee80000300800 */
[----:B--2---:R0:W-:Y:S04]  /*d2a0*/  STL [R1+0xcb0], R24 ;  /* 0x000cb01801007387 */ /* 0x0041e80000100800 */
[----:B0-----:R-:W2:Y:S04]  /*d2b0*/  LDL.LU R24, [R1+0x2c0] ;  /* 0x0002c00001187983 */ /* 0x001ea80000300800 */
[----:B---3--:R2:W-:Y:S04]  /*d2c0*/  STL [R1+0xcb4], R25 ;  /* 0x000cb41901007387 */ /* 0x0085e80000100800 */
        /* <DEDUP_REMOVED lines=17> */
[----:B--2---:R-:W-:-:S03]  /*d3e0*/  IMAD.WIDE R24, R24, 0x2, R4 ;  /* 0x0000000218187825 */ /* 0x004fc600078e0204 */
[----:B------:R-:W2:Y:S04]  /*d3f0*/  LDL.LU R6, [R1+0x31c] ;  /* 0x00031c0001067983 */ /* 0x000ea80000300800 */
[----:B------:R-:W2:Y:S04]  /*d400*/  LDL.LU R7, [R1+0x320] ;  /* 0x0003200001077983 */ /* 0x000ea80000300800 */
[----:B------:R-:W2:Y:S04]  /*d410*/  LDL.LU R18, [R1+0x324] ;  /* 0x0003240001127983 */ /* 0x000ea80000300800 */
[----:B------:R-:W2:Y:S04]  /*d420*/  LDL.LU R19, [R1+0x328] ;  /* 0x0003280001137983 */ /* 0x000ea80000300800 */
[----:B------:R-:W2:Y:S04]  /*d430*/  LDL.LU R22, [R1+0x32c] ;  /* 0x00032c0001167983 */ /* 0x000ea80000300800 */
[----:B------:R-:W2:Y:S04]  /*d440*/  LDL.LU R23, [R1+0x330] ;  /* 0x0003300001177983 */ /* 0x000ea80000300800 */
[----:B------:R-:W2:Y:S04]  /*d450*/  LDL.LU R26, [R1+0x334] ;  /* 0x00033400011a7983 */ /* 0x000ea80000300800 */
[----:B------:R-:W2:Y:S04]  /*d460*/  LDL.LU R27, [R1+0x338] ;  /* 0x00033800011b7983 */ /* 0x000ea80000300800 */
[----:B------:R0:W-:Y:S04]  /*d470*/  STL.64 [R1+0x580], R24 ;  /* 0x0005801801007387 */ /* 0x0001e80000100a00 */
[----:B0-----:R-:W3:Y:S02]  /*d480*/  LDL.LU R25, [R1+0xcb4] ;  /* 0x000cb40001197983 */ /* 0x001ee40000300800 */
[----:B---3--:R-:W-:-:S05]  /*d490*/  IMAD.WIDE R24, R25, 0x2, R4 ;  /* 0x0000000219187825 */ /* 0x008fca00078e0204 */
        /* <DEDUP_REMOVED lines=32> */
[--C-:B---3--:R-:W-:Y:S01]  /*d6a0*/  IMAD.WIDE R8, R0, 0x2, R4.reuse ;  /* 0x0000000200087825 */ /* 0x108fe200078e0204 */
[----:B------:R0:W-:Y:S03]  /*d6b0*/  STL.64 [R1+0x670], R2 ;  /* 0x0006700201007387 */ /* 0x0001e60000100a00 */
[--C-:B------:R-:W-:Y:S01]  /*d6c0*/  IMAD.WIDE R12, R28, 0x2, R4.reuse ;  /* 0x000000021c0c7825 */ /* 0x100fe200078e0204 */
[----:B------:R1:W-:Y:S04]  /*d6d0*/  STL.64 [R1+0x680], R8 ;  /* 0x0006800801007387 */ /* 0x0003e80000100a00 */
[----:B------:R3:W-:Y:S01]  /*d6e0*/  STL.64 [R1+0x690], R12 ;  /* 0x0006900c01007387 */ /* 0x0007e20000100a00 */
        /* <DEDUP_REMOVED lines=79> */
[----:B0-----:R-:W-:-:S04]  /*dbe0*/  IMAD.WIDE R24, R20, 0x2, R4 ;  /* 0x0000000214187825 */ /* 0x001fc800078e0204 */
[--C-:B----4-:R-:W-:Y:S01]  /*dbf0*/  IMAD.WIDE R20, R21, 0x2, R4.reuse ;  /* 0x0000000215147825 */ /* 0x110fe200078e0204 */
[----:B------:R0:W-:Y:S04]  /*dc00*/  STL.64 [R1+0x7d0], R24 ;  /* 0x0007d01801007387 */ /* 0x0001e80000100a00 */
[----:B0-----:R-:W3:Y:S04]  /*dc10*/  LDL.LU.64 R24, [R1+0xc88] ;  /* 0x000c880001187983 */ /* 0x001ee80000300a00 */
[----:B------:R0:W-:Y:S02]  /*dc20*/  STL.64 [R1+0x7e0], R20 ;  /* 0x0007e01401007387 */ /* 0x0001e40000100a00 */
[----:B0-----:R-:W-:-:S04]  /*dc30*/  IMAD.WIDE R20, R16, 0x2, R4 ;  /* 0x0000000210147825 */ /* 0x001fc800078e0204 */
[--C-:B------:R-:W-:Y:S01]  /*dc40*/  IMAD.WIDE R16, R17, 0x2, R4.reuse ;  /* 0x0000000211107825 */ /* 0x100fe200078e0204 */
[----:B------:R0:W-:Y:S04]  /*dc50*/  STL.64 [R1+0x7f0], R20 ;  /* 0x0007f01401007387 */ /* 0x0001e80000100a00 */
[----:B0-----:R-:W4:Y:S04]  /*dc60*/  LDL.LU.64 R20, [R1+0xc80] ;  /* 0x000c800001147983 */ /* 0x001f280000300a00 */
[----:B------:R0:W-:Y:S02]  /*dc70*/  STL.64 [R1+0x800], R16 ;  /* 0x0008001001007387 */ /* 0x0001e40000100a00 */
[----:B0-----:R-:W-:-:S04]  /*dc80*/  IMAD.WIDE R16, R2, 0x2, R4 ;  /* 0x0000000202107825 */ /* 0x001fc800078e0204 */
[--C-:B------:R-:W-:Y:S01]  /*dc90*/  IMAD.WIDE R2, R3, 0x2, R4.reuse ;  /* 0x0000000203027825 */ /* 0x100fe200078e0204 */
        /* <DEDUP_REMOVED lines=30> */
[----:B--2---:R-:W-:-:S04]  /*de80*/  IMAD.WIDE R10, R6, 0x2, R4 ;  /* 0x00000002060a7825 */ /* 0x004fc800078e0204 */
[--C-:B------:R-:W-:Y:S01]  /*de90*/  IMAD.WIDE R6, R7, 0x2, R4.reuse ;  /* 0x0000000207067825 */ /* 0x100fe200078e0204 */
[----:B------:R0:W-:Y:S04]  /*dea0*/  STL.64 [R1+0x8e0], R10 ;  /* 0x0008e00a01007387 */ /* 0x0001e80000100a00 */
[----:B0-----:R-:W2:Y:S04]  /*deb0*/  LDL.LU.64 R10, [R1+0xc48] ;  /* 0x000c4800010a7983 */ /* 0x001ea80000300a00 */
        /* <DEDUP_REMOVED lines=14> */
[----:B0-----:R-:W2:Y:S04]  /*dfa0*/  LDL.LU.64 R22, [R1+0xc30] ;  /* 0x000c300001167983 */ /* 0x001ea80000300a00 */
[----:B------:R0:W-:Y:S04]  /*dfb0*/  STL.64 [R1+0x128], R26 ;  /* 0x0001281a01007387 */ /* 0x0001e80000100a00 */
[----:B0-----:R-:W3:Y:S02]  /*dfc0*/  LDL.LU R26, [R1+0xc2c] ;  /* 0x000c2c00011a7983 */ /* 0x001ee40000300800 */
[----:B---3--:R-:W-:-:S05]  /*dfd0*/  IMAD.WIDE R26, R26, 0x2, R4 ;  /* 0x000000021a1a7825 */ /* 0x008fca00078e0204 */
[----:B------:R0:W-:Y:S04]  /*dfe0*/  STL.64 [R1+0x960], R26 ;  /* 0x0009601a01007387 */ /* 0x0001e80000100a00 */
[----:B0-----:R-:W3:Y:S02]  /*dff0*/  LDL.LU R27, [R1+0xc28] ;  /* 0x000c2800011b7983 */ /* 0x001ee40000300800 */
[----:B---3--:R-:W-:-:S05]  /*e000*/  IMAD.WIDE R26, R27, 0x2, R4 ;  /* 0x000000021b1a7825 */ /* 0x008fca00078e0204 */
[----:B------:R2:W-:Y:S02]  /*e010*/  STL.64 [R1+0x110], R26 ;  /* 0x0001101a01007387 */ /* 0x0005e40000100a00 */
[----:B--2---:R-:W-:-:S04]  /*e020*/  IMAD.WIDE R26, R22, 0x2, R4 ;  /* 0x00000002161a7825 */ /* 0x004fc800078e0204 */
[--C-:B------:R-:W-:Y:S01]  /*e030*/  IMAD.WIDE R22, R23, 0x2, R4.reuse ;  /* 0x0000000217167825 */ /* 0x100fe200078e0204 */
[----:B------:R0:W-:Y:S04]  /*e040*/  STL.64 [R1+0x980], R26 ;  /* 0x0009801a01007387 */ /* 0x0001e80000100a00 */
[----:B0-----:R-:W2:Y:S04]  /*e050*/  LDL.LU.64 R26, [R1+0xc20] ;  /* 0x000c2000011a7983 */ /* 0x001ea80000300a00 */
[----:B------:R4:W-:Y:S02]  /*e060*/  STL.64 [R1+0xe8], R22 ;  /* 0x0000e81601007387 */ /* 0x0009e40000100a00 */
[----:B----4-:R-:W-:-:S04]  /*e070*/  IMAD.WIDE R22, R18, 0x2, R4 ;  /* 0x0000000212167825 */ /* 0x010fc800078e0204 */
        /* <DEDUP_REMOVED lines=9> */
[----:B0-----:R-:W-:-:S05]  /*e110*/  IMAD.WIDE R6, R10, 0x2, R4 ;  /* 0x000000020a067825 */ /* 0x001fca00078e0204 */
[----:B------:R0:W-:Y:S01]  /*e120*/  STL.64 [R1+0x9e0], R6 ;  /* 0x0009e00601007387 */ /* 0x0001e20000100a00 */
[----:B------:R-:W-:-:S04]  /*e130*/  IMAD.WIDE R10, R11, 0x2, R4 ;  /* 0x000000020b0a7825 */ /* 0x000fc800078e0204 */
[--C-:B0-----:R-:W-:Y:S02]  /*e140*/  IMAD.WIDE R6, R29, 0x2, R4.reuse ;  /* 0x000000021d067825 */ /* 0x101fe400078e0204 */
[----:B------:R-:W2:Y:S04]  /*e150*/  LDL.LU R29, [R1+0xc08] ;  /* 0x000c0800011d7983 */ /* 0x000ea80000300800 */
[----:B------:R0:W-:Y:S04]  /*e160*/  STL.64 [R1+0x78], R6 ;  /* 0x0000780601007387 */ /* 0x0001e80000100a00 */
[----:B0-----:R-:W3:Y:S04]  /*e170*/  LDL.LU.64 R6, [R1+0xc00] ;  /* 0x000c000001067983 */ /* 0x001ee80000300a00 */
[----:B------:R0:W-:Y:S02]  /*e180*/  STL.64 [R1+0xa00], R10 ;  /* 0x000a000a01007387 */ /* 0x0001e40000100a00 */
[----:B0-----:R-:W-:-:S04]  /*e190*/  IMAD.WIDE R10, R14, 0x2, R4 ;  /* 0x000000020e0a7825 */ /* 0x001fc800078e0204 */
[--C-:B------:R-:W-:Y:S01]  /*e1a0*/  IMAD.WIDE R14, R15, 0x2, R4.reuse ;  /* 0x000000020f0e7825 */ /* 0x100fe200078e0204 */
[----:B------:R0:W-:Y:S04]  /*e1b0*/  STL.64 [R1+0x50], R10 ;  /* 0x0000500a01007387 */ /* 0x0001e80000100a00 */
[----:B0-----:R-:W4:Y:S04]  /*e1c0*/  LDL.LU.64 R10, [R1+0xbf8] ;  /* 0x000bf800010a7983 */ /* 0x001f280000300a00 */
[----:B------:R0:W-:Y:S04]  /*e1d0*/  STL.64 [R1+0xb40], R14 ;  /* 0x000b400e01007387 */ /* 0x0001e80000100a00 */
[----:B0-----:R-:W3:Y:S01]  /*e1e0*/  LDL.LU.64 R14, [R1+0xbf0] ;  /* 0x000bf000010e7983 */ /* 0x001ee20000300a00 */
[----:B------:R-:W-:-:S05]  /*e1f0*/  IMAD.WIDE R4, R28, 0x2, R4 ;  /* 0x000000021c047825 */ /* 0x000fca00078e0204 */
[----:B------:R-:W-:Y:S04]  /*e200*/  STL.64 [R1+0xbe0], R4 ;  /* 0x000be00401007387 */ /* 0x000fe80000100a00 */
[----:B--2---:R0:W-:Y:S04]  /*e210*/  STL [R1+0xbd8], R29 ;  /* 0x000bd81d01007387 */ /* 0x0041e80000100800 */
[----:B---3--:R-:W-:Y:S04]  /*e220*/  STL [R1+0x244], R14 ;  /* 0x0002440e01007387 */ /* 0x008fe80000100800 */
[----:B------:R-:W-:Y:S04]  /*e230*/  STL [R1+0x240], R15 ;  /* 0x0002400f01007387 */ /* 0x000fe80000100800 */
[----:B------:R-:W-:Y:S04]  /*e240*/  STL [R1+0x24c], R12 ;  /* 0x00024c0c01007387 */ /* 0x000fe80000100800 */
[----:B------:R-:W-:Y:S04]  /*e250*/  STL [R1+0x248], R13 ;  /* 0x0002480d01007387 */ /* 0x000fe80000100800 */
[----:B0-----:R-:W2:Y:S04]  /*e260*/  LDL.LU.64 R28, [R1+0x8] ;  /* 0x00000800011c7983 */ /* 0x001ea80000300a00 */
[----:B----4-:R-:W-:Y:S04]  /*e270*/  STL [R1+0xa3c], R10 ;  /* 0x000a3c0a01007387 */ /* 0x010fe80000100800 */
[----:B------:R-:W-:Y:S04]  /*e280*/  STL [R1+0x250], R11 ;  /* 0x0002500b01007387 */ /* 0x000fe80000100800 */
[----:B------:R-:W-:Y:S04]  /*e290*/  STL [R1+0xa34], R8 ;  /* 0x000a340801007387 */ /* 0x000fe80000100800 */
[----:B------:R-:W-:Y:S04]  /*e2a0*/  STL [R1+0x254], R9 ;  /* 0x0002540901007387 */ /* 0x000fe80000100800 */
[----:B------:R-:W-:Y:S04]  /*e2b0*/  STL [R1+0xa38], R6 ;  /* 0x000a380601007387 */ /* 0x000fe80000100800 */
[----:B------:R0:W-:Y:S04]  /*e2c0*/  STL [R1+0x258], R7 ;  /* 0x0002580701007387 */ /* 0x0001e80000100800 */
[----:B0-----:R-:W3:Y:S04]  /*e2d0*/  LDL.LU.64 R6, [R1+0x18] ;  /* 0x0000180001067983 */ /* 0x001ee80000300a00 */
[----:B------:R-:W4:Y:S04]  /*e2e0*/  LDL.LU.64 R8, [R1+0x10] ;  /* 0x0000100001087983 */ /* 0x000f280000300a00 */
[----:B------:R-:W-:Y:S04]  /*e2f0*/  STL [R1+0x260], R2 ;  /* 0x0002600201007387 */ /* 0x000fe80000100800 */
[----:B------:R0:W-:Y:S04]  /*e300*/  STL [R1+0x25c], R3 ;  /* 0x00025c0301007387 */ /* 0x0001e80000100800 */
[----:B0-----:R-:W3:Y:S04]  /*e310*/  LDL.LU.64 R2, [R1] ;  /* 0x0000000001027983 */ /* 0x001ee80000300a00 */
[----:B------:R-:W4:Y:S04]  /*e320*/  LDL.LU.64 R10, [R1+0x28] ;  /* 0x00002800010a7983 */ /* 0x000f280000300a00 */
[----:B------:R-:W-:Y:S04]  /*e330*/  STL [R1+0x268], R18 ;  /* 0x0002681201007387 */ /* 0x000fe80000100800 */
[----:B------:R-:W-:Y:S04]  /*e340*/  STL [R1+0x264], R19 ;  /* 0x0002641301007387 */ /* 0x000fe80000100800 */
[----:B------:R-:W4:Y:S04]  /*e350*/  LDL.LU.64 R12, [R1+0x20] ;  /* 0x00002000010c7983 */ /* 0x000f280000300a00 */
[----:B------:R-:W-:Y:S04]  /*e360*/  STL [R1+0x270], R16 ;  /* 0x0002701001007387 */ /* 0x000fe80000100800 */
[----:B------:R-:W-:Y:S04]  /*e370*/  STL [R1+0x26c], R17 ;  /* 0x00026c1101007387 */ /* 0x000fe80000100800 */
[----:B------:R-:W4:Y:S04]  /*e380*/  LDL.LU.64 R14, [R1+0x38] ;  /* 0x00003800010e7983 */ /* 0x000f280000300a00 */
[----:B------:R-:W-:Y:S04]  /*e390*/  STL [R1+0x278], R22 ;  /* 0x0002781601007387 */ /* 0x000fe80000100800 */
[----:B------:R0:W-:Y:S04]  /*e3a0*/  STL [R1+0x274], R23 ;  /* 0x0002741701007387 */ /* 0x0001e80000100800 */
[----:B0-----:R-:W4:Y:S04]  /*e3b0*/  LDL.LU.64 R22, [R1+0x30] ;  /* 0x0000300001167983 */ /* 0x001f280000300a00 */
[----:B------:R-:W-:Y:S04]  /*e3c0*/  STL [R1+0x280], R20 ;  /* 0x0002801401007387 */ /* 0x000fe80000100800 */
[----:B------:R-:W-:Y:S04]  /*e3d0*/  STL [R1+0x27c], R21 ;  /* 0x00027c1501007387 */ /* 0x000fe80000100800 */
[----:B------:R-:W4:Y:S04]  /*e3e0*/  LDL.LU.64 R16, [R1+0x48] ;  /* 0x0000480001107983 */ /* 0x000f280000300a00 */
[----:B------:R-:W-:Y:S04]  /*e3f0*/  STL [R1+0x288], R26 ;  /* 0x0002881a01007387 */ /* 0x000fe80000100800 */
[----:B------:R-:W-:Y:S04]  /*e400*/  STL [R1+0x284], R27 ;  /* 0x0002841b01007387 */ /* 0x000fe80000100800 */
[----:B------:R-:W4:Y:S04]  /*e410*/  LDL.LU.64 R4, [R1+0x40] ;  /* 0x0000400001047983 */ /* 0x000f280000300a00 */
[----:B------:R-:W-:Y:S04]  /*e420*/  STL [R1+0x290], R24 ;  /* 0x0002901801007387 */ /* 0x000fe80000100800 */
[----:B------:R-:W-:Y:S04]  /*e430*/  STL [R1+0x28c], R25 ;  /* 0x00028c1901007387 */ /* 0x000fe80000100800 */
[----:B------:R-:W4:Y:S04]  /*e440*/  LDL.LU.64 R18, [R1+0x60] ;  /* 0x0000600001127983 */ /* 0x000f280000300a00 */
[----:B--2---:R0:W-:Y:S01]  /*e450*/  STL [R1+0x298], R28 ;  /* 0x0002981c01007387 */ /* 0x0041e20000100800 */
[----:B------:R-:W-:-:S03]  /*e460*/  IMAD.MOV.U32 R0, RZ, RZ, R29 ;  /* 0x000000ffff007224 */ /* 0x000fc600078e001d */
[----:B0-----:R-:W2:Y:S04]  /*e470*/  LDL.LU.64 R28, [R1+0x58] ;  /* 0x00005800011c7983 */ /* 0x001ea80000300a00 */
[----:B------:R0:W-:Y:S04]  /*e480*/  STL [R1+0x294], R0 ;  /* 0x0002940001007387 */ /* 0x0001e80000100800 */
[----:B---3--:R1:W-:Y:S01]  /*e490*/  STL [R1+0x2a0], R2 ;  /* 0x0002a00201007387 */ /* 0x0083e20000100800 */
[----:B0-----:R-:W-:-:S03]  /*e4a0*/  MOV R0, R3 ;  /* 0x0000000300007202 */ /* 0x001fc60000000f00 */
[----:B-1----:R-:W3:Y:S04]  /*e4b0*/  LDL.LU.64 R2, [R1+0x70] ;  /* 0x0000700001027983 */ /* 0x002ee80000300a00 */
[----:B------:R0:W-:Y:S04]  /*e4c0*/  STL [R1+0x29c], R0 ;  /* 0x00029c0001007387 */ /* 0x0001e80000100800 */
[----:B------:R1:W-:Y:S01]  /*e4d0*/  STL [R1+0x2a8], R6 ;  /* 0x0002a80601007387 */ /* 0x0003e20000100800 */
[----:B0-----:R-:W-:-:S03]  /*e4e0*/  IMAD.MOV.U32 R0, RZ, RZ, R7 ;  /* 0x000000ffff007224 */ /* 0x001fc600078e0007 */
[----:B-1----:R-:W3:Y:S04]  /*e4f0*/  LDL.LU.64 R6, [R1+0x68] ;  /* 0x0000680001067983 */ /* 0x002ee80000300a00 */
[----:B------:R0:W-:Y:S04]  /*e500*/  STL [R1+0x2a4], R0 ;  /* 0x0002a40001007387 */ /* 0x0001e80000100800 */
[----:B----4-:R1:W-:Y:S01]  /*e510*/  STL [R1+0x2b0], R8 ;  /* 0x0002b00801007387 */ /* 0x0103e20000100800 */
[----:B0-----:R-:W-:-:S03]  /*e520*/  IMAD.MOV.U32 R0, RZ, RZ, R9 ;  /* 0x000000ffff007224 */ /* 0x001fc600078e0009 */
[----:B-1----:R-:W4:Y:S04]  /*e530*/  LDL.LU.64 R8, [R1+0x88] ;  /* 0x0000880001087983 */ /* 0x002f280000300a00 */
[----:B------:R0:W-:Y:S04]  /*e540*/  STL [R1+0x2ac], R0 ;  /* 0x0002ac0001007387 */ /* 0x0001e80000100800 */
[----:B------:R1:W-:Y:S01]  /*e550*/  STL [R1+0x2b8], R10 ;  /* 0x0002b80a01007387 */ /* 0x0003e20000100800 */
        /* <DEDUP_REMOVED lines=27> */
[----:B--2---:R1:W-:Y:S01]  /*e710*/  STL [R1+0x2f0], R28 ;  /* 0x0002f01c01007387 */ /* 0x0043e20000100800 */
[----:B0-----:R-:W-:-:S03]  /*e720*/  IMAD.MOV.U32 R0, RZ, RZ, R29 ;  /* 0x000000ffff007224 */ /* 0x001fc600078e001d */
[----:B-1----:R-:W2:Y:S04]  /*e730*/  LDL.LU.64 R28, [R1+0xe0] ;  /* 0x0000e000011c7983 */ /* 0x002ea80000300a00 */
[----:B------:R0:W-:Y:S04]  /*e740*/  STL [R1+0x2ec], R0 ;  /* 0x0002ec0001007387 */ /* 0x0001e80000100800 */
[----:B---3--:R1:W-:Y:S01]  /*e750*/  STL [R1+0x2f8], R2 ;  /* 0x0002f80201007387 */ /* 0x0083e20000100800 */
[----:B0-----:R-:W-:-:S03]  /*e760*/  IMAD.MOV.U32 R0, RZ, RZ, R3 ;  /* 0x000000ffff007224 */ /* 0x001fc600078e0003 */
        /* <DEDUP_REMOVED lines=19> */
[----:B0-----:R-:W-:-:S03]  /*e8a0*/  MOV R0, R15 ;  /* 0x0000000f00007202 */ /* 0x001fc60000000f00 */
        /* <DEDUP_REMOVED lines=63> */
[----:B0-----:R-:W-:-:S03]  /*eca0*/  MOV R0, R29 ;  /* 0x0000001d00007202 */ /* 0x001fc60000000f00 */
        /* <DEDUP_REMOVED lines=447> */
[----:B0-----:R-:W-:-:S03]  /*108a0*/  MOV R0, R7 ;  /* 0x0000000700007202 */ /* 0x001fc60000000f00 */
        /* <DEDUP_REMOVED lines=81> */
[----:B------:R3:W-:Y:S02]  /*10dc0*/  STL [R1+0x7bc], R0 ;  /* 0x0007bc0001007387 */ /* 0x0007e40000100800 */
[----:B---3--:R-:W-:Y:S02]  /*10dd0*/  IMAD.MOV.U32 R0, RZ, RZ, R3 ;  /* 0x000000ffff007224 */ /* 0x008fe400078e0003 */
[----:B------:R0:W-:Y:S04]  /*10de0*/  STL [R1+0x7c8], R2 ;  /* 0x0007c80201007387 */ /* 0x0001e80000100800 */
[----:B0-----:R-:W3:Y:S04]  /*10df0*/  LDL.LU.64 R2, [R1+0x820] ;  /* 0x0008200001027983 */ /* 0x001ee80000300a00 */
        /* <DEDUP_REMOVED lines=33> */
[----:B------:R-:W-:Y:S04]  /*11010*/  STL [R1+0x810], R18 ;  /* 0x0008101201007387 */ /* 0x000fe80000100800 */
[----:B------:R-:W4:Y:S01]  /*11020*/  LDL.LU.64 R20, [R1+0x868] ;  /* 0x0008680001147983 */ /* 0x000f220000300a00 */
[----:B0-----:R-:W-:-:S05]  /*11030*/  IMAD.MOV.U32 R0, RZ, RZ, R19 ;  /* 0x000000ffff007224 */ /* 0x001fca00078e0013 */
[----:B------:R0:W-:Y:S04]  /*11040*/  STL [R1+0x80c], R0 ;  /* 0x00080c0001007387 */ /* 0x0001e80000100800 */
[----:B--2---:R1:W-:Y:S01]  /*11050*/  STL [R1+0x818], R28 ;  /* 0x0008181c01007387 */ /* 0x0043e20000100800 */
[----:B0-----:R-:W-:-:S03]  /*11060*/  IMAD.MOV.U32 R0, RZ, RZ, R29 ;  /* 0x000000ffff007224 */ /* 0x001fc600078e001d */
[----:B-1----:R-:W2:Y:S04]  /*11070*/  LDL.LU.64 R28, [R1+0x870] ;  /* 0x00087000011c7983 */ /* 0x002ea80000300a00 */
[----:B------:R0:W-:Y:S04]  /*11080*/  STL [R1+0x814], R0 ;  /* 0x0008140001007387 */ /* 0x0001e80000100800 */
[----:B---3--:R-:W-:Y:S01]  /*11090*/  STL [R1+0x820], R2 ;  /* 0x0008200201007387 */ /* 0x008fe20000100800 */
[----:B0-----:R-:W-:-:S03]  /*110a0*/  MOV R0, R3 ;  /* 0x0000000300007202 */ /* 0x001fc60000000f00 */
[----:B------:R-:W3:Y:S04]  /*110b0*/  LDL.LU.64 R18, [R1+0x878] ;  /* 0x0008780001127983 */ /* 0x000ee80000300a00 */
[----:B------:R0:W-:Y:S04]  /*110c0*/  STL [R1+0x81c], R0 ;  /* 0x00081c0001007387 */ /* 0x0001e80000100800 */
[----:B------:R-:W-:Y:S01]  /*110d0*/  STL [R1+0x828], R6 ;  /* 0x0008280601007387 */ /* 0x000fe20000100800 */
[----:B0-----:R-:W-:-:S03]  /*110e0*/  IMAD.MOV.U32 R0, RZ, RZ, R7 ;  /* 0x000000ffff007224 */ /* 0x001fc600078e0007 */
[----:B------:R-:W3:Y:S04]  /*110f0*/  LDL.LU.64 R2, [R1+0x220] ;  /* 0x0002200001027983 */ /* 0x000ee80000300a00 */
[----:B------:R0:W-:Y:S04]  /*11100*/  STL [R1+0x824], R0 ;  /* 0x0008240001007387 */ /* 0x0001e80000100800 */
[----:B----4-:R-:W-:Y:S01]  /*11110*/  STL [R1+0x830], R8 ;  /* 0x0008300801007387 */ /* 0x010fe20000100800 */
[----:B0-----:R-:W-:-:S03]  /*11120*/  IMAD.MOV.U32 R0, RZ, RZ, R9 ;  /* 0x000000ffff007224 */ /* 0x001fc600078e0009 */
[----:B------:R-:W4:Y:S04]  /*11130*/  LDL.LU.64 R6, [R1+0x888] ;  /* 0x0008880001067983 */ /* 0x000f280000300a00 */
[----:B------:R0:W-:Y:S04]  /*11140*/  STL [R1+0x82c], R0 ;  /* 0x00082c0001007387 */ /* 0x0001e80000100800 */
[----:B------:R-:W-:Y:S01]  /*11150*/  STL [R1+0x838], R10 ;  /* 0x0008380a01007387 */ /* 0x000fe20000100800 */
[----:B0-----:R-:W-:-:S03]  /*11160*/  IMAD.MOV.U32 R0, RZ, RZ, R11 ;  /* 0x000000ffff007224 */ /* 0x001fc600078e000b */
[----:B------:R-:W4:Y:S04]  /*11170*/  LDL.LU.64 R8, [R1+0x890] ;  /* 0x0008900001087983 */ /* 0x000f280000300a00 */
[----:B------:R0:W-:Y:S02]  /*11180*/  STL [R1+0x834], R0 ;  /* 0x0008340001007387 */ /* 0x0001e40000100800 */
[----:B0-----:R-:W-:Y:S02]  /*11190*/  IMAD.MOV.U32 R0, RZ, RZ, R13 ;  /* 0x000000ffff007224 */ /* 0x001fe400078e000d */
[----:B------:R-:W-:Y:S04]  /*111a0*/  STL [R1+0x840], R12 ;  /* 0x0008400c01007387 */ /* 0x000fe80000100800 */
[----:B------:R-:W4:Y:S04]  /*111b0*/  LDL.LU.64 R10, [R1+0x898] ;  /* 0x00089800010a7983 */ /* 0x000f280000300a00 */
[----:B------:R0:W-:Y:S02]  /*111c0*/  STL [R1+0x83c], R0 ;  /* 0x00083c0001007387 */ /* 0x0001e40000100800 */
[----:B0-----:R-:W-:-:S02]  /*111d0*/  IMAD.MOV.U32 R0, RZ, RZ, R15 ;  /* 0x000000ffff007224 */ /* 0x001fc400078e000f */
[----:B------:R-:W-:Y:S04]  /*111e0*/  STL [R1+0x848], R14 ;  /* 0x0008480e01007387 */ /* 0x000fe80000100800 */
[----:B------:R-:W4:Y:S04]  /*111f0*/  LDL.LU.64 R12, [R1+0x8a0] ;  /* 0x0008a000010c7983 */ /* 0x000f280000300a00 */
[----:B------:R0:W-:Y:S04]  /*11200*/  STL [R1+0x844], R0 ;  /* 0x0008440001007387 */ /* 0x0001e80000100800 */
[----:B------:R1:W-:Y:S01]  /*11210*/  STL [R1+0x850], R22 ;  /* 0x0008501601007387 */ /* 0x0003e20000100800 */
[----:B0-----:R-:W-:-:S03]  /*11220*/  IMAD.MOV.U32 R0, RZ, RZ, R23 ;  /* 0x000000ffff007224 */ /* 0x001fc600078e0017 */
[----:B------:R-:W4:Y:S04]  /*11230*/  LDL.LU.64 R14, [R1+0x8a8] ;  /* 0x0008a800010e7983 */ /* 0x000f280000300a00 */
[----:B------:R-:W-:Y:S04]  /*11240*/  STL [R1+0x858], R16 ;  /* 0x0008581001007387 */ /* 0x000fe80000100800 */
[----:B------:R0:W-:Y:S04]  /*11250*/  STL [R1+0x84c], R0 ;  /* 0x00084c0001007387 */ /* 0x0001e80000100800 */
[----:B-1----:R-:W4:Y:S01]  /*11260*/  LDL.LU.64 R22, [R1+0x1e0] ;  /* 0x0001e00001167983 */ /* 0x002f220000300a00 */
[----:B0-----:R-:W-:-:S03]  /*11270*/  IMAD.MOV.U32 R0, RZ, RZ, R17 ;  /* 0x000000ffff007224 */ /* 0x001fc600078e0011 */
[----:B------:R-:W-:Y:S04]  /*11280*/  STL [R1+0x860], R4 ;  /* 0x0008600401007387 */ /* 0x000fe80000100800 */
[----:B------:R0:W-:Y:S04]  /*11290*/  STL [R1+0x854], R0 ;  /* 0x0008540001007387 */ /* 0x0001e80000100800 */
[----:B------:R-:W4:Y:S01]  /*112a0*/  LDL.LU.64 R16, [R1+0x8b8] ;  /* 0x0008b80001107983 */ /* 0x000f220000300a00 */
[----:B0-----:R-:W-:-:S03]  /*112b0*/  IMAD.MOV.U32 R0, RZ, RZ, R5 ;  /* 0x000000ffff007224 */ /* 0x001fc600078e0005 */
[----:B------:R-:W-:Y:S04]  /*112c0*/  STL [R1+0x868], R20 ;  /* 0x0008681401007387 */ /* 0x000fe80000100800 */
[----:B------:R0:W-:Y:S04]  /*112d0*/  STL [R1+0x85c], R0 ;  /* 0x00085c0001007387 */ /* 0x0001e80000100800 */
[----:B------:R-:W4:Y:S01]  /*112e0*/  LDL.LU.64 R4, [R1+0x8c0] ;  /* 0x0008c00001047983 */ /* 0x000f220000300a00 */
[----:B0-----:R-:W-:-:S03]  /*112f0*/  IMAD.MOV.U32 R0, RZ, RZ, R21 ;  /* 0x000000ffff007224 */ /* 0x001fc600078e0015 */
[----:B--2---:R-:W-:Y:S04]  /*11300*/  STL [R1+0x870], R28 ;  /* 0x0008701c01007387 */ /* 0x004fe80000100800 */
[----:B------:R0:W-:Y:S02]  /*11310*/  STL [R1+0x864], R0 ;  /* 0x0008640001007387 */ /* 0x0001e40000100800 */
[----:B0-----:R-:W-:Y:S02]  /*11320*/  IMAD.MOV.U32 R0, RZ, RZ, R29 ;  /* 0x000000ffff007224 */ /* 0x001fe400078e001d */
[----:B------:R-:W2:Y:S04]  /*11330*/  LDL.LU.64 R28, [R1+0x8c8] ;  /* 0x0008c800011c7983 */ /* 0x000ea80000300a00 */
[----:B------:R3:W-:Y:S02]  /*11340*/  STL [R1+0x86c], R0 ;  /* 0x00086c0001007387 */ /* 0x0007e40000100800 */
[----:B---3--:R-:W-:-:S02]  /*11350*/  IMAD.MOV.U32 R0, RZ, RZ, R19 ;  /* 0x000000ffff007224 */ /* 0x008fc400078e0013 */
        /* <DEDUP_REMOVED lines=37> */
[----:B------:R-:W4:Y:S04]  /*115b0*/  LDL.LU.64 R4, [R1+0x918] ;  /* 0x0009180001047983 */ /* 0x000f280000300a00 */
[----:B------:R2:W-:Y:S02]  /*115c0*/  STL [R1+0x8bc], R0 ;  /* 0x0008bc0001007387 */ /* 0x0005e40000100800 */
[----:B--2---:R-:W-:Y:S02]  /*115d0*/  IMAD.MOV.U32 R0, RZ, RZ, R29 ;  /* 0x000000ffff007224 */ /* 0x004fe400078e001d */
[----:B------:R0:W-:Y:S04]  /*115e0*/  STL [R1+0x8c8], R28 ;  /* 0x0008c81c01007387 */ /* 0x0001e80000100800 */
[----:B0-----:R-:W2:Y:S04]  /*115f0*/  LDL.LU.64 R28, [R1+0x920] ;  /* 0x00092000011c7983 */ /* 0x001ea80000300a00 */
        /* <DEDUP_REMOVED lines=9> */
[----:B----4-:R1:W-:Y:S04]  /*11690*/  STL [R1+0x8e0], R6 ;  /* 0x0008e00601007387 */ /* 0x0103e80000100800 */
[----:B------:R-:W4:Y:S01]  /*116a0*/  LDL.LU.64 R22, [R1+0x938] ;  /* 0x0009380001167983 */ /* 0x000f220000300a00 */
[----:B0-----:R-:W-:-:S03]  /*116b0*/  IMAD.MOV.U32 R0, RZ, RZ, R7 ;  /* 0x000000ffff007224 */ /* 0x001fc600078e0007 */
[----:B------:R-:W-:Y:S04]  /*116c0*/  STL [R1+0x8e8], R8 ;  /* 0x0008e80801007387 */ /* 0x000fe80000100800 */
[----:B------:R0:W-:Y:S04]  /*116d0*/  STL [R1+0x8dc], R0 ;  /* 0x0008dc0001007387 */ /* 0x0001e80000100800 */
[----:B-1----:R-:W4:Y:S01]  /*116e0*/  LDL.LU.64 R6, [R1+0x940] ;  /* 0x0009400001067983 */ /* 0x002f220000300a00 */
[----:B0-----:R-:W-:-:S03]  /*116f0*/  IMAD.MOV.U32 R0, RZ, RZ, R9 ;  /* 0x000000ffff007224 */ /* 0x001fc600078e0009 */
[----:B------:R-:W-:Y:S04]  /*11700*/  STL [R1+0x8f0], R10 ;  /* 0x0008f00a01007387 */ /* 0x000fe80000100800 */
[----:B------:R0:W-:Y:S04]  /*11710*/  STL [R1+0x8e4], R0 ;  /* 0x0008e40001007387 */ /* 0x0001e80000100800 */
[----:B------:R-:W4:Y:S04]  /*11720*/  LDL.LU.64 R8, [R1+0x948] ;  /* 0x0009480001087983 */ /* 0x000f280000300a00 */
[----:B------:R-:W4:Y:S01]  /*11730*/  LDL.LU.64 R16, [R1+0x128] ;  /* 0x0001280001107983 */ /* 0x000f220000300a00 */
[----:B0-----:R-:W-:-:S05]  /*11740*/  IMAD.MOV.U32 R0, RZ, RZ, R11 ;  /* 0x000000ffff007224 */ /* 0x001fca00078e000b */
[----:B------:R0:W-:Y:S04]  /*11750*/  STL [R1+0x8ec], R0 ;  /* 0x0008ec0001007387 */ /* 0x0001e80000100800 */
[----:B------:R-:W-:Y:S01]  /*11760*/  STL [R1+0x8f8], R12 ;  /* 0x0008f80c01007387 */ /* 0x000fe20000100800 */
[----:B0-----:R-:W-:-:S03]  /*11770*/  IMAD.MOV.U32 R0, RZ, RZ, R13 ;  /* 0x000000ffff007224 */ /* 0x001fc600078e000d */
[----:B------:R-:W4:Y:S04]  /*11780*/  LDL.LU.64 R10, [R1+0x958] ;  /* 0x00095800010a7983 */ /* 0x000f280000300a00 */
[----:B------:R0:W-:Y:S02]  /*11790*/  STL [R1+0x8f4], R0 ;  /* 0x0008f40001007387 */ /* 0x0001e40000100800 */
[----:B0-----:R-:W-:Y:S02]  /*117a0*/  IMAD.MOV.U32 R0, RZ, RZ, R15 ;  /* 0x000000ffff007224 */ /* 0x001fe400078e000f */
[----:B------:R0:W-:Y:S04]  /*117b0*/  STL [R1+0x900], R14 ;  /* 0x0009000e01007387 */ /* 0x0001e80000100800 */
[----:B------:R-:W4:Y:S04]  /*117c0*/  LDL.LU.64 R12, [R1+0x960] ;  /* 0x00096000010c7983 */ /* 0x000f280000300a00 */
[----:B------:R1:W-:Y:S04]  /*117d0*/  STL [R1+0x8fc], R0 ;  /* 0x0008fc0001007387 */ /* 0x0003e80000100800 */
[----:B------:R-:W-:Y:S04]  /*117e0*/  STL [R1+0x908], R26 ;  /* 0x0009081a01007387 */ /* 0x000fe80000100800 */
[----:B0-----:R-:W4:Y:S01]  /*117f0*/  LDL.LU.64 R14, [R1+0x968] ;  /* 0x00096800010e7983 */ /* 0x001f220000300a00 */
[----:B-1----:R-:W-:-:S03]  /*11800*/  IMAD.MOV.U32 R0, RZ, RZ, R27 ;  /* 0x000000ffff007224 */ /* 0x002fc600078e001b */
[----:B------:R-:W-:Y:S04]  /*11810*/  STL [R1+0x910], R20 ;  /* 0x0009101401007387 */ /* 0x000fe80000100800 */
[----:B------:R0:W-:Y:S04]  /*11820*/  STL [R1+0x904], R0 ;  /* 0x0009040001007387 */ /* 0x0001e80000100800 */
[----:B------:R-:W-:Y:S01]  /*11830*/  STL [R1+0x918], R4 ;  /* 0x0009180401007387 */ /* 0x000fe20000100800 */
[----:B0-----:R-:W-:-:S05]  /*11840*/  IMAD.MOV.U32 R0, RZ, RZ, R21 ;  /* 0x000000ffff007224 */ /* 0x001fca00078e0015 */
[----:B------:R0:W-:Y:S02]  /*11850*/  STL [R1+0x90c], R0 ;  /* 0x00090c0001007387 */ /* 0x0001e40000100800 */
[----:B0-----:R-:W-:Y:S02]  /*11860*/  IMAD.MOV.U32 R0, RZ, RZ, R5 ;  /* 0x000000ffff007224 */ /* 0x001fe400078e0005 */
[----:B------:R-:W4:Y:S04]  /*11870*/  LDL.LU.64 R4, [R1+0x110] ;  /* 0x0001100001047983 */ /* 0x000f280000300a00 */
[----:B------:R2:W-:Y:S02]  /*11880*/  STL [R1+0x914], R0 ;  /* 0x0009140001007387 */ /* 0x0005e40000100800 */
[----:B--2---:R-:W-:-:S02]  /*11890*/  MOV R0, R29 ;  /* 0x0000001d00007202 */ /* 0x004fc40000000f00 */
        /* <DEDUP_REMOVED lines=9> */
[----:B----4-:R-:W-:Y:S04]  /*11930*/  STL [R1+0x938], R22 ;  /* 0x0009381601007387 */ /* 0x010fe80000100800 */
[----:B------:R0:W-:Y:S04]  /*11940*/  STL [R1+0x92c], R0 ;  /* 0x00092c0001007387 */ /* 0x0001e80000100800 */
[----:B-1----:R-:W4:Y:S01]  /*11950*/  LDL.LU.64 R2, [R1+0x988] ;  /* 0x0009880001027983 */ /* 0x002f220000300a00 */
[----:B0-----:R-:W-:-:S03]  /*11960*/  IMAD.MOV.U32 R0, RZ, RZ, R23 ;  /* 0x000000ffff007224 */ /* 0x001fc600078e0017 */
[----:B------:R-:W-:Y:S04]  /*11970*/  STL [R1+0x940], R6 ;  /* 0x0009400601007387 */ /* 0x000fe80000100800 */
[----:B------:R0:W-:Y:S02]  /*11980*/  STL [R1+0x934], R0 ;  /* 0x0009340001007387 */ /* 0x0001e40000100800 */
[----:B0-----:R-:W-:Y:S02]  /*11990*/  IMAD.MOV.U32 R0, RZ, RZ, R7 ;  /* 0x000000ffff007224 */ /* 0x001fe400078e0007 */
[----:B------:R-:W4:Y:S04]  /*119a0*/  LDL.LU.64 R6, [R1+0xe8] ;  /* 0x0000e80001067983 */ /* 0x000f280000300a00 */
[----:B------:R0:W-:Y:S04]  /*119b0*/  STL [R1+0x93c], R0 ;  /* 0x00093c0001007387 */ /* 0x0001e80000100800 */
[----:B------:R1:W-:Y:S01]  /*119c0*/  STL [R1+0x948], R8 ;  /* 0x0009480801007387 */ /* 0x0003e20000100800 */
[----:B0-----:R-:W-:-:S03]  /*119d0*/  IMAD.MOV.U32 R0, RZ, RZ, R9 ;  /* 0x000000ffff007224 */ /* 0x001fc600078e0009 */
[----:B------:R-:W-:Y:S04]  /*119e0*/  STL [R1+0x950], R16 ;  /* 0x0009501001007387 */ /* 0x000fe80000100800 */
        /* <DEDUP_REMOVED lines=12> */
[----:B-1----:R-:W2:Y:S01]  /*11ab0*/  LDL.LU.64 R12, [R1+0x9b0] ;  /* 0x0009b000010c7983 */ /* 0x002ea20000300a00 */
[----:B0-----:R-:W-:-:S03]  /*11ac0*/  IMAD.MOV.U32 R0, RZ, RZ, R15 ;  /* 0x000000ffff007224 */ /* 0x001fc600078e000f */
[----:B--2---:R0:W-:Y:S04]  /*11ad0*/  STL.64 [R1+0xbe8], R12 ;  /* 0x000be80c01007387 */ /* 0x0041e80000100a00 */
[----:B0-----:R-:W2:Y:S04]  /*11ae0*/  LDL.LU.64 R12, [R1+0x9a8] ;  /* 0x0009a800010c7983 */ /* 0x001ea80000300a00 */
[----:B------:R-:W2:Y:S04]  /*11af0*/  LDL.LU.64 R14, [R1+0x9b8] ;  /* 0x0009b800010e7983 */ /* 0x000ea80000300a00 */
[----:B------:R0:W-:Y:S04]  /*11b00*/  STL [R1+0x964], R0 ;  /* 0x0009640001007387 */ /* 0x0001e80000100800 */
[----:B------:R1:W-:Y:S01]  /*11b10*/  STL [R1+0x970], R4 ;  /* 0x0009700401007387 */ /* 0x0003e20000100800 */
[----:B0-----:R-:W-:-:S03]  /*11b20*/  IMAD.MOV.U32 R0, RZ, RZ, R5 ;  /* 0x000000ffff007224 */ /* 0x001fc600078e0005 */
[----:B-1----:R-:W2:Y:S04]  /*11b30*/  LDL.LU.64 R4, [R1+0x9c0] ;  /* 0x0009c00001047983 */ /* 0x002ea80000300a00 */
[----:B------:R0:W-:Y:S04]  /*11b40*/  STL [R1+0x96c], R0 ;  /* 0x00096c0001007387 */ /* 0x0001e80000100800 */
[----:B------:R1:W-:Y:S01]  /*11b50*/  STL [R1+0x978], R28 ;  /* 0x0009781c01007387 */ /* 0x0003e20000100800 */
[----:B0-----:R-:W-:-:S03]  /*11b60*/  IMAD.MOV.U32 R0, RZ, RZ, R29 ;  /* 0x000000ffff007224 */ /* 0x001fc600078e001d */
[----:B-1----:R-:W2:Y:S04]  /*11b70*/  LDL.LU.64 R28, [R1+0x9c8] ;  /* 0x0009c800011c7983 */ /* 0x002ea80000300a00 */
[----:B------:R0:W-:Y:S04]  /*11b80*/  STL [R1+0x974], R0 ;  /* 0x0009740001007387 */ /* 0x0001e80000100800 */
[----:B---3--:R-:W-:Y:S04]  /*11b90*/  STL [R1+0x980], R18 ;  /* 0x0009801201007387 */ /* 0x008fe80000100800 */
[----:B------:R-:W3:Y:S01]  /*11ba0*/  LDL.LU.64 R24, [R1+0x90] ;  /* 0x0000900001187983 */ /* 0x000ee20000300a00 */
[----:B0-----:R-:W-:-:S03]  /*11bb0*/  IMAD.MOV.U32 R0, RZ, RZ, R19 ;  /* 0x000000ffff007224 */ /* 0x001fc600078e0013 */
[----:B------:R-:W3:Y:S04]  /*11bc0*/  LDL.LU.64 R26, [R1+0x9d8] ;  /* 0x0009d800011a7983 */ /* 0x000ee80000300a00 */
[----:B------:R0:W-:Y:S04]  /*11bd0*/  STL [R1+0x97c], R0 ;  /* 0x00097c0001007387 */ /* 0x0001e80000100800 */
[----:B----4-:R-:W-:Y:S04]  /*11be0*/  STL [R1+0x988], R2 ;  /* 0x0009880201007387 */ /* 0x010fe80000100800 */
[----:B------:R-:W4:Y:S01]  /*11bf0*/  LDL.LU.64 R20, [R1+0x9e0] ;  /* 0x0009e00001147983 */ /* 0x000f220000300a00 */
[----:B0-----:R-:W-:-:S03]  /*11c00*/  IMAD.MOV.U32 R0, RZ, RZ, R3 ;  /* 0x000000ffff007224 */ /* 0x001fc600078e0003 */
[----:B------:R-:W4:Y:S04]  /*11c10*/  LDL.LU.64 R22, [R1+0x9e8] ;  /* 0x0009e80001167983 */ /* 0x000f280000300a00 */
[----:B------:R0:W-:Y:S04]  /*11c20*/  STL [R1+0x984], R0 ;  /* 0x0009840001007387 */ /* 0x0001e80000100800 */
[----:B------:R-:W-:Y:S04]  /*11c30*/  STL [R1+0x990], R6 ;  /* 0x0009900601007387 */ /* 0x000fe80000100800 */
[----:B------:R-:W4:Y:S01]  /*11c40*/  LDL.LU.64 R16, [R1+0x78] ;  /* 0x0000780001107983 */ /* 0x000f220000300a00 */
[----:B0-----:R-:W-:-:S03]  /*11c50*/  IMAD.MOV.U32 R0, RZ, RZ, R7 ;  /* 0x000000ffff007224 */ /* 0x001fc600078e0007 */
[----:B------:R-:W4:Y:S04]  /*11c60*/  LDL.LU.64 R18, [R1+0x9f8] ;  /* 0x0009f80001127983 */ /* 0x000f280000300a00 */
[----:B------:R0:W-:Y:S04]  /*11c70*/  STL [R1+0x98c], R0 ;  /* 0x00098c0001007387 */ /* 0x0001e80000100800 */
[----:B------:R1:W-:Y:S04]  /*11c80*/  STL [R1+0x998], R8 ;  /* 0x0009980801007387 */ /* 0x0003e80000100800 */
[----:B------:R-:W4:Y:S01]  /*11c90*/  LDL.LU.64 R2, [R1+0xa00] ;  /* 0x000a000001027983 */ /* 0x000f220000300a00 */
[----:B0-----:R-:W-:-:S03]  /*11ca0*/  IMAD.MOV.U32 R0, RZ, RZ, R9 ;  /* 0x000000ffff007224 */ /* 0x001fc600078e0009 */
[----:B------:R-:W4:Y:S04]  /*11cb0*/  LDL.LU.64 R6, [R1+0xa08] ;  /* 0x000a080001067983 */ /* 0x000f280000300a00 */
[----:B------:R0:W-:Y:S04]  /*11cc0*/  STL [R1+0x994], R0 ;  /* 0x0009940001007387 */ /* 0x0001e80000100800 */
[----:B------:R-:W-:Y:S04]  /*11cd0*/  STL [R1+0x9a0], R10 ;  /* 0x0009a00a01007387 */ /* 0x000fe80000100800 */
[----:B-1----:R-:W4:Y:S01]  /*11ce0*/  LDL.LU.64 R8, [R1+0x50] ;  /* 0x0000500001087983 */ /* 0x002f220000300a00 */
[----:B0-----:R-:W-:-:S05]  /*11cf0*/  MOV R0, R11 ;  /* 0x0000000b00007202 */ /* 0x001fca0000000f00 */
[----:B------:R0:W-:Y:S04]  /*11d00*/  STL [R1+0x99c], R0 ;  /* 0x00099c0001007387 */ /* 0x0001e80000100800 */
[----:B--2---:R1:W-:Y:S01]  /*11d10*/  STL [R1+0x9a8], R12 ;  /* 0x0009a80c01007387 */ /* 0x0043e20000100800 */
[----:B0-----:R-:W-:-:S03]  /*11d20*/  IMAD.MOV.U32 R0, RZ, RZ, R13 ;  /* 0x000000ffff007224 */ /* 0x001fc600078e000d */
[----:B------:R-:W2:Y:S04]  /*11d30*/  LDL.LU.64 R10, [R1+0xa18] ;  /* 0x000a1800010a7983 */ /* 0x000ea80000300a00 */
[----:B-1----:R-:W3:Y:S04]  /*11d40*/  LDL.LU.64 R12, [R1+0xbe8] ;  /* 0x000be800010c7983 */ /* 0x002ee80000300a00 */
[----:B---3--:R-:W-:Y:S04]  /*11d50*/  STL [R1+0x9b0], R12 ;  /* 0x0009b00c01007387 */ /* 0x008fe80000100800 */
[----:B------:R0:W-:Y:S04]  /*11d60*/  STL [R1+0x9a4], R0 ;  /* 0x0009a40001007387 */ /* 0x0001e80000100800 */
[----:B------:R-:W-:Y:S01]  /*11d70*/  STL [R1+0x9b8], R14 ;  /* 0x0009b80e01007387 */ /* 0x000fe20000100800 */
[----:B0-----:R-:W-:-:S05]  /*11d80*/  IMAD.MOV.U32 R0, RZ, RZ, R13 ;  /* 0x000000ffff007224 */ /* 0x001fca00078e000d */
[----:B------:R0:W-:Y:S04]  /*11d90*/  STL [R1+0x9ac], R0 ;  /* 0x0009ac0001007387 */ /* 0x0001e80000100800 */
[----:B------:R-:W3:Y:S01]  /*11da0*/  LDL.LU.64 R12, [R1+0xa28] ;  /* 0x000a2800010c7983 */ /* 0x000ee20000300a00 */
[----:B0-----:R-:W-:-:S03]  /*11db0*/  IMAD.MOV.U32 R0, RZ, RZ, R15 ;  /* 0x000000ffff007224 */ /* 0x001fc600078e000f */
[----:B------:R-:W-:Y:S04]  /*11dc0*/  STL [R1+0x9c0], R4 ;  /* 0x0009c00401007387 */ /* 0x000fe80000100800 */
[----:B------:R0:W-:Y:S04]  /*11dd0*/  STL [R1+0x9b4], R0 ;  /* 0x0009b40001007387 */ /* 0x0001e80000100800 */
[----:B------:R-:W3:Y:S01]  /*11de0*/  LDL.64 R14, [R1+0xb40] ;  /* 0x000b4000010e7983 */ /* 0x000ee20000100a00 */
[----:B0-----:R-:W-:-:S03]  /*11df0*/  IMAD.MOV.U32 R0, RZ, RZ, R5 ;  /* 0x000000ffff007224 */ /* 0x001fc600078e0005 */
[----:B------:R-:W3:Y:S04]  /*11e00*/  LDL.LU.64 R4, [R1+0xbe0] ;  /* 0x000be00001047983 */ /* 0x000ee80000300a00 */
[----:B------:R-:W-:Y:S04]  /*11e10*/  STL [R1+0x9c8], R28 ;  /* 0x0009c81c01007387 */ /* 0x000fe80000100800 */
[----:B------:R0:W-:Y:S02]  /*11e20*/  STL [R1+0x9bc], R0 ;  /* 0x0009bc0001007387 */ /* 0x0001e40000100800 */
[----:B0-----:R-:W-:-:S02]  /*11e30*/  IMAD.MOV.U32 R0, RZ, RZ, R29 ;  /* 0x000000ffff007224 */ /* 0x001fc400078e001d */
[----:B------:R0:W5:Y:S04]  /*11e40*/  LDL.LU R29, [R1+0xbd8] ;  /* 0x000bd800011d7983 */ /* 0x0001680000300800 */
[----:B------:R-:W-:Y:S04]  /*11e50*/  STL [R1+0x9d0], R24 ;  /* 0x0009d01801007387 */ /* 0x000fe80000100800 */
[----:B------:R1:W-:Y:S04]  /*11e60*/  STL [R1+0x9c4], R0 ;  /* 0x0009c40001007387 */ /* 0x0003e80000100800 */
[----:B------:R-:W-:Y:S01]  /*11e70*/  STL [R1+0x9d8], R26 ;  /* 0x0009d81a01007387 */ /* 0x000fe20000100800 */
[----:B-1----:R-:W-:-:S05]  /*11e80*/  IMAD.MOV.U32 R0, RZ, RZ, R25 ;  /* 0x000000ffff007224 */ /* 0x002fca00078e0019 */
[----:B------:R1:W-:Y:S04]  /*11e90*/  STL [R1+0x9cc], R0 ;  /* 0x0009cc0001007387 */ /* 0x0003e80000100800 */
[----:B----4-:R-:W-:Y:S01]  /*11ea0*/  STL [R1+0x9e0], R20 ;  /* 0x0009e01401007387 */ /* 0x010fe20000100800 */
[----:B-1----:R-:W-:-:S05]  /*11eb0*/  IMAD.MOV.U32 R0, RZ, RZ, R27 ;  /* 0x000000ffff007224 */ /* 0x002fca00078e001b */
[----:B------:R1:W-:Y:S04]  /*11ec0*/  STL [R1+0x9d4], R0 ;  /* 0x0009d40001007387 */ /* 0x0003e80000100800 */
[----:B------:R-:W-:Y:S01]  /*11ed0*/  STL [R1+0x9e8], R22 ;  /* 0x0009e81601007387 */ /* 0x000fe20000100800 */
        /* <DEDUP_REMOVED lines=8> */
[----:B------:R4:W-:Y:S01]  /*11f60*/  STL [R1+0xa00], R2 ;  /* 0x000a000201007387 */ /* 0x0009e20000100800 */
[----:B-1----:R-:W-:-:S05]  /*11f70*/  IMAD.MOV.U32 R0, RZ, RZ, R19 ;  /* 0x000000ffff007224 */ /* 0x002fca00078e0013 */
[----:B------:R1:W-:Y:S01]  /*11f80*/  STL [R1+0x9f4], R0 ;  /* 0x0009f40001007387 */ /* 0x0003e20000100800 */
[----:B----4-:R-:W-:-:S03]  /*11f90*/  IMAD.MOV.U32 R2, RZ, RZ, R7 ;  /* 0x000000ffff027224 */ /* 0x010fc600078e0007 */
[----:B------:R-:W-:Y:S01]  /*11fa0*/  STL [R1+0xa08], R6 ;  /* 0x000a080601007387 */ /* 0x000fe20000100800 */
[----:B-1----:R-:W-:-:S05]  /*11fb0*/  IMAD.MOV.U32 R0, RZ, RZ, R3 ;  /* 0x000000ffff007224 */ /* 0x002fca00078e0003 */
[----:B------:R1:W-:Y:S04]  /*11fc0*/  STL [R1+0x9fc], R0 ;  /* 0x0009fc0001007387 */ /* 0x0003e80000100800 */
[----:B-1----:R-:W4:Y:S04]  /*11fd0*/  LDL R0, [R1+0xb4c] ;  /* 0x000b4c0001007983 */ /* 0x002f280000100800 */
[----:B------:R1:W-:Y:S04]  /*11fe0*/  STL [R1+0xa04], R2 ;  /* 0x000a040201007387 */ /* 0x0003e80000100800 */
[----:B------:R-:W-:Y:S01]  /*11ff0*/  STL [R1+0xa10], R8 ;  /* 0x000a100801007387 */ /* 0x000fe20000100800 */
[----:B-1----:R-:W-:-:S03]  /*12000*/  IMAD.MOV.U32 R2, RZ, RZ, R9 ;  /* 0x000000ffff027224 */ /* 0x002fc600078e0009 */
[----:B--2---:R-:W-:Y:S04]  /*12010*/  STL [R1+0xa18], R10 ;  /* 0x000a180a01007387 */ /* 0x004fe80000100800 */
[----:B------:R1:W-:Y:S02]  /*12020*/  STL [R1+0xa0c], R2 ;  /* 0x000a0c0201007387 */ /* 0x0003e40000100800 */
[----:B-1----:R-:W-:Y:S02]  /*12030*/  IMAD.MOV.U32 R2, RZ, RZ, R11 ;  /* 0x000000ffff027224 */ /* 0x002fe400078e000b */
[----:B---3--:R-:W-:Y:S04]  /*12040*/  STL [R1+0xa20], R4 ;  /* 0x000a200401007387 */ /* 0x008fe80000100800 */
[----:B------:R1:W-:Y:S04]  /*12050*/  STL [R1+0xa14], R2 ;  /* 0x000a140201007387 */ /* 0x0003e80000100800 */
[----:B------:R-:W-:Y:S01]  /*12060*/  STL [R1+0xa1c], R5 ;  /* 0x000a1c0501007387 */ /* 0x000fe20000100800 */
[----:B-1----:R-:W-:-:S03]  /*12070*/  MOV R2, R13 ;  /* 0x0000000d00027202 */ /* 0x002fc60000000f00 */
[----:B------:R-:W-:Y:S04]  /*12080*/  STL [R1+0xa28], R12 ;  /* 0x000a280c01007387 */ /* 0x000fe80000100800 */
[----:B------:R1:W-:Y:S04]  /*12090*/  STL [R1+0xa24], R2 ;  /* 0x000a240201007387 */ /* 0x0003e80000100800 */
[----:B------:R-:W-:Y:S01]  /*120a0*/  STL [R1+0xa30], R14 ;  /* 0x000a300e01007387 */ /* 0x000fe20000100800 */
[----:B-1----:R-:W-:Y:S02]  /*120b0*/  IMAD.MOV.U32 R2, RZ, RZ, R15 ;  /* 0x000000ffff027224 */ /* 0x002fe400078e000f */
[----:B------:R-:W1:Y:S03]  /*120c0*/  LDC R15, c[0x0][0x23c] ;  /* 0x00008f00ff0f7b82 */ /* 0x000e660000000800 */
[----:B------:R1:W-:Y:S02]  /*120d0*/  STL [R1+0xa2c], R2 ;  /* 0x000a2c0201007387 */ /* 0x0003e40000100800 */
[----:B-1----:R-:W-:-:S02]  /*120e0*/  IMAD.SHL.U32 R2, R15, 0x100, RZ ;  /* 0x000001000f027824 */ /* 0x002fc400078e00ff */
[----:B------:R-:W2:Y:S01]  /*120f0*/  LDL R15, [R1+0xb4] ;  /* 0x0000b400010f7983 */ /* 0x000ea20000100800 */
[----:B------:R-:W1:Y:S02]  /*12100*/  S2R R28, SR_TID.X ;  /* 0x00000000001c7919 */ /* 0x000e640000002100 */
[----:B-1----:R-:W-:-:S04]  /*12110*/  SHF.R.U32.HI R28, RZ, 0x4, R28 ;  /* 0x00000004ff1c7819 */ /* 0x002fc8000001161c */
[----:B------:R-:W-:-:S04]  /*12120*/  SGXT.U32 R28, R28, 0x3 ;  /* 0x000000031c1c781a */ /* 0x000fc80000000000 */
[C---:B------:R-:W-:Y:S02]  /*12130*/  LOP3.LUT R3, R28.reuse, 0x80, RZ, 0xfc, !PT ;  /* 0x000000801c037812 */ /* 0x040fe400078efcff */
[C---:B------:R-:W-:Y:S02]  /*12140*/  LOP3.LUT R5, R28.reuse, 0x88, RZ, 0xfc, !PT ;  /* 0x000000881c057812 */ /* 0x040fe400078efcff */
[C---:B------:R-:W-:Y:S02]  /*12150*/  LOP3.LUT R4, R28.reuse, 0x90, RZ, 0xfc, !PT ;  /* 0x000000901c047812 */ /* 0x040fe400078efcff */
[C---:B------:R-:W-:Y:S02]  /*12160*/  LOP3.LUT R3, R28.reuse, 0x98, RZ, 0xfc, !PT ;  /* 0x000000981c037812 */ /* 0x040fe400078efcff */
[C---:B------:R-:W-:Y:S02]  /*12170*/  LOP3.LUT R5, R28.reuse, 0xa0, RZ, 0xfc, !PT ;  /* 0x000000a01c057812 */ /* 0x040fe400078efcff */
[----:B------:R-:W-:-:S02]  /*12180*/  LOP3.LUT R4, R28, 0xa8, RZ, 0xfc, !PT ;  /* 0x000000a81c047812 */ /* 0x000fc400078efcff */
[C---:B------:R-:W-:Y:S02]  /*12190*/  LOP3.LUT R3, R28.reuse, 0xb0, RZ, 0xfc, !PT ;  /* 0x000000b01c037812 */ /* 0x040fe400078efcff */
[C---:B------:R-:W-:Y:S02]  /*121a0*/  LOP3.LUT R5, R28.reuse, 0xc0, RZ, 0xfc, !PT ;  /* 0x000000c01c057812 */ /* 0x040fe400078efcff */
[C---:B------:R-:W-:Y:S02]  /*121b0*/  LOP3.LUT R4, R28.reuse, 0xc8, RZ, 0xfc, !PT ;  /* 0x000000c81c047812 */ /* 0x040fe400078efcff */
[C---:B------:R-:W-:Y:S02]  /*121c0*/  LOP3.LUT R3, R28.reuse, 0xd0, RZ, 0xfc, !PT ;  /* 0x000000d01c037812 */ /* 0x040fe400078efcff */
[C---:B------:R-:W-:Y:S02]  /*121d0*/  LOP3.LUT R5, R28.reuse, 0xd8, RZ, 0xfc, !PT ;  /* 0x000000d81c057812 */ /* 0x040fe400078efcff */
[----:B------:R-:W-:-:S02]  /*121e0*/  LOP3.LUT R4, R28, 0xe0, RZ, 0xfc, !PT ;  /* 0x000000e01c047812 */ /* 0x000fc400078efcff */
[----:B------:R-:W-:Y:S02]  /*121f0*/  LOP3.LUT R3, R28, 0xe8, RZ, 0xfc, !PT ;  /* 0x000000e81c037812 */ /* 0x000fe400078efcff */
[----:B------:R-:W1:Y:S01]  /*12200*/  S2R R28, SR_TID.X ;  /* 0x00000000001c7919 */ /* 0x000e620000002100 */
[----:B------:R-:W-:Y:S02]  /*12210*/  SHF.R.S32.HI R3, RZ, 0x1f, R2 ;  /* 0x0000001fff037819 */ /* 0x000fe40000011402 */
[----:B----4-:R-:W-:-:S05]  /*12220*/  SHF.R.S32.HI R4, RZ, 0x8, R0 ;  /* 0x00000008ff047819 */ /* 0x010fca0000011400 */
[----:B------:R3:W-:Y:S04]  /*12230*/  STL [R1+0xb5c], R4 ;  /* 0x000b5c0401007387 */ /* 0x0007e80000100800 */
[----:B------:R0:W-:Y:S04]  /*12240*/  STL [R1+0x230], RZ ;  /* 0x000230ff01007387 */ /* 0x0001e80000100800 */
[----:B------:R0:W-:Y:S04]  /*12250*/  STL [R1+0x234], RZ ;  /* 0x000234ff01007387 */ /* 0x0001e80000100800 */
[----:B------:R0:W-:Y:S01]  /*12260*/  STL [R1+0x238], RZ ;  /* 0x000238ff01007387 */ /* 0x0001e20000100800 */
[----:B-1----:R-:W-:-:S03]  /*12270*/  LOP3.LUT R28, R28, 0x7f, RZ, 0xc0, !PT ;  /* 0x0000007f1c1c7812 */ /* 0x002fc600078ec0ff */
[----:B------:R0:W-:Y:S04]  /*12280*/  STL [R1+0x23c], RZ ;  /* 0x00023cff01007387 */ /* 0x0001e80000100800 */
[----:B------:R0:W-:Y:S01]  /*12290*/  STL [R1+0x220], RZ ;  /* 0x000220ff01007387 */ /* 0x0001e20000100800 */
[----:B------:R-:W-:-:S03]  /*122a0*/  IMAD.SHL.U32 R28, R28, 0x2, RZ ;  /* 0x000000021c1c7824 */ /* 0x000fc600078e00ff */
[----:B------:R0:W-:Y:S01]  /*122b0*/  STL [R1+0x224], RZ ;  /* 0x000224ff01007387 */ /* 0x0001e20000100800 */
[----:B------:R-:W-:-:S03]  /*122c0*/  SHF.L.U64.HI R0, R2, 0x1, R3 ;  /* 0x0000000102007819 */ /* 0x000fc60000010203 */
[----:B------:R0:W-:Y:S01]  /*122d0*/  STL [R1+0x228], RZ ;  /* 0x000228ff01007387 */ /* 0x0001e20000100800 */
[----:B------:R-:W-:-:S03]  /*122e0*/  LOP3.LUT R2, R28, 0x20, RZ, 0x3c, !PT ;  /* 0x000000201c027812 */ /* 0x000fc600078e3cff */
[----:B------:R0:W-:Y:S01]  /*122f0*/  STL [R1+0x22c], RZ ;  /* 0x00022cff01007387 */ /* 0x0001e20000100800 */
[----:B------:R-:W-:-:S03]  /*12300*/  LOP3.LUT R2, R28, 0x50, RZ, 0x3c, !PT ;  /* 0x000000501c027812 */ /* 0x000fc600078e3cff */
[----:B------:R0:W-:Y:S04]  /*12310*/  STL [R1+0x210], RZ ;  /* 0x000210ff01007387 */ /* 0x0001e80000100800 */
[----:B------:R0:W-:Y:S04]  /*12320*/  STL [R1+0x214], RZ ;  /* 0x000214ff01007387 */ /* 0x0001e80000100800 */
[----:B------:R0:W-:Y:S04]  /*12330*/  STL [R1+0x218], RZ ;  /* 0x000218ff01007387 */ /* 0x0001e80000100800 */
[----:B------:R0:W-:Y:S04]  /*12340*/  STL [R1+0x21c], RZ ;  /* 0x00021cff01007387 */ /* 0x0001e80000100800 */
[----:B------:R0:W-:Y:S04]  /*12350*/  STL [R1+0x200], RZ ;  /* 0x000200ff01007387 */ /* 0x0001e80000100800 */
[----:B------:R0:W-:Y:S04]  /*12360*/  STL [R1+0x204], RZ ;  /* 0x000204ff01007387 */ /* 0x0001e80000100800 */
[----:B------:R0:W-:Y:S04]  /*12370*/  STL [R1+0x208], RZ ;  /* 0x000208ff01007387 */ /* 0x0001e80000100800 */
[----:B------:R0:W-:Y:S01]  /*12380*/  STL [R1+0x20c], RZ ;  /* 0x00020cff01007387 */ /* 0x0001e20000100800 */
[----:B------:R-:W-:Y:S01]  /*12390*/  USHF.L.U32 UR6, UR6, 0x8, URZ ;  /* 0x0000000806067899 */ /* 0x000fe2000800063f */
[----:B------:R-:W-:-:S02]  /*123a0*/  LOP3.LUT R3, R28, 0x10, RZ, 0x3c, !PT ;  /* 0x000000101c037812 */ /* 0x000fc400078e3cff */
[C---:B---3--:R-:W-:Y:S01]  /*123b0*/  LOP3.LUT R4, R28.reuse, 0x30, RZ, 0x3c, !PT ;  /* 0x000000301c047812 */ /* 0x048fe200078e3cff */
[----:B------:R-:W-:Y:S01]  /*123c0*/  USHF.R.S32.HI UR7, URZ, 0x1f, UR6 ;  /* 0x0000001f3f077899 */ /* 0x000fe20008011406 */
[C---:B------:R-:W-:Y:S02]  /*123d0*/  LOP3.LUT R3, R28.reuse, 0x40, RZ, 0x3c, !PT ;  /* 0x000000401c037812 */ /* 0x040fe400078e3cff */
[C---:B------:R-:W-:Y:S02]  /*123e0*/  LOP3.LUT R4, R28.reuse, 0x60, RZ, 0x3c, !PT ;  /* 0x000000601c047812 */ /* 0x040fe400078e3cff */
[----:B------:R-:W-:Y:S01]  /*123f0*/  LOP3.LUT R3, R28, 0x70, RZ, 0x3c, !PT ;  /* 0x000000701c037812 */ /* 0x000fe200078e3cff */
[----:B------:R-:W-:Y:S01]  /*12400*/  UMOV UR4, URZ ;  /* 0x0000003f00047c82 */ /* 0x000fe20008000000 */
[----:B------:R-:W-:Y:S02]  /*12410*/  USHF.L.U32 UR10, UR6, 0x1, URZ ;  /* 0x00000001060a7899 */ /* 0x000fe4000800063f */
[----:B------:R-:W-:Y:S01]  /*12420*/  USHF.L.U64.HI UR7, UR6, 0x1, UR7 ;  /* 0x0000000106077899 */ /* 0x000fe20008010207 */
[----:B--2---:R-:W-:-:S05]  /*12430*/  LOP3.LUT R2, R15, 0x40, RZ, 0x3c, !PT ;  /* 0x000000400f027812 */ /* 0x004fca00078e3cff */
[----:B------:R0:W-:Y:S06]  /*12440*/  STL [R1+0xbcc], R2 ;  /* 0x000bcc0201007387 */ /* 0x0001ec0000100800 */
.L_x_2:
[----:B-----5:R-:W2:Y:S04]  /*12450*/  LDL R3, [R1+0xa40] ;  /* 0x000a400001037983 */ /* 0x020ea80000100800 */
[----:B0-----:R-:W2:Y:S01]  /*12460*/  LDL R2, [R1+0xa50] ;  /* 0x000a500001027983 */ /* 0x001ea20000100800 */
[----:B------:R-:W-:Y:S01]  /*12470*/  UIMAD UR6, UR4, -0x100, UR11 ;  /* 0xffffff00040678a4 */ /* 0x000fe2000f8e020b */
[----:B------:R-:W0:Y:S02]  /*12480*/  S2R R5, SR_TID.X ;  /* 0x0000000000057919 */ /* 0x000e240000002100 */
[----:B------:R1:W-:Y:S04]  /*12490*/  STL [R1+0x1488], R24 ;  /* 0x0014881801007387 */ /* 0x0003e80000100800 */
[----:B------:R3:W-:Y:S04]  /*124a0*/  STL [R1+0x1484], R23 ;  /* 0x0014841701007387 */ /* 0x0007e80000100800 */
[----:B------:R-:W-:Y:S04]  /*124b0*/  STL [R1+0x1480], R22 ;  /* 0x0014801601007387 */ /* 0x000fe80000100800 */
[----:B------:R-:W-:Y:S04]  /*124c0*/  STL [R1+0x147c], R19 ;  /* 0x00147c1301007387 */ /* 0x000fe80000100800 */
[----:B------:R-:W-:Y:S04]  /*124d0*/  STL [R1+0x1478], R28 ;  /* 0x0014781c01007387 */ /* 0x000fe80000100800 */
[----:B------:R-:W-:Y:S04]  /*124e0*/  STL [R1+0x1474], R12 ;  /* 0x0014740c01007387 */ /* 0x000fe80000100800 */
[----:B-----5:R-:W-:Y:S04]  /*124f0*/  STL [R1+0x1388], R29 ;  /* 0x0013881d01007387 */ /* 0x020fe80000100800 */
[----:B------:R-:W-:Y:S01]  /*12500*/  STL [R1+0x138c], R29 ;  /* 0x00138c1d01007387 */ /* 0x000fe20000100800 */
[----:B0-----:R-:W-:-:S02]  /*12510*/  SHF.R.U32.HI R4, RZ, 0x4, R5 ;  /* 0x00000004ff047819 */ /* 0x001fc40000011605 */
[----:B------:R-:W-:Y:S01]  /*12520*/  SHF.R.U32.HI R5, RZ, 0x4, R5 ;  /* 0x00000004ff057819 */ /* 0x000fe20000011605 */
[----:B------:R-:W-:Y:S01]  /*12530*/  STL [R1+0x1390], R29 ;  /* 0x0013901d01007387 */ /* 0x000fe20000100800 */
[----:B------:R-:W-:Y:S02]  /*12540*/  SGXT.U32 R4, R4, 0x3 ;  /* 0x000000030404781a */ /* 0x000fe40000000000 */
[----:B------:R-:W-:Y:S01]  /*12550*/  SGXT.U32 R5, R5, 0x3 ;  /* 0x000000030505781a */ /* 0x000fe20000000000 */
[----:B------:R-:W-:Y:S01]  /*12560*/  STL [R1+0x1394], R29 ;  /* 0x0013941d01007387 */ /* 0x000fe20000100800 */
[----:B------:R-:W-:-:S03]  /*12570*/  LOP3.LUT R6, R4, 0x8, RZ, 0xfc, !PT ;  /* 0x0000000804067812 */ /* 0x000fc600078efcff */
[----:B------:R-:W-:Y:S01]  /*12580*/  STL [R1+0x1398], R29 ;  /* 0x0013981d01007387 */ /* 0x000fe20000100800 */
[----:B------:R-:W-:Y:S02]  /*12590*/  ISETP.GE.AND P0, PT, R6, UR6, PT ;  /* 0x0000000606007c0c */ /* 0x000fe4000bf06270 */
[C---:B------:R-:W-:Y:S01]  /*125a0*/  LOP3.LUT R6, R5.reuse, 0x10, RZ, 0xfc, !PT ;  /* 0x0000001005067812 */ /* 0x040fe200078efcff */
[----:B------:R-:W-:Y:S01]  /*125b0*/  STL [R1+0x139c], R29 ;  /* 0x00139c1d01007387 */ /* 0x000fe20000100800 */
[----:B------:R-:W-:Y:S02]  /*125c0*/  LOP3.LUT R5, R5, 0x18, RZ, 0xfc, !PT ;  /* 0x0000001805057812 */ /* 0x000fe400078efcff */
[----:B------:R-:W-:Y:S01]  /*125d0*/  ISETP.GE.AND P1, PT, R6, UR6, PT ;  /* 0x0000000606007c0c */ /* 0x000fe2000bf26270 */
[----:B------:R-:W-:Y:S01]  /*125e0*/  STL [R1+0x13a0], R29 ;  /* 0x0013a01d01007387 */ /* 0x000fe20000100800 */
[----:B------:R-:W-:-:S03]  /*125f0*/  ISETP.GE.AND P2, PT, R5, UR6, PT ;  /* 0x0000000605007c0c */ /* 0x000fc6000bf46270 */
[----:B------:R-:W-:Y:S04]  /*12600*/  STL [R1+0x13a4], R29 ;  /* 0x0013a41d01007387 */ /* 0x000fe80000100800 */
[----:B------:R-:W-:Y:S04]  /*12610*/  STL [R1+0x13a8], R29 ;  /* 0x0013a81d01007387 */ /* 0x000fe80000100800 */
[----:B------:R-:W-:Y:S04]  /*12620*/  STL [R1+0x13ac], R29 ;  /* 0x0013ac1d01007387 */ /* 0x000fe80000100800 */
[----:B------:R-:W-:Y:S04]  /*12630*/  STL [R1+0x13b0], R29 ;  /* 0x0013b01d01007387 */ /* 0x000fe80000100800 */
[----:B------:R-:W-:Y:S01]  /*12640*/  STL [R1+0x13b4], R29 ;  /* 0x0013b41d01007387 */ /* 0x000fe20000100800 */
[----:B------:R-:W0:Y:S03]  /*12650*/  S2R R4, SR_TID.X ;  /* 0x0000000000047919 */ /* 0x000e260000002100 */
[----:B------:R-:W-:Y:S04]  /*12660*/  STL [R1+0x13b8], R29 ;  /* 0x0013b81d01007387 */ /* 0x000fe80000100800 */
[----:B------:R-:W-:Y:S04]  /*12670*/  STL [R1+0x13bc], R29 ;  /* 0x0013bc1d01007387 */ /* 0x000fe80000100800 */
[----:B------:R-:W-:Y:S04]  /*12680*/  STL [R1+0x13c0], R29 ;  /* 0x0013c01d01007387 */ /* 0x000fe80000100800 */
[----:B------:R-:W-:Y:S04]  /*12690*/  STL [R1+0x13c4], R29 ;  /* 0x0013c41d01007387 */ /* 0x000fe80000100800 */
[----:B------:R-:W-:Y:S04]  /*126a0*/  STL [R1+0x13c8], R29 ;  /* 0x0013c81d01007387 */ /* 0x000fe80000100800 */
[----:B------:R-:W-:Y:S04]  /*126b0*/  STL [R1+0x13cc], R29 ;  /* 0x0013cc1d01007387 */ /* 0x000fe80000100800 */
[----:B------:R-:W-:Y:S04]  /*126c0*/  STL [R1+0x13d0], R29 ;  /* 0x0013d01d01007387 */ /* 0x000fe80000100800 */
[----:B------:R-:W-:Y:S01]  /*126d0*/  STL [R1+0x13d4], R29 ;  /* 0x0013d41d01007387 */ /* 0x000fe20000100800 */
[----:B0-----:R-:W-:-:S03]  /*126e0*/  SHF.R.U32.HI R4, RZ, 0x4, R4 ;  /* 0x00000004ff047819 */ /* 0x001fc60000011604 */
[----:B------:R-:W-:Y:S01]  /*126f0*/  STL [R1+0x13d8], R29 ;  /* 0x0013d81d01007387 */ /* 0x000fe20000100800 */
[----:B------:R-:W-:-:S03]  /*12700*/  SGXT.U32 R4, R4, 0x3 ;  /* 0x000000030404781a */ /* 0x000fc60000000000 */
[----:B------:R-:W-:Y:S04]  /*12710*/  STL [R1+0x13dc], R29 ;  /* 0x0013dc1d01007387 */ /* 0x000fe80000100800 */
        /* <DEDUP_REMOVED lines=27> */
[----:B------:R-:W-:-:S03]  /*128d0*/  LOP3.LUT R6, R4, 0x20, RZ, 0xfc, !PT ;  /* 0x0000002004067812 */ /* 0x000fc600078efcff */
[----:B------:R-:W-:Y:S04]  /*128e0*/  STL [R1+0x1464], R29 ;  /* 0x0014641d01007387 */ /* 0x000fe80000100800 */
[----:B------:R-:W-:Y:S04]  /*128f0*/  STL [R1+0x146c], R29 ;  /* 0x00146c1d01007387 */ /* 0x000fe80000100800 */
[----:B------:R-:W-:Y:S04]  /*12900*/  STL [R1+0x1470], R29 ;  /* 0x0014701d01007387 */ /* 0x000fe80000100800 */
[----:B------:R-:W-:Y:S04]  /*12910*/  STL [R1+0xd1c], R0 ;  /* 0x000d1c0001007387 */ /* 0x000fe80000100800 */
[----:B------:R-:W4:Y:S04]  /*12920*/  LDL R5, [R1+0xa4c] ;  /* 0x000a4c0001057983 */ /* 0x000f280000100800 */
[----:B------:R-:W3:Y:S01]  /*12930*/  LDL R4, [R1+0xa70] ;  /* 0x000a700001047983 */ /* 0x000ee20000100800 */
[----:B------:R-:W-:-:S02]  /*12940*/  PRMT R13, RZ, 0x7610, R13 ;  /* 0x00007610ff0d7816 */ /* 0x000fc4000000000d */
[----:B------:R-:W-:Y:S01]  /*12950*/  PRMT R14, RZ, 0x7610, R14 ;  /* 0x00007610ff0e7816 */ /* 0x000fe2000000000e */
[----:B-1----:R-:W3:Y:S01]  /*12960*/  LDL R24, [R1+0xa6c] ;  /* 0x000a6c0001187983 */ /* 0x002ee20000100800 */
[----:B------:R-:W-:-:S03]  /*12970*/  ISETP.GE.AND P3, PT, R6, UR6, PT ;  /* 0x0000000606007c0c */ /* 0x000fc6000bf66270 */
[----:B------:R-:W3:Y:S04]  /*12980*/  LDL R6, [R1+0xa68] ;  /* 0x000a680001067983 */ /* 0x000ee80000100800 */
[----:B--2---:R4:W2:Y:S02]  /*12990*/  @!P0 LDG.E.U16 R13, desc[UR8][R2.64] ;  /* 0x00000008020d8981 */ /* 0x0048a4000c1e1500 */
[----:B----4-:R-:W-:Y:S02]  /*129a0*/  @!P1 IMAD.MOV.U32 R3, RZ, RZ, R5 ;  /* 0x000000ffff039224 */ /* 0x010fe400078e0005 */
[----:B---3--:R-:W-:-:S05]  /*129b0*/  @!P1 IMAD.MOV.U32 R2, RZ, RZ, R4 ;  /* 0x000000ffff029224 */ /* 0x008fca00078e0004 */
[----:B------:R0:W3:Y:S02]  /*129c0*/  @!P1 LDG.E.U16 R14, desc[UR8][R2.64] ;  /* 0x00000008020e9981 */ /* 0x0000e4000c1e1500 */
[----:B0-----:R-:W0:Y:S02]  /*129d0*/  S2R R3, SR_TID.X ;  /* 0x0000000000037919 */ /* 0x001e240000002100 */
[----:B0-----:R-:W-:Y:S01]  /*129e0*/  SHF.R.U32.HI R3, RZ, 0x4, R3 ;  /* 0x00000004ff037819 */ /* 0x001fe20000011603 */
[----:B--2---:R-:W-:Y:S03]  /*129f0*/  STL [R1+0x1384], R13 ;  /* 0x0013840d01007387 */ /* 0x004fe60000100800 */
[----:B------:R-:W-:Y:S01]  /*12a00*/  SGXT.U32 R3, R3, 0x3 ;  /* 0x000000030303781a */ /* 0x000fe20000000000 */
        /* <DEDUP_REMOVED lines=8> */
[----:B------:R-:W2:Y:S01]  /*12a90*/  LDL R3, [R1+0xa48] ;  /* 0x000a480001037983 */ /* 0x000ea20000100800 */
[----:B------:R-:W0:Y:S01]  /*12aa0*/  S2R R11, SR_TID.X ;  /* 0x00000000000b7919 */ /* 0x000e220000002100 */
[----:B------:R-:W-:-:S02]  /*12ab0*/  PRMT R15, RZ, 0x7610, R15 ;  /* 0x00007610ff0f7816 */ /* 0x000fc4000000000f */
[----:B------:R-:W-:Y:S01]  /*12ac0*/  ISETP.GE.AND P1, PT, R2, UR6, PT ;  /* 0x0000000602007c0c */ /* 0x000fe2000bf26270 */
[----:B------:R-:W-:Y:S01]  /*12ad0*/  @!P2 IMAD.MOV.U32 R2, RZ, RZ, R24 ;  /* 0x000000ffff02a224 */ /* 0x000fe200078e0018 */
[----:B------:R-:W4:Y:S04]  /*12ae0*/  LDL R5, [R1+0xa58] ;  /* 0x000a580001057983 */ /* 0x000f280000100800 */
[----:B------:R-:W4:Y:S01]  /*12af0*/  LDL R4, [R1+0xa5c] ;  /* 0x000a5c0001047983 */ /* 0x000f220000100800 */
[----:B0-----:R-:W-:-:S04]  /*12b00*/  SHF.R.U32.HI R11, RZ, 0x4, R11 ;  /* 0x00000004ff0b7819 */ /* 0x001fc8000001160b */
[----:B------:R-:W-:-:S04]  /*12b10*/  SGXT.U32 R11, R11, 0x3 ;  /* 0x000000030b0b781a */ /* 0x000fc80000000000 */
[----:B------:R-:W-:-:S04]  /*12b20*/  LOP3.LUT R11, R11, 0x28, RZ, 0xfc, !PT ;  /* 0x000000280b0b7812 */ /* 0x000fc800078efcff */
[----:B------:R-:W-:Y:S02]  /*12b30*/  ISETP.GE.AND P0, PT, R11, UR6, PT ;  /* 0x000000060b007c0c */ /* 0x000fe4000bf06270 */
[----:B------:R-:W4:Y:S04]  /*12b40*/  LDL R11, [R1+0xa64] ;  /* 0x000a6400010b7983 */ /* 0x000f280000100800 */
[----:B---3--:R-:W-:Y:S01]  /*12b50*/  STL [R1+0x1380], R14 ;  /* 0x0013800e01007387 */ /* 0x008fe20000100800 */
[----:B------:R-:W-:Y:S02]  /*12b60*/  PRMT R16, RZ, 0x7610, R16 ;  /* 0x00007610ff107816 */ /* 0x000fe40000000010 */
[----:B------:R-:W-:Y:S01]  /*12b70*/  PRMT R18, RZ, 0x7610, R18 ;  /* 0x00007610ff127816 */ /* 0x000fe20000000012 */
[----:B------:R-:W3:Y:S04]  /*12b80*/  LDL R24, [R1+0xb3c] ;  /* 0x000b3c0001187983 */ /* 0x000ee80000100800 */
[----:B--2---:R0:W2:Y:S02]  /*12b90*/  @!P2 LDG.E.U16 R15, desc[UR8][R2.64] ;  /* 0x00000008020fa981 */ /* 0x0040a4000c1e1500 */
[----:B0-----:R-:W0:Y:S02]  /*12ba0*/  S2R R3, SR_TID.X ;  /* 0x0000000000037919 */ /* 0x001e240000002100 */
[----:B----4-:R-:W4:Y:S04]  /*12bb0*/  @!P1 LDG.E.U16 R18, desc[UR8][R4.64] ;  /* 0x0000000804129981 */ /* 0x010f28000c1e1500 */
[----:B------:R-:W2:Y:S01]  /*12bc0*/  LDL R5, [R1+0xb1c] ;  /* 0x000b1c0001057983 */ /* 0x000ea20000100800 */
[----:B0-----:R-:W-:-:S03]  /*12bd0*/  LEA.HI R2, R3, 0x38, RZ, 0x1c ;  /* 0x0000003803027811 */ /* 0x001fc600078fe0ff */
[----:B------:R-:W3:Y:S01]  /*12be0*/  LDL R3, [R1+0xa44] ;  /* 0x000a440001037983 */ /* 0x000ee20000100800 */
[----:B------:R-:W-:Y:S01]  /*12bf0*/  ISETP.GE.AND P2, PT, R2, UR6, PT ;  /* 0x0000000602007c0c */ /* 0x000fe2000bf46270 */
[----:B------:R-:W-:Y:S02]  /*12c00*/  @!P3 IMAD.MOV.U32 R2, RZ, RZ, R6 ;  /* 0x000000ffff02b224 */ /* 0x000fe400078e0006 */
[----:B------:R-:W0:Y:S03]  /*12c10*/  S2R R6, SR_TID.X ;  /* 0x0000000000067919 */ /* 0x000e260000002100 */
[----:B---3--:R1:W3:Y:S02]  /*12c20*/  @!P3 LDG.E.U16 R16, desc[UR8][R2.64] ;  /* 0x000000080210b981 */ /* 0x0082e4000c1e1500 */
[----:B-1----:R-:W1:Y:S02]  /*12c30*/  S2R R3, SR_TID.X ;  /* 0x0000000000037919 */ /* 0x002e640000002100 */
[----:B-1----:R-:W-:-:S02]  /*12c40*/  SHF.R.U32.HI R2, RZ, 0x4, R3 ;  /* 0x00000004ff027819 */ /* 0x002fc40000011603 */
[----:B------:R-:W4:Y:S01]  /*12c50*/  LDL R3, [R1+0xa60] ;  /* 0x000a600001037983 */ /* 0x000f220000100800 */
[----:B0-----:R-:W-:Y:S02]  /*12c60*/  SHF.R.U32.HI R6, RZ, 0x4, R6 ;  /* 0x00000004ff067819 */ /* 0x001fe40000011606 */
[----:B------:R-:W-:Y:S02]  /*12c70*/  SGXT.U32 R2, R2, 0x3 ;  /* 0x000000030202781a */ /* 0x000fe40000000000 */
[----:B------:R-:W-:Y:S02]  /*12c80*/  SGXT.U32 R6, R6, 0x3 ;  /* 0x000000030606781a */ /* 0x000fe40000000000 */
[----:B------:R-:W-:-:S04]  /*12c90*/  LOP3.LUT R2, R2, 0x40, RZ, 0xfc, !PT ;  /* 0x0000004002027812 */ /* 0x000fc800078efcff */
[----:B------:R-:W-:Y:S01]  /*12ca0*/  ISETP.GE.AND P3, PT, R2, UR6, PT ;  /* 0x0000000602007c0c */ /* 0x000fe2000bf66270 */
[----:B------:R-:W-:Y:S01]  /*12cb0*/  @!P0 IMAD.MOV.U32 R2, RZ, RZ, R11 ;  /* 0x000000ffff028224 */ /* 0x000fe200078e000b */
[----:B------:R-:W-:Y:S02]  /*12cc0*/  LOP3.LUT R11, R6, 0x48, RZ, 0xfc, !PT ;  /* 0x00000048060b7812 */ /* 0x000fe400078efcff */
[----:B------:R-:W0:Y:S01]  /*12cd0*/  S2R R6, SR_TID.X ;  /* 0x0000000000067919 */ /* 0x000e220000002100 */
[----:B------:R-:W-:Y:S02]  /*12ce0*/  PRMT R17, RZ, 0x7610, R17 ;  /* 0x00007610ff117816 */ /* 0x000fe40000000011 */
[----:B0-----:R-:W-:-:S04]  /*12cf0*/  SHF.R.U32.HI R6, RZ, 0x4, R6 ;  /* 0x00000004ff067819 */ /* 0x001fc80000011606 */
[----:B------:R-:W-:-:S04]  /*12d00*/  SGXT.U32 R6, R6, 0x3 ;  /* 0x000000030606781a */ /* 0x000fc80000000000 */
[----:B------:R-:W-:-:S04]  /*12d10*/  LOP3.LUT R4, R6, 0x50, RZ, 0xfc, !PT ;  /* 0x0000005006047812 */ /* 0x000fc800078efcff */
[----:B------:R-:W-:Y:S01]  /*12d20*/  ISETP.GE.AND P1, PT, R4, UR6, PT ;  /* 0x0000000604007c0c */ /* 0x000fe2000bf26270 */
[----:B------:R-:W-:Y:S01]  /*12d30*/  @!P2 IMAD.MOV.U32 R4, RZ, RZ, R24 ;  /* 0x000000ffff04a224 */ /* 0x000fe200078e0018 */
[----:B----4-:R0:W4:Y:S02]  /*12d40*/  @!P0 LDG.E.U16 R17, desc[UR8][R2.64] ;  /* 0x0000000802118981 */ /* 0x010124000c1e1500 */
[----:B0-----:R-:W-:-:S06]  /*12d50*/  PRMT R2, RZ, 0x7610, R2 ;  /* 0x00007610ff027816 */ /* 0x001fcc0000000002 */
[----:B--2---:R0:W2:Y:S04]  /*12d60*/  @!P2 LDG.E.U16 R2, desc[UR8][R4.64] ;  /* 0x000000080402a981 */ /* 0x0040a8000c1e1500 */
[----:B------:R-:W0:Y:S04]  /*12d70*/  LDL R4, [R1+0xa54] ;  /* 0x000a540001047983 */ /* 0x000e280000100800 */
[----:B------:R-:W0:Y:S01]  /*12d80*/  LDL R5, [R1+0xa94] ;  /* 0x000a940001057983 */ /* 0x000e220000100800 */
[----:B------:R-:W-:Y:S01]  /*12d90*/  PRMT R23, RZ, 0x7610, R23 ;  /* 0x00007610ff177816 */ /* 0x000fe20000000017 */
[----:B------:R-:W1:Y:S01]  /*12da0*/  S2R R6, SR_TID.X ;  /* 0x0000000000067919 */ /* 0x000e620000002100 */
[----:B0-----:R-:W-:-:S04]  /*12db0*/  @!P3 LOP3.LUT R5, R5, R4, RZ, 0x3c, !PT ;  /* 0x000000040505b212 */ /* 0x001fc800078e3cff */
[----:B------:R-:W-:-:S04]  /*12dc0*/  @!P3 LOP3.LUT R4, R5, R4, RZ, 0x3c, !PT ;  /* 0x000000040504b212 */ /* 0x000fc800078e3cff */
[----:B------:R-:W-:-:S05]  /*12dd0*/  @!P3 LOP3.LUT R5, R5, R4, RZ, 0x3c, !PT ;  /* 0x000000040505b212 */ /* 0x000fca00078e3cff */
[----:B------:R-:W3:Y:S01]  /*12de0*/  @!P3 LDG.E.U16 R23, desc[UR8][R4.64] ;  /* 0x000000080417b981 */ /* 0x000ee2000c1e1500 */
[----:B-1----:R-:W-:-:S04]  /*12df0*/  SHF.R.U32.HI R6, RZ, 0x4, R6 ;  /* 0x00000004ff067819 */ /* 0x002fc80000011606 */
[----:B------:R-:W-:-:S04]  /*12e00*/  SGXT.U32 R6, R6, 0x3 ;  /* 0x000000030606781a */ /* 0x000fc80000000000 */
[----:B------:R-:W-:Y:S02]  /*12e10*/  LOP3.LUT R24, R6, 0x58, RZ, 0xfc, !PT ;  /* 0x0000005806187812 */ /* 0x000fe400078efcff */
[----:B------:R-:W-:Y:S02]  /*12e20*/  ISETP.GE.AND P0, PT, R11, UR6, PT ;  /* 0x000000060b007c0c */ /* 0x000fe4000bf06270 */
[----:B------:R-:W4:Y:S01]  /*12e30*/  LDL R11, [R1+0xaa4] ;  /* 0x000aa400010b7983 */ /* 0x000f220000100800 */
[----:B------:R-:W-:-:S03]  /*12e40*/  ISETP.GE.AND P2, PT, R24, UR6, PT ;  /* 0x0000000618007c0c */ /* 0x000fc6000bf46270 */
[----:B------:R-:W2:Y:S04]  /*12e50*/  LDL.LU R24, [R1+0x1488] ;  /* 0x0014880001187983 */ /* 0x000ea80000300800 */
[----:B---3--:R0:W-:Y:S04]  /*12e60*/  STL [R1+0x28], R23 ;  /* 0x0000281701007387 */ /* 0x0081e80000100800 */
[----:B------:R-:W3:Y:S04]  /*12e70*/  LDL R4, [R1+0xa78] ;  /* 0x000a780001047983 */ /* 0x000ee80000100800 */
[----:B------:R-:W3:Y:S01]  /*12e80*/  LDL R5, [R1+0xa9c] ;  /* 0x000a9c0001057983 */ /* 0x000ee20000100800 */
[----:B------:R-:W-:Y:S01]  /*12e90*/  PRMT R7, RZ, 0x7610, R7 ;  /* 0x00007610ff077816 */ /* 0x000fe20000000007 */
[----:B------:R-:W0:Y:S01]  /*12ea0*/  S2R R6, SR_TID.X ;  /* 0x0000000000067919 */ /* 0x000e220000002100 */
[----:B---3--:R-:W-:-:S04]  /*12eb0*/  @!P0 LOP3.LUT R5, R5, R4, RZ, 0x3c, !PT ;  /* 0x0000000405058212 */ /* 0x008fc800078e3cff */
[----:B------:R-:W-:-:S04]  /*12ec0*/  @!P0 LOP3.LUT R4, R5, R4, RZ, 0x3c, !PT ;  /* 0x0000000405048212 */ /* 0x000fc800078e3cff */
[----:B------:R-:W-:-:S05]  /*12ed0*/  @!P0 LOP3.LUT R5, R5, R4, RZ, 0x3c, !PT ;  /* 0x0000000405058212 */ /* 0x000fca00078e3cff */
[----:B------:R-:W3:Y:S01]  /*12ee0*/  @!P0 LDG.E.U16 R7, desc[UR8][R4.64] ;  /* 0x0000000804078981 */ /* 0x000ee2000c1e1500 */
[----:B0-----:R-:W-:-:S04]  /*12ef0*/  SHF.R.U32.HI R23, RZ, 0x4, R6 ;  /* 0x00000004ff177819 */ /* 0x001fc80000011606 */
[----:B------:R-:W-:-:S04]  /*12f00*/  SGXT.U32 R23, R23, 0x3 ;  /* 0x000000031717781a */ /* 0x000fc80000000000 */
[----:B------:R-:W-:-:S04]  /*12f10*/  LOP3.LUT R23, R23, 0x60, RZ, 0xfc, !PT ;  /* 0x0000006017177812 */ /* 0x000fc800078efcff */
[----:B------:R-:W-:Y:S02]  /*12f20*/  ISETP.GE.AND P3, PT, R23, UR6, PT ;  /* 0x0000000617007c0c */ /* 0x000fe4000bf66270 */
[----:B------:R-:W2:Y:S04]  /*12f30*/  LDL.LU R23, [R1+0x1484] ;  /* 0x0014840001177983 */ /* 0x000ea80000300800 */
[----:B---3--:R0:W-:Y:S04]  /*12f40*/  STL [R1+0x24], R7 ;  /* 0x0000240701007387 */ /* 0x0081e80000100800 */
[----:B------:R-:W3:Y:S01]  /*12f50*/  LDL R5, [R1+0xa7c] ;  /* 0x000a7c0001057983 */ /* 0x000ee20000100800 */
[----:B------:R-:W-:Y:S01]  /*12f60*/  PRMT R10, RZ, 0x7610, R10 ;  /* 0x00007610ff0a7816 */ /* 0x000fe2000000000a */
[----:B----4-:R-:W-:-:S05]  /*12f70*/  @!P1 IMAD.MOV.U32 R4, RZ, RZ, R11 ;  /* 0x000000ffff049224 */ /* 0x010fca00078e000b */
[----:B---3--:R-:W3:Y:S04]  /*12f80*/  @!P1 LDG.E.U16 R10, desc[UR8][R4.64] ;  /* 0x00000008040a9981 */ /* 0x008ee8000c1e1500 */
[----:B------:R-:W4:Y:S04]  /*12f90*/  LDL R4, [R1+0xa80] ;  /* 0x000a800001047983 */ /* 0x000f280000100800 */
[----:B------:R-:W4:Y:S01]  /*12fa0*/  LDL R5, [R1+0xaac] ;  /* 0x000aac0001057983 */ /* 0x000f220000100800 */
[----:B------:R-:W-:-:S04]  /*12fb0*/  SHF.R.U32.HI R6, RZ, 0x4, R6 ;  /* 0x00000004ff067819 */ /* 0x000fc80000011606 */
[----:B------:R-:W-:Y:S02]  /*12fc0*/  SGXT.U32 R6, R6, 0x3 ;  /* 0x000000030606781a */ /* 0x000fe40000000000 */
[----:B------:R-:W-:Y:S02]  /*12fd0*/  PRMT R28, RZ, 0x7610, R28 ;  /* 0x00007610ff1c7816 */ /* 0x000fe4000000001c */
[----:B0-----:R-:W-:-:S04]  /*12fe0*/  LOP3.LUT R7, R6, 0x68, RZ, 0xfc, !PT ;  /* 0x0000006806077812 */ /* 0x001fc800078efcff */
[----:B------:R-:W-:Y:S02]  /*12ff0*/  ISETP.GE.AND P0, PT, R7, UR6, PT ;  /* 0x0000000607007c0c */ /* 0x000fe4000bf06270 */
[----:B------:R-:W2:Y:S04]  /*13000*/  LDL R7, [R1+0xabc] ;  /* 0x000abc0001077983 */ /* 0x000ea80000100800 */
[----:B---3--:R0:W-:Y:S01]  /*13010*/  STL [R1+0x20], R10 ;  /* 0x0000200a01007387 */ /* 0x0081e20000100800 */
[-C--:B----4-:R-:W-:Y:S02]  /*13020*/  @!P2 LOP3.LUT R5, R5, R4.reuse, RZ, 0x3c, !PT ;  /* 0x000000040505a212 */ /* 0x090fe400078e3cff */
[----:B------:R-:W-:Y:S01]  /*13030*/  PRMT R22, RZ, 0x7610, R22 ;  /* 0x00007610ff167816 */ /* 0x000fe20000000016 */
[----:B------:R-:W1:Y:S01]  /*13040*/  S2R R6, SR_TID.X ;  /* 0x0000000000067919 */ /* 0x000e620000002100 */
[C---:B------:R-:W-:Y:S01]  /*13050*/  @!P2 LOP3.LUT R4, R5.reuse, R4, RZ, 0x3c, !PT ;  /* 0x000000040504a212 */ /* 0x040fe200078e3cff */
[----:B------:R-:W3:Y:S03]  /*13060*/  S2R R11, SR_TID.X ;  /* 0x00000000000b7919 */ /* 0x000ee60000002100 */
[----:B------:R-:W-:Y:S01]  /*13070*/  @!P2 LOP3.LUT R5, R5, R4, RZ, 0x3c, !PT ;  /* 0x000000040505a212 */ /* 0x000fe200078e3cff */
[----:B0-----:R-:W4:Y:S04]  /*13080*/  LDL R10, [R1+0xa90] ;  /* 0x000a9000010a7983 */ /* 0x001f280000100800 */
[----:B------:R0:W2:Y:S04]  /*13090*/  @!P2 LDG.E.U16 R28, desc[UR8][R4.64] ;  /* 0x00000008041ca981 */ /* 0x0000a8000c1e1500 */
[----:B------:R-:W0:Y:S04]  /*130a0*/  LDL R4, [R1+0xa84] ;  /* 0x000a840001047983 */ /* 0x000e280000100800 */
[----:B------:R-:W0:Y:S02]  /*130b0*/  LDL R5, [R1+0xab4] ;  /* 0x000ab40001057983 */ /* 0x000e240000100800 */
[----:B0-----:R-:W-:-:S04]  /*130c0*/  @!P3 LOP3.LUT R5, R5, R4, RZ, 0x3c, !PT ;  /* 0x000000040505b212 */ /* 0x001fc800078e3cff */
[----:B------:R-:W-:-:S04]  /*130d0*/  @!P3 LOP3.LUT R4, R5, R4, RZ, 0x3c, !PT ;  /* 0x000000040504b212 */ /* 0x000fc800078e3cff */
[----:B------:R-:W-:-:S05]  /*130e0*/  @!P3 LOP3.LUT R5, R5, R4, RZ, 0x3c, !PT ;  /* 0x000000040505b212 */ /* 0x000fca00078e3cff */
[----:B------:R0:W4:Y:S02]  /*130f0*/  @!P3 LDG.E.U16 R22, desc[UR8][R4.64] ;  /* 0x000000080416b981 */ /* 0x000124000c1e1500 */
[----:B0-----:R-:W0:Y:S01]  /*13100*/  S2R R5, SR_TID.X ;  /* 0x0000000000057919 */ /* 0x001e220000002100 */
[----:B-1----:R-:W-:-:S04]  /*13110*/  SHF.R.U32.HI R6, RZ, 0x4, R6 ;  /* 0x00000004ff067819 */ /* 0x002fc80000011606 */
[----:B------:R-:W-:Y:S02]  /*13120*/  SGXT.U32 R6, R6, 0x3 ;  /* 0x000000030606781a */ /* 0x000fe40000000000 */
[----:B---3--:R-:W-:Y:S02]  /*13130*/  LEA.HI R11, R11, 0x78, RZ, 0x1c ;  /* 0x000000780b0b7811 */ /* 0x008fe400078fe0ff */
[----:B------:R-:W-:Y:S02]  /*13140*/  LOP3.LUT R6, R6, 0x70, RZ, 0xfc, !PT ;  /* 0x0000007006067812 */ /* 0x000fe400078efcff */
[----:B------:R-:W-:Y:S02]  /*13150*/  ISETP.GE.AND P2, PT, R11, UR6, PT ;  /* 0x000000060b007c0c */ /* 0x000fe4000bf46270 */
[----:B------:R-:W-:Y:S02]  /*13160*/  ISETP.GE.AND P1, PT, R6, UR6, PT ;  /* 0x0000000606007c0c */ /* 0x000fe4000bf26270 */
[----:B------:R-:W3:Y:S04]  /*13170*/  LDL R6, [R1+0xac4] ;  /* 0x000ac40001067983 */ /* 0x000ee80000100800 */
[----:B--2---:R1:W-:Y:S04]  /*13180*/  STL [R1+0x1c], R28 ;  /* 0x00001c1c01007387 */ /* 0x0043e80000100800 */
[----:B------:R-:W2:Y:S04]  /*13190*/  LDL R11, [R1+0xb38] ;  /* 0x000b3800010b7983 */ /* 0x000ea80000100800 */
[----:B-1----:R-:W2:Y:S01]  /*131a0*/  LDL R28, [R1+0xb18] ;  /* 0x000b1800011c7983 */ /* 0x002ea20000100800 */
[----:B0-----:R-:W-:-:S04]  /*131b0*/  SHF.R.U32.HI R5, RZ, 0x4, R5 ;  /* 0x00000004ff057819 */ /* 0x001fc80000011605 */
[----:B------:R-:W-:-:S04]  /*131c0*/  SGXT.U32 R5, R5, 0x3 ;  /* 0x000000030505781a */ /* 0x000fc80000000000 */
[----:B------:R-:W-:Y:S01]  /*131d0*/  LOP3.LUT R4, R5, 0x80, RZ, 0xfc, !PT ;  /* 0x0000008005047812 */ /* 0x000fe200078efcff */
[----:B----4-:R0:W-:Y:S04]  /*131e0*/  STL [R1+0x18], R22 ;  /* 0x0000181601007387 */ /* 0x0101e80000100800 */
[----:B0-----:R-:W4:Y:S04]  /*131f0*/  LDL.LU R22, [R1+0x1480] ;  /* 0x0014800001167983 */ /* 0x001f280000300800 */
[----:B------:R-:W3:Y:S01]  /*13200*/  LDL R5, [R1+0xa88] ;  /* 0x000a880001057983 */ /* 0x000ee20000100800 */
[----:B------:R-:W-:-:S02]  /*13210*/  PRMT R19, RZ, 0x7610, R19 ;  /* 0x00007610ff137816 */ /* 0x000fc40000000013 */
[----:B------:R-:W-:Y:S01]  /*13220*/  ISETP.GE.AND P3, PT, R4, UR6, PT ;  /* 0x0000000604007c0c */ /* 0x000fe2000bf66270 */
[----:B------:R-:W-:Y:S01]  /*13230*/  @!P0 IMAD.MOV.U32 R4, RZ, RZ, R7 ;  /* 0x000000ffff048224 */ /* 0x000fe200078e0007 */
[----:B------:R-:W-:-:S04]  /*13240*/  PRMT R9, RZ, 0x7610, R9 ;  /* 0x00007610ff097816 */ /* 0x000fc80000000009 */
[----:B---3--:R0:W3:Y:S02]  /*13250*/  @!P0 LDG.E.U16 R19, desc[UR8][R4.64] ;  /* 0x0000000804138981 */ /* 0x0080e4000c1e1500 */
[----:B0-----:R-:W0:Y:S01]  /*13260*/  S2R R5, SR_TID.X ;  /* 0x0000000000057919 */ /* 0x001e220000002100 */
[----:B------:R-:W-:Y:S01]  /*13270*/  @!P1 IMAD.MOV.U32 R4, RZ, RZ, R6 ;  /* 0x000000ffff049224 */ /* 0x000fe200078e0006 */
[----:B0-----:R-:W-:-:S04]  /*13280*/  SHF.R.U32.HI R5, RZ, 0x4, R5 ;  /* 0x00000004ff057819 */ /* 0x001fc80000011605 */
[----:B------:R-:W-:-:S04]  /*13290*/  SGXT.U32 R5, R5, 0x3 ;  /* 0x000000030505781a */ /* 0x000fc80000000000 */
[----:B------:R-:W-:-:S04]  /*132a0*/  LOP3.LUT R5, R5, 0x88, RZ, 0xfc, !PT ;  /* 0x0000008805057812 */ /* 0x000fc800078efcff */
[----:B------:R-:W-:Y:S01]  /*132b0*/  ISETP.GE.AND P0, PT, R5, UR6, PT ;  /* 0x0000000605007c0c */ /* 0x000fe2000bf06270 */
[----:B------:R-:W-:-:S05]  /*132c0*/  @!P1 IMAD.MOV.U32 R5, RZ, RZ, R10 ;  /* 0x000000ffff059224 */ /* 0x000fca00078e000a */
[----:B------:R2:W4:Y:S01]  /*132d0*/  @!P1 LDG.E.U16 R9, desc[UR8][R4.64] ;  /* 0x0000000804099981 */ /* 0x000522000c1e1500 */
[----:B------:R-:W-:Y:S01]  /*132e0*/  PRMT R8, RZ, 0x7610, R8 ;  /* 0x00007610ff087816 */ /* 0x000fe20000000008 */
[----:B--2---:R-:W-:Y:S02]  /*132f0*/  @!P2 IMAD.MOV.U32 R4, RZ, RZ, R11 ;  /* 0x000000ffff04a224 */ /* 0x004fe400078e000b */
[----:B------:R-:W-:-:S05]  /*13300*/  @!P2 IMAD.MOV.U32 R5, RZ, RZ, R28 ;  /* 0x000000ffff05a224 */ /* 0x000fca00078e001c */
[----:B------:R0:W2:Y:S04]  /*13310*/  @!P2 LDG.E.U16 R8, desc[UR8][R4.64] ;  /* 0x000000080408a981 */ /* 0x0000a8000c1e1500 */
[----:B---3--:R1:W-:Y:S04]  /*13320*/  STL [R1+0x14], R19 ;  /* 0x0000141301007387 */ /* 0x0083e80000100800 */
[----:B-1----:R-:W3:Y:S04]  /*13330*/  LDL.LU R19, [R1+0x147c] ;  /* 0x00147c0001137983 */ /* 0x002ee80000300800 */
[----:B------:R-:W3:Y:S04]  /*13340*/  LDL R6, [R1+0xad4] ;  /* 0x000ad40001067983 */ /* 0x000ee80000100800 */
[----:B------:R-:W3:Y:S04]  /*13350*/  LDL R10, [R1+0xaa8] ;  /* 0x000aa800010a7983 */ /* 0x000ee80000100800 */
[----:B----4-:R1:W-:Y:S04]  /*13360*/  STL [R1+0x10], R9 ;  /* 0x0000100901007387 */ /* 0x0103e80000100800 */
[----:B------:R-:W0:Y:S04]  /*13370*/  LDL R4, [R1+0xa98] ;  /* 0x000a980001047983 */ /* 0x000e280000100800 */
[----:B------:R-:W0:Y:S01]  /*13380*/  LDL R5, [R1+0xacc] ;  /* 0x000acc0001057983 */ /* 0x000e220000100800 */
[----:B------:R-:W-:Y:S01]  /*13390*/  PRMT R12, RZ, 0x7610, R12 ;  /* 0x00007610ff0c7816 */ /* 0x000fe2000000000c */
[----:B------:R-:W4:Y:S01]  /*133a0*/  S2R R7, SR_TID.X ;  /* 0x0000000000077919 */ /* 0x000f220000002100 */
[----:B------:R-:W2:Y:S01]  /*133b0*/  S2R R11, SR_TID.X ;  /* 0x00000000000b7919 */ /* 0x000ea20000002100 */
[----:B-1----:R-:W3:Y:S01]  /*133c0*/  LDL R9, [R1+0xadc] ;  /* 0x000adc0001097983 */ /* 0x002ee20000100800 */
[----:B----4-:R-:W-:-:S04]  /*133d0*/  SHF.R.U32.HI R7, RZ, 0x4, R7 ;  /* 0x00000004ff077819 */ /* 0x010fc80000011607 */
[----:B------:R-:W-:Y:S02]  /*133e0*/  SGXT.U32 R7, R7, 0x3 ;  /* 0x000000030707781a */ /* 0x000fe40000000000 */
[----:B0-----:R-:W-:-:S04]  /*133f0*/  @!P3 LOP3.LUT R5, R5, R4, RZ, 0x3c, !PT ;  /* 0x000000040505b212 */ /* 0x001fc800078e3cff */
[----:B------:R-:W-:-:S04]  /*13400*/  @!P3 LOP3.LUT R4, R5, R4, RZ, 0x3c, !PT ;  /* 0x000000040504b212 */ /* 0x000fc800078e3cff */
[----:B------:R-:W-:-:S05]  /*13410*/  @!P3 LOP3.LUT R5, R5, R4, RZ, 0x3c, !PT ;  /* 0x000000040505b212 */ /* 0x000fca00078e3cff */
[----:B------:R2:W4:Y:S01]  /*13420*/  @!P3 LDG.E.U16 R12, desc[UR8][R4.64] ;  /* 0x00000008040cb981 */ /* 0x000522000c1e1500 */
[----:B------:R-:W-:-:S04]  /*13430*/  LOP3.LUT R7, R7, 0x90, RZ, 0xfc, !PT ;  /* 0x0000009007077812 */ /* 0x000fc800078efcff */
[----:B------:R-:W-:Y:S02]  /*13440*/  ISETP.GE.AND P1, PT, R7, UR6, PT ;  /* 0x0000000607007c0c */ /* 0x000fe4000bf26270 */
[----:B------:R-:W0:Y:S01]  /*13450*/  S2R R7, SR_TID.X ;  /* 0x0000000000077919 */ /* 0x000e220000002100 */
[----:B--2---:R-:W-:Y:S01]  /*13460*/  SHF.R.U32.HI R5, RZ, 0x4, R11 ;  /* 0x00000004ff057819 */ /* 0x004fe2000001160b */
[----:B------:R1:W-:Y:S03]  /*13470*/  STL [R1+0xc], R8 ;  /* 0x00000c0801007387 */ /* 0x0003e60000100800 */
[----:B------:R-:W-:-:S04]  /*13480*/  SGXT.U32 R5, R5, 0x3 ;  /* 0x000000030505781a */ /* 0x000fc80000000000 */
[----:B------:R-:W-:Y:S01]  /*13490*/  LOP3.LUT R4, R5, 0xa0, RZ, 0xfc, !PT ;  /* 0x000000a005047812 */ /* 0x000fe200078efcff */
[----:B-1----:R-:W2:Y:S01]  /*134a0*/  LDL R8, [R1+0xab0] ;  /* 0x000ab00001087983 */ /* 0x002ea20000100800 */
[----:B0-----:R-:W-:-:S04]  /*134b0*/  SHF.R.U32.HI R7, RZ, 0x4, R7 ;  /* 0x00000004ff077819 */ /* 0x001fc80000011607 */
[----:B------:R-:W-:-:S04]  /*134c0*/  SGXT.U32 R7, R7, 0x3 ;  /* 0x000000030707781a */ /* 0x000fc80000000000 */
[----:B------:R-:W-:Y:S02]  /*134d0*/  LOP3.LUT R28, R7, 0x98, RZ, 0xfc, !PT ;  /* 0x00000098071c7812 */ /* 0x000fe400078efcff */
[----:B------:R-:W2:Y:S02]  /*134e0*/  LDL R7, [R1+0xae4] ;  /* 0x000ae40001077983 */ /* 0x000ea40000100800 */
[----:B------:R-:W-:Y:S02]  /*134f0*/  ISETP.GE.AND P2, PT, R28, UR6, PT ;  /* 0x000000061c007c0c */ /* 0x000fe4000bf46270 */
[----:B------:R-:W2:Y:S04]  /*13500*/  LDL.LU R28, [R1+0x1478] ;  /* 0x00147800011c7983 */ /* 0x000ea80000300800 */
[----:B----4-:R0:W-:Y:S04]  /*13510*/  STL [R1+0x8], R12 ;  /* 0x0000080c01007387 */ /* 0x0101e80000100800 */
[----:B0-----:R-:W4:Y:S04]  /*13520*/  LDL.LU R12, [R1+0x1474] ;  /* 0x00147400010c7983 */ /* 0x001f280000300800 */
[----:B------:R-:W2:Y:S01]  /*13530*/  LDL R5, [R1+0xaa0] ;  /* 0x000aa00001057983 */ /* 0x000ea20000100800 */
[----:B------:R-:W-:-:S02]  /*13540*/  PRMT R29, RZ, 0x7610, R29 ;  /* 0x00007610ff1d7816 */ /* 0x000fc4000000001d */
[----:B------:R-:W-:Y:S02]  /*13550*/  ISETP.GE.AND P3, PT, R4, UR6, PT ;  /* 0x0000000604007c0c */ /* 0x000fe4000bf66270 */
[----:B---3--:R-:W-:Y:S02]  /*13560*/  @!P0 MOV R4, R6 ;  /* 0x0000000600048202 */ /* 0x008fe40000000f00 */
[----:B------:R-:W-:-:S03]  /*13570*/  PRMT R0, RZ, 0x7610, R0 ;  /* 0x00007610ff007816 */ /* 0x000fc60000000000 */
[----:B--2---:R0:W2:Y:S02]  /*13580*/  @!P0 LDG.E.U16 R29, desc[UR8][R4.64] ;  /* 0x00000008041d8981 */ /* 0x0040a4000c1e1500 */
[----:B0-----:R-:W-:Y:S02]  /*13590*/  @!P1 IMAD.MOV.U32 R4, RZ, RZ, R9 ;  /* 0x000000ffff049224 */ /* 0x001fe400078e0009 */
[----:B------:R-:W-:Y:S01]  /*135a0*/  @!P1 IMAD.MOV.U32 R5, RZ, RZ, R10 ;  /* 0x000000ffff059224 */ /* 0x000fe200078e000a */
[----:B------:R-:W-:Y:S01]  /*135b0*/  PRMT R21, RZ, 0x7610, R21 ;  /* 0x00007610ff157816 */ /* 0x000fe20000000015 */
[----:B------:R-:W3:Y:S04]  /*135c0*/  LDL R10, [R1+0xab8] ;  /* 0x000ab800010a7983 */ /* 0x000ee80000100800 */
[----:B------:R0:W4:Y:S02]  /*135d0*/  @!P1 LDG.E.U16 R0, desc[UR8][R4.64] ;  /* 0x0000000804009981 */ /* 0x000124000c1e1500 */
[----:B0-----:R-:W-:-:S02]  /*135e0*/  @!P2 IMAD.MOV.U32 R4, RZ, RZ, R7 ;  /* 0x000000ffff04a224 */ /* 0x001fc400078e0007 */
[----:B------:R-:W-:-:S05]  /*135f0*/  @!P2 IMAD.MOV.U32 R5, RZ, RZ, R8 ;  /* 0x000000ffff05a224 */ /* 0x000fca00078e0008 */
[----:B------:R3:W3:Y:S01]  /*13600*/  @!P2 LDG.E.U16 R21, desc[UR8][R4.64] ;  /* 0x000000080415a981 */ /* 0x0006e2000c1e1500 */
[----:B------:R-:W0:Y:S01]  /*13610*/  S2R R6, SR_TID.X ;  /* 0x0000000000067919 */ /* 0x000e220000002100 */
[----:B------:R-:W1:Y:S02]  /*13620*/  S2R R7, SR_TID.X ;  /* 0x0000000000077919 */ /* 0x000e640000002100 */
[----:B----4-:R4:W-:Y:S04]  /*13630*/  STL [R1], R0 ;  /* 0x0000000001007387 */ /* 0x0109e80000100800 */
[----:B----4-:R-:W4:Y:S01]  /*13640*/  LDL R0, [R1+0xaec] ;  /* 0x000aec0001007983 */ /* 0x010f220000100800 */
[----:B------:R-:W-:Y:S02]  /*13650*/  SHF.R.U32.HI R11, RZ, 0x4, R11 ;  /* 0x00000004ff0b7819 */ /* 0x000fe4000001160b */
[----:B0-----:R-:W-:-:S02]  /*13660*/  SHF.R.U32.HI R6, RZ, 0x4, R6 ;  /* 0x00000004ff067819 */ /* 0x001fc40000011606 */
[----:B------:R-:W-:Y:S02]  /*13670*/  SGXT.U32 R11, R11, 0x3 ;  /* 0x000000030b0b781a */ /* 0x000fe40000000000 */
[----:B------:R-:W-:Y:S02]  /*13680*/  SGXT.U32 R6, R6, 0x3 ;  /* 0x000000030606781a */ /* 0x000fe40000000000 */
[----:B------:R-:W-:Y:S01]  /*13690*/  LOP3.LUT R11, R11, 0xa8, RZ, 0xfc, !PT ;  /* 0x000000a80b0b7812 */ /* 0x000fe200078efcff */
[----:B--2---:R0:W-:Y:S01]  /*136a0*/  STL [R1+0x4], R29 ;  /* 0x0000041d01007387 */ /* 0x0041e20000100800 */
[----:B------:R-:W-:Y:S02]  /*136b0*/  LOP3.LUT R9, R6, 0xb0, RZ, 0xfc, !PT ;  /* 0x000000b006097812 */ /* 0x000fe400078efcff */
[----:B------:R-:W-:Y:S01]  /*136c0*/  ISETP.GE.AND P4, PT, R11, UR6, PT ;  /* 0x000000060b007c0c */ /* 0x000fe2000bf86270 */
[----:B---3--:R-:W-:Y:S01]  /*136d0*/  @!P3 IMAD.MOV.U32 R5, RZ, RZ, R10 ;  /* 0x000000ffff05b224 */ /* 0x008fe200078e000a */
[----:B------:R-:W-:Y:S01]  /*136e0*/  PRMT R27, RZ, 0x7610, R27 ;  /* 0x00007610ff1b7816 */ /* 0x000fe2000000001b */
[----:B------:R-:W2:Y:S01]  /*136f0*/  LDL R11, [R1+0xafc] ;  /* 0x000afc00010b7983 */ /* 0x000ea20000100800 */
[----:B-1----:R-:W-:-:S03]  /*13700*/  LEA.HI R8, R7, 0xb8, RZ, 0x1c ;  /* 0x000000b807087811 */ /* 0x002fc600078fe0ff */
[----:B0-----:R-:W3:Y:S01]  /*13710*/  LDL R29, [R1+0xac0] ;  /* 0x000ac000011d7983 */ /* 0x001ee20000100800 */
[----:B------:R-:W-:-:S03]  /*13720*/  ISETP.GE.AND P0, PT, R9, UR6, PT ;  /* 0x0000000609007c0c */ /* 0x000fc6000bf06270 */
[----:B------:R-:W-:Y:S01]  /*13730*/  STL [R1+0x1338], R21 ;  /* 0x0013381501007387 */ /* 0x000fe20000100800 */
[----:B------:R-:W-:-:S03]  /*13740*/  ISETP.GE.AND P1, PT, R8, UR6, PT ;  /* 0x0000000608007c0c */ /* 0x000fc6000bf26270 */
[----:B------:R-:W-:Y:S04]  /*13750*/  STL [R1+0x133c], R21 ;  /* 0x00133c1501007387 */ /* 0x000fe80000100800 */
[----:B------:R-:W-:Y:S04]  /*13760*/  STL [R1+0x1378], R21 ;  /* 0x0013781501007387 */ /* 0x000fe80000100800 */
[----:B------:R-:W-:Y:S04]  /*13770*/  STL [R1+0x137c], R21 ;  /* 0x00137c1501007387 */ /* 0x000fe80000100800 */
[----:B------:R-:W3:Y:S04]  /*13780*/  LDL R9, [R1+0xac8] ;  /* 0x000ac80001097983 */ /* 0x000ee80000100800 */
[----:B------:R-:W3:Y:S01]  /*13790*/  LDL R8, [R1+0xaf8] ;  /* 0x000af80001087983 */ /* 0x000ee20000100800 */
[----:B----4-:R-:W-:-:S05]  /*137a0*/  @!P3 IMAD.MOV.U32 R4, RZ, RZ, R0 ;  /* 0x000000ffff04b224 */ /* 0x010fca00078e0000 */
[----:B------:R2:W4:Y:S01]  /*137b0*/  @!P3 LDG.E.U16 R27, desc[UR8][R4.64] ;  /* 0x00000008041bb981 */ /* 0x000522000c1e1500 */
[----:B------:R-:W-:Y:S02]  /*137c0*/  SHF.R.U32.HI R7, RZ, 0x4, R7 ;  /* 0x00000004ff077819 */ /* 0x000fe40000011607 */
[----:B------:R-:W-:Y:S02]  /*137d0*/  PRMT R26, RZ, 0x7610, R26 ;  /* 0x00007610ff1a7816 */ /* 0x000fe4000000001a */
[----:B------:R-:W-:-:S04]  /*137e0*/  SGXT.U32 R7, R7, 0x3 ;  /* 0x000000030707781a */ /* 0x000fc80000000000 */
[----:B------:R-:W-:Y:S01]  /*137f0*/  LOP3.LUT R0, R7, 0xc0, RZ, 0xfc, !PT ;  /* 0x000000c007007812 */ /* 0x000fe200078efcff */
[----:B--2---:R-:W-:Y:S02]  /*13800*/  @!P4 IMAD.MOV.U32 R4, RZ, RZ, R11 ;  /* 0x000000ffff04c224 */ /* 0x004fe400078e000b */
[----:B---3--:R-:W-:Y:S01]  /*13810*/  @!P4 IMAD.MOV.U32 R5, RZ, RZ, R29 ;  /* 0x000000ffff05c224 */ /* 0x008fe200078e001d */
[----:B------:R-:W-:Y:S02]  /*13820*/  PRMT R20, RZ, 0x7610, R20 ;  /* 0x00007610ff147816 */ /* 0x000fe40000000014 */
[----:B------:R-:W-:Y:S02]  /*13830*/  ISETP.GE.AND P2, PT, R0, UR6, PT ;  /* 0x0000000600007c0c */ /* 0x000fe4000bf46270 */
[----:B------:R0:W2:Y:S02]  /*13840*/  @!P4 LDG.E.U16 R26, desc[UR8][R4.64] ;  /* 0x00000008041ac981 */ /* 0x0000a4000c1e1500 */
[----:B0-----:R-:W-:-:S02]  /*13850*/  @!P0 IMAD.MOV.U32 R5, RZ, RZ, R9 ;  /* 0x000000ffff058224 */ /* 0x001fc400078e0009 */
[----:B------:R-:W-:-:S05]  /*13860*/  @!P0 IMAD.MOV.U32 R4, RZ, RZ, R8 ;  /* 0x000000ffff048224 */ /* 0x000fca00078e0008 */
[----:B------:R-:W3:Y:S04]  /*13870*/  @!P0 LDG.E.U16 R20, desc[UR8][R4.64] ;  /* 0x0000000804148981 */ /* 0x000ee8000c1e1500 */
[----:B----4-:R-:W-:Y:S04]  /*13880*/  STL [R1+0x1340], R27 ;  /* 0x0013401b01007387 */ /* 0x010fe80000100800 */
[----:B------:R-:W-:Y:S04]  /*13890*/  STL [R1+0x1344], R27 ;  /* 0x0013441b01007387 */ /* 0x000fe80000100800 */
[----:B------:R-:W4:Y:S04]  /*138a0*/  LDL R7, [R1+0xb14] ;  /* 0x000b140001077983 */ /* 0x000f280000100800 */
[----:B------:R-:W4:Y:S01]  /*138b0*/  LDL R0, [R1+0xb34] ;  /* 0x000b340001007983 */ /* 0x000f220000100800 */
[----:B------:R-:W-:-:S03]  /*138c0*/  PRMT R25, RZ, 0x7610, R25 ;  /* 0x00007610ff197816 */ /* 0x000fc60000000019 */
[----:B--2---:R-:W-:Y:S04]  /*138d0*/  STL [R1+0x1334], R26 ;  /* 0x0013341a01007387 */ /* 0x004fe80000100800 */
[----:B------:R-:W-:Y:S04]  /*138e0*/  STL [R1+0x1348], R26 ;  /* 0x0013481a01007387 */ /* 0x000fe80000100800 */
[----:B------:R-:W-:Y:S04]  /*138f0*/  STL [R1+0x134c], R26 ;  /* 0x00134c1a01007387 */ /* 0x000fe80000100800 */
[----:B------:R-:W2:Y:S04]  /*13900*/  LDL R29, [R1+0xb04] ;  /* 0x000b0400011d7983 */ /* 0x000ea80000100800 */
[----:B---3--:R-:W-:Y:S04]  /*13910*/  STL [R1+0x1330], R20 ;  /* 0x0013301401007387 */ /* 0x008fe80000100800 */
[----:B------:R-:W-:Y:S04]  /*13920*/  STL [R1+0x1350], R20 ;  /* 0x0013501401007387 */ /* 0x000fe80000100800 */
[----:B------:R-:W-:Y:S01]  /*13930*/  STL [R1+0x1354], R20 ;  /* 0x0013541401007387 */ /* 0x000fe20000100800 */
[----:B------:R-:W0:Y:S03]  /*13940*/  S2R R10, SR_TID.X ;  /* 0x00000000000a7919 */ /* 0x000e260000002100 */
[----:B------:R-:W3:Y:S01]  /*13950*/  LDL R9, [R1+0xb10] ;  /* 0x000b100001097983 */ /* 0x000ee20000100800 */
[----:B------:R-:W-:-:S03]  /*13960*/  PRMT R24, RZ, 0x7610, R24 ;  /* 0x00007610ff187816 */ /* 0x000fc60000000018 */
[----:B------:R-:W3:Y:S01]  /*13970*/  LDL R8, [R1+0xae0] ;  /* 0x000ae00001087983 */ /* 0x000ee20000100800 */
[----:B----4-:R-:W-:Y:S02]  /*13980*/  @!P1 IMAD.MOV.U32 R5, RZ, RZ, R7 ;  /* 0x000000ffff059224 */ /* 0x010fe400078e0007 */
[----:B------:R-:W-:Y:S01]  /*13990*/  @!P1 IMAD.MOV.U32 R4, RZ, RZ, R0 ;  /* 0x000000ffff049224 */ /* 0x000fe200078e0000 */
[----:B0-----:R-:W-:Y:S01]  /*139a0*/  SHF.R.U32.HI R10, RZ, 0x4, R10 ;  /* 0x00000004ff0a7819 */ /* 0x001fe2000001160a */
[----:B------:R-:W4:Y:S04]  /*139b0*/  LDL R7, [R1+0xb0c] ;  /* 0x000b0c0001077983 */ /* 0x000f280000100800 */
[----:B------:R2:W4:Y:S04]  /*139c0*/  @!P1 LDG.E.U16 R25, desc[UR8][R4.64] ;  /* 0x0000000804199981 */ /* 0x000528000c1e1500 */
[----:B------:R-:W3:Y:S01]  /*139d0*/  LDL R5, [R1+0xad0] ;  /* 0x000ad00001057983 */ /* 0x000ee20000100800 */
[----:B------:R-:W-:-:S04]  /*139e0*/  SGXT.U32 R10, R10, 0x3 ;  /* 0x000000030a0a781a */ /* 0x000fc80000000000 */
[C---:B------:R-:W-:Y:S02]  /*139f0*/  LOP3.LUT R11, R10.reuse, 0xc8, RZ, 0xfc, !PT ;  /* 0x000000c80a0b7812 */ /* 0x040fe400078efcff */
[----:B------:R-:W-:-:S04]  /*13a00*/  LOP3.LUT R10, R10, 0xd0, RZ, 0xfc, !PT ;  /* 0x000000d00a0a7812 */ /* 0x000fc800078efcff */
[----:B------:R-:W-:Y:S02]  /*13a10*/  ISETP.GE.AND P4, PT, R10, UR6, PT ;  /* 0x000000060a007c0c */ /* 0x000fe4000bf86270 */
[----:B------:R-:W4:Y:S01]  /*13a20*/  LDL R10, [R1+0xad8] ;  /* 0x000ad800010a7983 */ /* 0x000f220000100800 */
[----:B--2---:R-:W-:Y:S01]  /*13a30*/  @!P2 IMAD.MOV.U32 R4, RZ, RZ, R29 ;  /* 0x000000ffff04a224 */ /* 0x004fe200078e001d */
[----:B------:R-:W-:Y:S02]  /*13a40*/  ISETP.GE.AND P3, PT, R11, UR6, PT ;  /* 0x000000060b007c0c */ /* 0x000fe4000bf66270 */
[----:B------:R-:W0:Y:S02]  /*13a50*/  S2R R11, SR_TID.X ;  /* 0x00000000000b7919 */ /* 0x000e240000002100 */
[----:B0-----:R-:W-:Y:S01]  /*13a60*/  SHF.R.U32.HI R11, RZ, 0x4, R11 ;  /* 0x00000004ff0b7819 */ /* 0x001fe2000001160b */
[----:B---3--:R0:W2:Y:S03]  /*13a70*/  @!P2 LDG.E.U16 R24, desc[UR8][R4.64] ;  /* 0x000000080418a981 */ /* 0x0080a6000c1e1500 */
[----:B------:R-:W-:-:S04]  /*13a80*/  SGXT.U32 R11, R11, 0x3 ;  /* 0x000000030b0b781a */ /* 0x000fc80000000000 */
[----:B------:R-:W-:Y:S02]  /*13a90*/  LOP3.LUT R0, R11, 0xd8, RZ, 0xfc, !PT ;  /* 0x000000d80b007812 */ /* 0x000fe400078efcff */
[----:B------:R-:W1:Y:S01]  /*13aa0*/  S2R R11, SR_TID.X ;  /* 0x00000000000b7919 */ /* 0x000e620000002100 */
[----:B------:R-:W-:Y:S01]  /*13ab0*/  PRMT R23, RZ, 0x7610, R23 ;  /* 0x00007610ff177816 */ /* 0x000fe20000000017 */
[----:B0-----:R-:W-:Y:S02]  /*13ac0*/  @!P3 IMAD.MOV.U32 R4, RZ, RZ, R9 ;  /* 0x000000ffff04b224 */ /* 0x001fe400078e0009 */
[----:B----4-:R-:W-:Y:S01]  /*13ad0*/  @!P3 IMAD.MOV.U32 R5, RZ, RZ, R10 ;  /* 0x000000ffff05b224 */ /* 0x010fe200078e000a */
[----:B------:R-:W-:Y:S01]  /*13ae0*/  PRMT R22, RZ, 0x7610, R22 ;  /* 0x00007610ff167816 */ /* 0x000fe20000000016 */
[----:B------:R-:W-:Y:S04]  /*13af0*/  STL [R1+0x132c], R25 ;  /* 0x00132c1901007387 */ /* 0x000fe80000100800 */
[----:B------:R0:W3:Y:S01]  /*13b00*/  @!P3 LDG.E.U16 R23, desc[UR8][R4.64] ;  /* 0x000000080417b981 */ /* 0x0000e2000c1e1500 */
[----:B------:R-:W-:-:S03]  /*13b10*/  ISETP.GE.AND P0, PT, R0, UR6, PT ;  /* 0x0000000600007c0c */ /* 0x000fc6000bf06270 */
[----:B------:R-:W-:Y:S01]  /*13b20*/  STL [R1+0x1358], R25 ;  /* 0x0013581901007387 */ /* 0x000fe20000100800 */
[----:B0-----:R-:W-:Y:S01]  /*13b30*/  @!P4 MOV R4, R7 ;  /* 0x000000070004c202 */ /* 0x001fe20000000f00 */
[----:B------:R-:W-:Y:S01]  /*13b40*/  @!P4 IMAD.MOV.U32 R5, RZ, RZ, R8 ;  /* 0x000000ffff05c224 */ /* 0x000fe200078e0008 */
[----:B-1----:R-:W-:Y:S01]  /*13b50*/  SHF.R.U32.HI R11, RZ, 0x4, R11 ;  /* 0x00000004ff0b7819 */ /* 0x002fe2000001160b */
[----:B------:R-:W-:Y:S03]  /*13b60*/  STL [R1+0x135c], R25 ;  /* 0x00135c1901007387 */ /* 0x000fe60000100800 */
[----:B------:R-:W-:Y:S01]  /*13b70*/  SGXT.U32 R11, R11, 0x3 ;  /* 0x000000030b0b781a */ /* 0x000fe20000000000 */
[----:B------:R-:W4:Y:S03]  /*13b80*/  LDL.LU R0, [R1+0xaf4] ;  /* 0x000af40001007983 */ /* 0x000f260000300800 */
[----:B------:R-:W-:Y:S01]  /*13b90*/  LOP3.LUT R11, R11, 0xe0, RZ, 0xfc, !PT ;  /* 0x000000e00b0b7812 */ /* 0x000fe200078efcff */
[----:B------:R-:W4:Y:S03]  /*13ba0*/  @!P4 LDG.E.U16 R22, desc[UR8][R4.64] ;  /* 0x000000080416c981 */ /* 0x000f26000c1e1500 */
[----:B------:R-:W-:Y:S01]  /*13bb0*/  ISETP.GE.AND P1, PT, R11, UR6, PT ;  /* 0x000000060b007c0c */ /* 0x000fe2000bf26270 */
[----:B--2---:R-:W-:Y:S04]  /*13bc0*/  STL [R1+0x1328], R24 ;  /* 0x0013281801007387 */ /* 0x004fe80000100800 */
[----:B------:R-:W-:Y:S04]  /*13bd0*/  STL [R1+0x1360], R24 ;  /* 0x0013601801007387 */ /* 0x000fe80000100800 */
[----:B------:R-:W-:Y:S04]  /*13be0*/  STL [R1+0x1364], R24 ;  /* 0x0013641801007387 */ /* 0x000fe80000100800 */
[----:B------:R-:W2:Y:S04]  /*13bf0*/  LDL R29, [R1+0xae8] ;  /* 0x000ae800011d7983 */ /* 0x000ea80000100800 */
[----:B------:R-:W2:Y:S01]  /*13c00*/  LDL R11, [R1+0xb08] ;  /* 0x000b0800010b7983 */ /* 0x000ea20000100800 */
[----:B------:R-:W0:Y:S03]  /*13c10*/  S2R R7, SR_TID.X ;  /* 0x0000000000077919 */ /* 0x000e260000002100 */
[----:B---3--:R-:W-:Y:S04]  /*13c20*/  STL [R1+0x1324], R23 ;  /* 0x0013241701007387 */ /* 0x008fe80000100800 */
[----:B------:R-:W-:Y:S04]  /*13c30*/  STL [R1+0x1368], R23 ;  /* 0x0013681701007387 */ /* 0x000fe80000100800 */
[----:B------:R-:W-:Y:S04]  /*13c40*/  STL [R1+0x136c], R23 ;  /* 0x00136c1701007387 */ /* 0x000fe80000100800 */
[----:B------:R-:W3:Y:S01]  /*13c50*/  LDL R10, [R1+0xb24] ;  /* 0x000b2400010a7983 */ /* 0x000ee20000100800 */
[----:B------:R-:W-:-:S02]  /*13c60*/  PRMT R19, RZ, 0x7610, R19 ;  /* 0x00007610ff137816 */ /* 0x000fc40000000013 */
[--C-:B0-----:R-:W-:Y:S02]  /*13c70*/  SHF.R.U32.HI R8, RZ, 0x4, R7.reuse ;  /* 0x00000004ff087819 */ /* 0x101fe40000011607 */
[----:B------:R-:W-:-:S04]  /*13c80*/  SHF.R.U32.HI R7, RZ, 0x4, R7 ;  /* 0x00000004ff077819 */ /* 0x000fc80000011607 */
[----:B------:R-:W-:Y:S01]  /*13c90*/  SGXT.U32 R7, R7, 0x3 ;  /* 0x000000030707781a */ /* 0x000fe20000000000 */
[----:B----4-:R-:W-:Y:S03]  /*13ca0*/  STL [R1+0x1320], R22 ;  /* 0x0013201601007387 */ /* 0x010fe60000100800 */
[----:B------:R-:W-:Y:S01]  /*13cb0*/  LOP3.LUT R5, R7, 0xf0, RZ, 0xfc, !PT ;  /* 0x000000f007057812 */ /* 0x000fe200078efcff */
[----:B------:R-:W-:Y:S03]  /*13cc0*/  STL [R1+0x1370], R22 ;  /* 0x0013701601007387 */ /* 0x000fe60000100800 */
[----:B------:R-:W-:Y:S01]  /*13cd0*/  ISETP.GE.AND P3, PT, R5, UR6, PT ;  /* 0x0000000605007c0c */ /* 0x000fe2000bf66270 */
[----:B------:R-:W-:Y:S04]  /*13ce0*/  STL [R1+0x1374], R22 ;  /* 0x0013741601007387 */ /* 0x000fe80000100800 */
[----:B------:R-:W4:Y:S04]  /*13cf0*/  LDL R7, [R1+0xb30] ;  /* 0x000b300001077983 */ /* 0x000f280000100800 */
[----:B------:R-:W4:Y:S01]  /*13d00*/  LDL R9, [R1+0xaf0] ;  /* 0x000af00001097983 */ /* 0x000f220000100800 */
[----:B--2---:R-:W-:-:S02]  /*13d10*/  @!P0 IMAD.MOV.U32 R5, RZ, RZ, R29 ;  /* 0x000000ffff058224 */ /* 0x004fc400078e001d */
[----:B------:R-:W-:-:S05]  /*13d20*/  @!P0 IMAD.MOV.U32 R4, RZ, RZ, R11 ;  /* 0x000000ffff048224 */ /* 0x000fca00078e000b */
[----:B------:R0:W2:Y:S01]  /*13d30*/  @!P0 LDG.E.U16 R19, desc[UR8][R4.64] ;  /* 0x0000000804138981 */ /* 0x0000a2000c1e1500 */
[----:B------:R-:W-:Y:S01]  /*13d40*/  SGXT.U32 R8, R8, 0x3 ;  /* 0x000000030808781a */ /* 0x000fe20000000000 */
[----:B------:R-:W1:Y:S03]  /*13d50*/  S2R R6, SR_TID.X ;  /* 0x0000000000067919 */ /* 0x000e660000002100 */
[----:B------:R-:W-:-:S04]  /*13d60*/  LOP3.LUT R8, R8, 0xe8, RZ, 0xfc, !PT ;  /* 0x000000e808087812 */ /* 0x000fc800078efcff */
[----:B------:R-:W-:Y:S02]  /*13d70*/  ISETP.GE.AND P2, PT, R8, UR6, PT ;  /* 0x0000000608007c0c */ /* 0x000fe4000bf46270 */
[----:B------:R-:W4:Y:S01]  /*13d80*/  S2R R8, SR_TID.X ;  /* 0x0000000000087919 */ /* 0x000f220000002100 */
[----:B------:R-:W-:Y:S01]  /*13d90*/  PRMT R3, RZ, 0x7610, R3 ;  /* 0x00007610ff037816 */ /* 0x000fe20000000003 */
[----:B0-----:R-:W-:Y:S02]  /*13da0*/  @!P1 IMAD.MOV.U32 R5, RZ, RZ, R0 ;  /* 0x000000ffff059224 */ /* 0x001fe400078e0000 */
[----:B---3--:R-:W-:-:S05]  /*13db0*/  @!P1 IMAD.MOV.U32 R4, RZ, RZ, R10 ;  /* 0x000000ffff049224 */ /* 0x008fca00078e000a */
[----:B------:R0:W3:Y:S01]  /*13dc0*/  @!P1 LDG.E.U16 R3, desc[UR8][R4.64] ;  /* 0x0000000804039981 */ /* 0x0000e2000c1e1500 */
[----:B-1----:R-:W-:-:S04]  /*13dd0*/  SHF.R.U32.HI R6, RZ, 0x4, R6 ;  /* 0x00000004ff067819 */ /* 0x002fc80000011606 */
[----:B------:R-:W-:Y:S02]  /*13de0*/  SGXT.U32 R6, R6, 0x3 ;  /* 0x000000030606781a */ /* 0x000fe40000000000 */
[----:B0-----:R-:W-:Y:S02]  /*13df0*/  PRMT R4, RZ, 0x7610, R4 ;  /* 0x00007610ff047816 */ /* 0x001fe40000000004 */
[----:B------:R-:W-:Y:S02]  /*13e00*/  ISETP.GE.AND P0, PT, R6, UR6, PT ;  /* 0x0000000606007c0c */ /* 0x000fe4000bf06270 */
[----:B----4-:R-:W-:Y:S02]  /*13e10*/  LEA.HI R11, R8, 0xf8, RZ, 0x1c ;  /* 0x000000f8080b7811 */ /* 0x010fe400078fe0ff */
[----:B------:R-:W4:Y:S01]  /*13e20*/  LDL R8, [R1+0xb00] ;  /* 0x000b000001087983 */ /* 0x000f220000100800 */
[----:B------:R-:W-:Y:S02]  /*13e30*/  @!P2 IMAD.MOV.U32 R6, RZ, RZ, R7 ;  /* 0x000000ffff06a224 */ /* 0x000fe400078e0007 */
[----:B------:R-:W-:-:S05]  /*13e40*/  @!P2 IMAD.MOV.U32 R7, RZ, RZ, R9 ;  /* 0x000000ffff07a224 */ /* 0x000fca00078e0009 */
[----:B------:R4:W3:Y:S04]  /*13e50*/  @!P2 LDG.E.U16 R4, desc[UR8][R6.64] ;  /* 0x000000080604a981 */ /* 0x0008e8000c1e1500 */
[----:B--2---:R-:W-:Y:S04]  /*13e60*/  STL [R1+0x131c], R19 ;  /* 0x00131c1301007387 */ /* 0x004fe80000100800 */
[----:B------:R0:W-:Y:S04]  /*13e70*/  STL [R1+0xd20], R0 ;  /* 0x000d200001007387 */ /* 0x0001e80000100800 */
[----:B0-----:R-:W2:Y:S01]  /*13e80*/  LDL.LU R0, [R1+0xb2c] ;  /* 0x000b2c0001007983 */ /* 0x001ea20000300800 */
[----:B------:R-:W0:Y:S01]  /*13e90*/  S2R R10, SR_TID.X ;  /* 0x00000000000a7919 */ /* 0x000e220000002100 */
[----:B------:R-:W-:-:S02]  /*13ea0*/  ISETP.GE.AND P4, PT, R11, UR6, PT ;  /* 0x000000060b007c0c */ /* 0x000fc4000bf86270 */
[----:B------:R-:W-:Y:S01]  /*13eb0*/  PRMT R5, RZ, 0x7610, R5 ;  /* 0x00007610ff057816 */ /* 0x000fe20000000005 */
[----:B----4-:R-:W-:Y:S01]  /*13ec0*/  @!P3 IMAD.MOV.U32 R7, RZ, RZ, R8 ;  /* 0x000000ffff07b224 */ /* 0x010fe200078e0008 */
[----:B0-----:R-:W-:Y:S01]  /*13ed0*/  LOP3.LUT R29, R10, 0x7f, RZ, 0xc0, !PT ;  /* 0x0000007f0a1d7812 */ /* 0x001fe200078ec0ff */
[----:B---3--:R-:W-:Y:S04]  /*13ee0*/  STL [R1+0x1318], R4 ;  /* 0x0013180401007387 */ /* 0x008fe80000100800 */
[----:B------:R-:W3:Y:S04]  /*13ef0*/  LDL R9, [R1+0x248] ;  /* 0x0002480001097983 */ /* 0x000ee80000100800 */
[----:B------:R-:W3:Y:S04]  /*13f00*/  LDL R8, [R1+0x24c] ;  /* 0x00024c0001087983 */ /* 0x000ee80000100800 */
[----:B------:R-:W4:Y:S04]  /*13f10*/  LDL R11, [R1+0xa24] ;  /* 0x000a2400010b7983 */ /* 0x000f280000100800 */
[----:B------:R-:W4:Y:S04]  /*13f20*/  LDL R10, [R1+0xa28] ;  /* 0x000a2800010a7983 */ /* 0x000f280000100800 */
[----:B--2---:R-:W-:Y:S04]  /*13f30*/  STL [R1+0xd48], R0 ;  /* 0x000d480001007387 */ /* 0x004fe80000100800 */
        /* <DEDUP_REMOVED lines=19> */
[----:B------:R-:W-:-:S03]  /*14070*/  @!P3 IMAD.MOV.U32 R6, RZ, RZ, R0 ;  /* 0x000000ffff06b224 */ /* 0x000fc600078e0000 */
        /* <DEDUP_REMOVED lines=9> */
[----:B------:R0:W2:Y:S04]  /*14110*/  @!P3 LDG.E.U16 R5, desc[UR8][R6.64] ;  /* 0x000000080605b981 */ /* 0x0000a8000c1e1500 */
[----:B------:R-:W0:Y:S04]  /*14120*/  LDL R6, [R1+0xb20] ;  /* 0x000b200001067983 */ /* 0x000e280000100800 */
[----:B------:R-:W0:Y:S01]  /*14130*/  LDL R7, [R1+0xb28] ;  /* 0x000b280001077983 */ /* 0x000e220000100800 */
[----:B------:R-:W-:-:S02]  /*14140*/  ISETP.GE.AND P1, PT, R29, UR6, PT ;  /* 0x000000061d007c0c */ /* 0x000fc4000bf26270 */
[----:B------:R-:W-:Y:S02]  /*14150*/  PRMT R28, RZ, 0x7610, R28 ;  /* 0x00007610ff1c7816 */ /* 0x000fe4000000001c */
[----:B------:R-:W-:-:S04]  /*14160*/  LOP3.LUT R29, R29, 0x80, RZ, 0xfc, !PT ;  /* 0x000000801d1d7812 */ /* 0x000fc800078efcff */
[----:B------:R-:W-:Y:S02]  /*14170*/  ISETP.GE.AND P2, PT, R29, UR6, PT ;  /* 0x000000061d007c0c */ /* 0x000fe4000bf46270 */
[----:B------:R-:W3:Y:S01]  /*14180*/  LDL.LU R29, [R1+0x1470] ;  /* 0x00147000011d7983 */ /* 0x000ee20000300800 */
[----:B0-----:R-:W-:-:S04]  /*14190*/  @!P4 LOP3.LUT R7, R7, R6, RZ, 0x3c, !PT ;  /* 0x000000060707c212 */ /* 0x001fc800078e3cff */
[----:B------:R-:W-:-:S04]  /*141a0*/  @!P4 LOP3.LUT R6, R7, R6, RZ, 0x3c, !PT ;  /* 0x000000060706c212 */ /* 0x000fc800078e3cff */
[----:B------:R-:W-:-:S05]  /*141b0*/  @!P4 LOP3.LUT R7, R7, R6, RZ, 0x3c, !PT ;  /* 0x000000060707c212 */ /* 0x000fca00078e3cff */
[----:B------:R0:W2:Y:S04]  /*141c0*/  @!P4 LDG.E.U16 R28, desc[UR8][R6.64] ;  /* 0x00000008061cc981 */ /* 0x0000a8000c1e1500 */
[----:B------:R-:W0:Y:S04]  /*141d0*/  LDL R6, [R1+0xa74] ;  /* 0x000a740001067983 */ /* 0x000e280000100800 */
[----:B------:R-:W0:Y:S01]  /*141e0*/  LDL R7, [R1+0xa8c] ;  /* 0x000a8c0001077983 */ /* 0x000e220000100800 */
[----:B------:R-:W-:Y:S02]  /*141f0*/  PRMT R12, RZ, 0x7610, R12 ;  /* 0x00007610ff0c7816 */ /* 0x000fe4000000000c */
[----:B---3--:R-:W-:-:S02]  /*14200*/  PRMT R29, RZ, 0x7610, R29 ;  /* 0x00007610ff1d7816 */ /* 0x008fc4000000001d */
[----:B0-----:R-:W-:-:S04]  /*14210*/  @!P0 LOP3.LUT R7, R7, R6, RZ, 0x3c, !PT ;  /* 0x0000000607078212 */ /* 0x001fc800078e3cff */
[----:B------:R-:W-:-:S04]  /*14220*/  @!P0 LOP3.LUT R6, R7, R6, RZ, 0x3c, !PT ;  /* 0x0000000607068212 */ /* 0x000fc800078e3cff */
[----:B------:R-:W-:-:S05]  /*14230*/  @!P0 LOP3.LUT R7, R7, R6, RZ, 0x3c, !PT ;  /* 0x0000000607078212 */ /* 0x000fca00078e3cff */
[----:B------:R0:W3:Y:S01]  /*14240*/  @!P0 LDG.E.U16 R12, desc[UR8][R6.64] ;  /* 0x00000008060c8981 */ /* 0x0000e2000c1e1500 */
[----:B------:R-:W-:Y:S06]  /*14250*/  BAR.SYNC.DEFER_BLOCKING 0x0 ;  /* 0x0000000000007b1d */ /* 0x000fec0000010000 */
[----:B------:R-:W2:Y:S01]  /*14260*/  @!P1 LDG.E.U16 R29, desc[UR8][R8.64] ;  /* 0x00000008081d9981 */ /* 0x000ea2000c1e1500 */
[----:B0-----:R-:W-:-:S06]  /*14270*/  PRMT R7, RZ, 0x7610, R7 ;  /* 0x00007610ff077816 */ /* 0x001fcc0000000007 */
[----:B----4-:R0:W4:Y:S04]  /*14280*/  @!P2 LDG.E.U16 R7, desc[UR8][R10.64] ;  /* 0x000000080a07a981 */ /* 0x010128000c1e1500 */
[----:B--2---:R1:W-:Y:S04]  /*14290*/  STL [R1+0x1fc], R29 ;  /* 0x0001fc1d01007387 */ /* 0x0043e80000100800 */
[----:B-1----:R-:W2:Y:S04]  /*142a0*/  LDL.LU R29, [R1+0x146c] ;  /* 0x00146c00011d7983 */ /* 0x002ea80000300800 */
[----:B------:R-:W3:Y:S04]  /*142b0*/  LDL R8, [R1+0xa2c] ;  /* 0x000a2c0001087983 */ /* 0x000ee80000100800 */
[----:B------:R-:W3:Y:S04]  /*142c0*/  LDL R9, [R1+0xa30] ;  /* 0x000a300001097983 */ /* 0x000ee80000100800 */
[----:B------:R-:W0:Y:S04]  /*142d0*/  LDL R10, [R1+0x9ac] ;  /* 0x0009ac00010a7983 */ /* 0x000e280000100800 */
[----:B------:R-:W0:Y:S01]  /*142e0*/  LDL R11, [R1+0x9b0] ;  /* 0x0009b000010b7983 */ /* 0x000e220000100800 */
[----:B------:R-:W-:-:S02]  /*142f0*/  PRMT R6, RZ, 0x7610, R6 ;  /* 0x00007610ff067816 */ /* 0x000fc40000000006 */
[----:B---3--:R-:W-:-:S04]  /*14300*/  @!P1 LOP3.LUT R9, R9, R8, RZ, 0x3c, !PT ;  /* 0x0000000809099212 */ /* 0x008fc800078e3cff */
[----:B------:R-:W-:Y:S02]  /*14310*/  @!P1 LOP3.LUT R8, R9, R8, RZ, 0x3c, !PT ;  /* 0x0000000809089212 */ /* 0x000fe400078e3cff */
[----:B0-----:R-:W-:Y:S02]  /*14320*/  @!P1 LOP3.LUT R11, R11, R10, RZ, 0x3c, !PT ;  /* 0x0000000a0b0b9212 */ /* 0x001fe400078e3cff */
[----:B------:R-:W-:Y:S02]  /*14330*/  @!P1 LOP3.LUT R9, R9, R8, RZ, 0x3c, !PT ;  /* 0x0000000809099212 */ /* 0x000fe400078e3cff */
[----:B------:R-:W-:-:S03]  /*14340*/  @!P1 LOP3.LUT R10, R11, R10, RZ, 0x3c, !PT ;  /* 0x0000000a0b0a9212 */ /* 0x000fc600078e3cff */
[----:B------:R0:W3:Y:S01]  /*14350*/  @!P1 LDG.E.U16 R6, desc[UR8][R8.64] ;  /* 0x0000000808069981 */ /* 0x0000e2000c1e1500 */
[----:B------:R-:W-:Y:S02]  /*14360*/  @!P1 LOP3.LUT R11, R11, R10, RZ, 0x3c, !PT ;  /* 0x0000000a0b0b9212 */ /* 0x000fe400078e3cff */
[----:B0-----:R-:W-:-:S06]  /*14370*/  PRMT R8, RZ, 0x7610, R8 ;  /* 0x00007610ff087816 */ /* 0x001fcc0000000008 */
[----:B------:R0:W4:Y:S04]  /*14380*/  @!P1 LDG.E.U16 R8, desc[UR8][R10.64] ;  /* 0x000000080a089981 */ /* 0x000128000c1e1500 */
[----:B------:R-:W0:Y:S04]  /*14390*/  LDL R10, [R1+0x9a4] ;  /* 0x0009a400010a7983 */ /* 0x000e280000100800 */
[----:B------:R-:W0:Y:S01]  /*143a0*/  LDL R11, [R1+0x9a8] ;  /* 0x0009a800010b7983 */ /* 0x000e220000100800 */
[----:B------:R-:W-:Y:S02]  /*143b0*/  PRMT R9, RZ, 0x7610, R9 ;  /* 0x00007610ff097816 */ /* 0x000fe40000000009 */
[----:B0-----:R-:W-:-:S04]  /*143c0*/  @!P2 LOP3.LUT R11, R11, R10, RZ, 0x3c, !PT ;  /* 0x0000000a0b0ba212 */ /* 0x001fc800078e3cff */
[----:B------:R-:W-:-:S04]  /*143d0*/  @!P2 LOP3.LUT R10, R11, R10, RZ, 0x3c, !PT ;  /* 0x0000000a0b0aa212 */ /* 0x000fc800078e3cff */
[----:B------:R-:W-:-:S05]  /*143e0*/  @!P2 LOP3.LUT R11, R11, R10, RZ, 0x3c, !PT ;  /* 0x0000000a0b0ba212 */ /* 0x000fca00078e3cff */
[----:B------:R0:W4:Y:S04]  /*143f0*/  @!P2 LDG.E.U16 R9, desc[UR8][R10.64] ;  /* 0x000000080a09a981 */ /* 0x000128000c1e1500 */
[----:B------:R-:W0:Y:S04]  /*14400*/  LDL R10, [R1+0x92c] ;  /* 0x00092c00010a7983 */ /* 0x000e280000100800 */
[----:B------:R-:W0:Y:S01]  /*14410*/  LDL R11, [R1+0x930] ;  /* 0x00093000010b7983 */ /* 0x000e220000100800 */
[----:B------:R-:W-:Y:S02]  /*14420*/  PRMT R13, RZ, 0x7610, R13 ;  /* 0x00007610ff0d7816 */ /* 0x000fe4000000000d */
[----:B0-----:R-:W-:-:S04]  /*14430*/  @!P1 LOP3.LUT R11, R11, R10, RZ, 0x3c, !PT ;  /* 0x0000000a0b0b9212 */ /* 0x001fc800078e3cff */
[----:B------:R-:W-:-:S04]  /*14440*/  @!P1 LOP3.LUT R10, R11, R10, RZ, 0x3c, !PT ;  /* 0x0000000a0b0a9212 */ /* 0x000fc800078e3cff */
[----:B------:R-:W-:-:S05]  /*14450*/  @!P1 LOP3.LUT R11, R11, R10, RZ, 0x3c, !PT ;  /* 0x0000000a0b0b9212 */ /* 0x000fca00078e3cff */
[----:B------:R-:W2:Y:S04]  /*14460*/  @!P1 LDG.E.U16 R13, desc[UR8][R10.64] ;  /* 0x000000080a0d9981 */ /* 0x000ea8000c1e1500 */
[----:B--2---:R0:W-:Y:S04]  /*14470*/  STL [R1+0x30], R13 ;  /* 0x0000300d01007387 */ /* 0x0041e80000100800 */
[----:B0-----:R-:W2:Y:S04]  /*14480*/  LDL.LU R13, [R1+0x1468] ;  /* 0x00146800010d7983 */ /* 0x001ea80000300800 */
[----:B------:R-:W3:Y:S04]  /*14490*/  LDL R10, [R1+0x924] ;  /* 0x00092400010a7983 */ /* 0x000ee80000100800 */
[----:B------:R-:W3:Y:S01]  /*144a0*/  LDL R11, [R1+0x928] ;  /* 0x00092800010b7983 */ /* 0x000ee20000100800 */
[----:B------:R-:W-:-:S02]  /*144b0*/  PRMT R29, RZ, 0x7610, R29 ;  /* 0x00007610ff1d7816 */ /* 0x000fc4000000001d */
[----:B---3--:R-:W-:-:S04]  /*144c0*/  @!P2 LOP3.LUT R11, R11, R10, RZ, 0x3c, !PT ;  /* 0x0000000a0b0ba212 */ /* 0x008fc800078e3cff */
[----:B------:R-:W-:-:S04]  /*144d0*/  @!P2 LOP3.LUT R10, R11, R10, RZ, 0x3c, !PT ;  /* 0x0000000a0b0aa212 */ /* 0x000fc800078e3cff */
[----:B------:R-:W-:-:S05]  /*144e0*/  @!P2 LOP3.LUT R11, R11, R10, RZ, 0x3c, !PT ;  /* 0x0000000a0b0ba212 */ /* 0x000fca00078e3cff */
[----:B------:R-:W3:Y:S04]  /*144f0*/  @!P2 LDG.E.U16 R29, desc[UR8][R10.64] ;  /* 0x000000080a1da981 */ /* 0x000ee8000c1e1500 */
[----:B---3--:R0:W-:Y:S04]  /*14500*/  STL [R1+0x34], R29 ;  /* 0x0000341d01007387 */ /* 0x0081e80000100800 */
[----:B0-----:R-:W3:Y:S04]  /*14510*/  LDL.LU R29, [R1+0x1464] ;  /* 0x00146400011d7983 */ /* 0x001ee80000300800 */
[----:B------:R-:W4:Y:S04]  /*14520*/  LDL R10, [R1+0x8ac] ;  /* 0x0008ac00010a7983 */ /* 0x000f280000100800 */
[----:B------:R-:W4:Y:S01]  /*14530*/  LDL R11, [R1+0x8b0] ;  /* 0x0008b000010b7983 */ /* 0x000f220000100800 */
[----:B--2---:R-:W-:-:S02]  /*14540*/  PRMT R13, RZ, 0x7610, R13 ;  /* 0x00007610ff0d7816 */ /* 0x004fc4000000000d */
[----:B----4-:R-:W-:-:S04]  /*14550*/  @!P1 LOP3.LUT R11, R11, R10, RZ, 0x3c, !PT ;  /* 0x0000000a0b0b9212 */ /* 0x010fc800078e3cff */
[----:B------:R-:W-:-:S04]  /*14560*/  @!P1 LOP3.LUT R10, R11, R10, RZ, 0x3c, !PT ;  /* 0x0000000a0b0a9212 */ /* 0x000fc800078e3cff */
[----:B------:R-:W-:-:S05]  /*14570*/  @!P1 LOP3.LUT R11, R11, R10, RZ, 0x3c, !PT ;  /* 0x0000000a0b0b9212 */ /* 0x000fca00078e3cff */
[----:B------:R-:W2:Y:S04]  /*14580*/  @!P1 LDG.E.U16 R13, desc[UR8][R10.64] ;  /* 0x000000080a0d9981 */ /* 0x000ea8000c1e1500 */
[----:B--2---:R0:W-:Y:S04]  /*14590*/  STL [R1+0x38], R13 ;  /* 0x0000380d01007387 */ /* 0x0041e80000100800 */
[----:B0-----:R-:W2:Y:S04]  /*145a0*/  LDL.LU R13, [R1+0x1460] ;  /* 0x00146000010d7983 */ /* 0x001ea80000300800 */
[----:B------:R-:W4:Y:S04]  /*145b0*/  LDL R10, [R1+0x8a4] ;  /* 0x0008a400010a7983 */ /* 0x000f280000100800 */
[----:B------:R-:W4:Y:S01]  /*145c0*/  LDL R11, [R1+0x8a8] ;  /* 0x0008a800010b7983 */ /* 0x000f220000100800 */
[----:B---3--:R-:W-:-:S02]  /*145d0*/  PRMT R29, RZ, 0x7610, R29 ;  /* 0x00007610ff1d7816 */ /* 0x008fc4000000001d */
[----:B----4-:R-:W-:-:S04]  /*145e0*/  @!P2 LOP3.LUT R11, R11, R10, RZ, 0x3c, !PT ;  /* 0x0000000a0b0ba212 */ /* 0x010fc800078e3cff */
        /* <DEDUP_REMOVED lines=412> */
[----:B------:R-:W-:-:S02]  /*15fb0*/  PRMT R0, RZ, 0x7610, R0 ;  /* 0x00007610ff007816 */ /* 0x000fc40000000000 */
[----:B----4-:R-:W-:-:S04]  /*15fc0*/  @!P2 LOP3.LUT R11, R11, R10, RZ, 0x3c, !PT ;  /* 0x0000000a0b0ba212 */ /* 0x010fc800078e3cff */
[----:B------:R-:W-:-:S04]  /*15fd0*/  @!P2 LOP3.LUT R10, R11, R10, RZ, 0x3c, !PT ;  /* 0x0000000a0b0aa212 */ /* 0x000fc800078e3cff */
[----:B------:R-:W-:-:S05]  /*15fe0*/  @!P2 LOP3.LUT R11, R11, R10, RZ, 0x3c, !PT ;  /* 0x0000000a0b0ba212 */ /* 0x000fca00078e3cff */
[----:B------:R0:W4:Y:S04]  /*15ff0*/  @!P2 LDG.E.U16 R0, desc[UR8][R10.64] ;  /* 0x000000080a00a981 */ /* 0x000128000c1e1500 */
[----:B------:R-:W0:Y:S04]  /*16000*/  LDL R10, [R1+0x49c] ;  /* 0x00049c00010a7983 */ /* 0x000e280000100800 */
[----:B------:R-:W0:Y:S01]  /*16010*/  LDL R11, [R1+0x4a0] ;  /* 0x0004a000010b7983 */ /* 0x000e220000100800 */
[----:B---3--:R-:W-:Y:S02]  /*16020*/  PRMT R29, RZ, 0x7610, R29 ;  /* 0x00007610ff1d7816 */ /* 0x008fe4000000001d */
[----:B0-----:R-:W-:-:S04]  /*16030*/  @!P1 LOP3.LUT R11, R11, R10, RZ, 0x3c, !PT ;  /* 0x0000000a0b0b9212 */ /* 0x001fc800078e3cff */
[----:B------:R-:W-:-:S04]  /*16040*/  @!P1 LOP3.LUT R10, R11, R10, RZ, 0x3c, !PT ;  /* 0x0000000a0b0a9212 */ /* 0x000fc800078e3cff */
[----:B------:R-:W-:-:S05]  /*16050*/  @!P1 LOP3.LUT R11, R11, R10, RZ, 0x3c, !PT ;  /* 0x0000000a0b0b9212 */ /* 0x000fca00078e3cff */
[----:B------:R-:W3:Y:S04]  /*16060*/  @!P1 LDG.E.U16 R29, desc[UR8][R10.64] ;  /* 0x000000080a1d9981 */ /* 0x000ee8000c1e1500 */
[----:B----4-:R-:W-:Y:S04]  /*16070*/  STL [R1+0x12cc], R0 ;  /* 0x0012cc0001007387 */ /* 0x010fe80000100800 */
[----:B------:R-:W-:Y:S04]  /*16080*/  STL [R1+0x12d0], R0 ;  /* 0x0012d00001007387 */ /* 0x000fe80000100800 */
[----:B------:R-:W-:Y:S04]  /*16090*/  STL [R1+0x12d4], R0 ;  /* 0x0012d40001007387 */ /* 0x000fe80000100800 */
[----:B------:R-:W-:Y:S04]  /*160a0*/  STL [R1+0x12d8], R0 ;  /* 0x0012d80001007387 */ /* 0x000fe80000100800 */
[----:B------:R-:W-:Y:S04]  /*160b0*/  STL [R1+0x12fc], R0 ;  /* 0x0012fc0001007387 */ /* 0x000fe80000100800 */
[----:B------:R-:W-:Y:S04]  /*160c0*/  STL [R1+0x1300], R0 ;  /* 0x0013000001007387 */ /* 0x000fe80000100800 */
        /* <DEDUP_REMOVED lines=74> */
[----:B--2---:R-:W-:Y:S02]  /*16570*/  PRMT R13, RZ, 0x7610, R13 ;  /* 0x00007610ff0d7816 */ /* 0x004fe4000000000d */
[----:B0-----:R-:W-:-:S04]  /*16580*/  @!P2 LOP3.LUT R11, R11, R10, RZ, 0x3c, !PT ;  /* 0x0000000a0b0ba212 */ /* 0x001fc800078e3cff */
[----:B------:R-:W-:-:S04]  /*16590*/  @!P2 LOP3.LUT R10, R11, R10, RZ, 0x3c, !PT ;  /* 0x0000000a0b0aa212 */ /* 0x000fc800078e3cff */
[----:B------:R-:W-:-:S05]  /*165a0*/  @!P2 LOP3.LUT R11, R11, R10, RZ, 0x3c, !PT ;  /* 0x0000000a0b0ba212 */ /* 0x000fca00078e3cff */
[----:B------:R-:W2:Y:S04]  /*165b0*/  @!P2 LDG.E.U16 R13, desc[UR8][R10.64] ;  /* 0x000000080a0da981 */ /* 0x000ea8000c1e1500 */
[----:B----4-:R0:W-:Y:S04]  /*165c0*/  STL [R1+0x1d0], R23 ;  /* 0x0001d01701007387 */ /* 0x0101e80000100800 */
[----:B0-----:R-:W4:Y:S04]  /*165d0*/  LDL R23, [R1+0xa08] ;  /* 0x000a080001177983 */ /* 0x001f280000100800 */
[----:B------:R-:W-:Y:S04]  /*165e0*/  STL [R1+0x12dc], R12 ;  /* 0x0012dc0c01007387 */ /* 0x000fe80000100800 */
[----:B------:R-:W-:Y:S04]  /*165f0*/  STL [R1+0x12e0], R12 ;  /* 0x0012e00c01007387 */ /* 0x000fe80000100800 */
[----:B------:R-:W-:Y:S04]  /*16600*/  STL [R1+0x1304], R12 ;  /* 0x0013040c01007387 */ /* 0x000fe80000100800 */
        /* <DEDUP_REMOVED lines=9> */
[----:B--2---:R-:W-:Y:S04]  /*166a0*/  STL [R1+0x12e4], R13 ;  /* 0x0012e40d01007387 */ /* 0x004fe80000100800 */
[----:B------:R-:W-:Y:S04]  /*166b0*/  STL [R1+0x12e8], R13 ;  /* 0x0012e80d01007387 */ /* 0x000fe80000100800 */
[----:B------:R-:W-:Y:S04]  /*166c0*/  STL [R1+0x1314], R13 ;  /* 0x0013140d01007387 */ /* 0x000fe80000100800 */
[----:B---3--:R0:W-:Y:S04]  /*166d0*/  STL [R1+0x1f4], R14 ;  /* 0x0001f40e01007387 */ /* 0x0081e80000100800 */
[----:B0-----:R-:W2:Y:S04]  /*166e0*/  LDL.LU R14, [R1+0x1380] ;  /* 0x00138000010e7983 */ /* 0x001ea80000300800 */
[----:B------:R-:W3:Y:S01]  /*166f0*/  LDL R11, [R1+0xa04] ;  /* 0x000a0400010b7983 */ /* 0x000ee20000100800 */
[----:B------:R-:W-:Y:S01]  /*16700*/  PRMT R20, RZ, 0x7610, R20 ;  /* 0x00007610ff147816 */ /* 0x000fe20000000014 */
[----:B----4-:R-:W-:-:S02]  /*16710*/  @!P2 IMAD.MOV.U32 R10, RZ, RZ, R23 ;  /* 0x000000ffff0aa224 */ /* 0x010fc400078e0017 */
[----:B--2---:R-:W-:Y:S04]  /*16720*/  STL [R1+0x12ec], R14 ;  /* 0x0012ec0e01007387 */ /* 0x004fe80000100800 */
[----:B---3--:R-:W2:Y:S01]  /*16730*/  @!P2 LDG.E.U16 R20, desc[UR8][R10.64] ;  /* 0x000000080a14a981 */ /* 0x008ea2000c1e1500 */
[----:B------:R-:W-:-:S03]  /*16740*/  PRMT R26, RZ, 0x7610, R26 ;  /* 0x00007610ff1a7816 */ /* 0x000fc6000000001a */
[----:B------:R-:W3:Y:S04]  /*16750*/  LDL R23, [R1+0x90c] ;  /* 0x00090c0001177983 */ /* 0x000ee80000100800 */
[----:B------:R-:W4:Y:S04]  /*16760*/  LDL R10, [R1+0x98c] ;  /* 0x00098c00010a7983 */ /* 0x000f280000100800 */
[----:B------:R-:W4:Y:S04]  /*16770*/  LDL R11, [R1+0x990] ;  /* 0x00099000010b7983 */ /* 0x000f280000100800 */
[----:B--2---:R0:W-:Y:S04]  /*16780*/  STL [R1+0x1f0], R20 ;  /* 0x0001f01401007387 */ /* 0x0041e80000100800 */
[----:B0-----:R-:W2:Y:S01]  /*16790*/  LDL R20, [R1+0x910] ;  /* 0x0009100001147983 */ /* 0x001ea20000100800 */
[----:B----4-:R-:W-:-:S04]  /*167a0*/  @!P1 LOP3.LUT R11, R11, R10, RZ, 0x3c, !PT ;  /* 0x0000000a0b0b9212 */ /* 0x010fc800078e3cff */
[----:B------:R-:W-:-:S04]  /*167b0*/  @!P1 LOP3.LUT R10, R11, R10, RZ, 0x3c, !PT ;  /* 0x0000000a0b0a9212 */ /* 0x000fc800078e3cff */
[----:B------:R-:W-:Y:S01]  /*167c0*/  @!P1 LOP3.LUT R11, R11, R10, RZ, 0x3c, !PT ;  /* 0x0000000a0b0b9212 */ /* 0x000fe200078e3cff */
[----:B------:R-:W-:Y:S04]  /*167d0*/  STL [R1+0x1308], R15 ;  /* 0x0013080f01007387 */ /* 0x000fe80000100800 */
[----:B------:R0:W4:Y:S04]  /*167e0*/  @!P1 LDG.E.U16 R26, desc[UR8][R10.64] ;  /* 0x000000080a1a9981 */ /* 0x000128000c1e1500 */
[----:B------:R-:W0:Y:S04]  /*167f0*/  LDL R10, [R1+0x984] ;  /* 0x00098400010a7983 */ /* 0x000e280000100800 */
[----:B------:R-:W0:Y:S01]  /*16800*/  LDL R11, [R1+0x988] ;  /* 0x00098800010b7983 */ /* 0x000e220000100800 */
[----:B------:R-:W-:-:S02]  /*16810*/  PRMT R27, RZ, 0x7610, R27 ;  /* 0x00007610ff1b7816 */ /* 0x000fc4000000001b */
[----:B0-----:R-:W-:-:S04]  /*16820*/  @!P2 LOP3.LUT R11, R11, R10, RZ, 0x3c, !PT ;  /* 0x0000000a0b0ba212 */ /* 0x001fc800078e3cff */
[----:B------:R-:W-:-:S04]  /*16830*/  @!P2 LOP3.LUT R10, R11, R10, RZ, 0x3c, !PT ;  /* 0x0000000a0b0aa212 */ /* 0x000fc800078e3cff */
[----:B------:R-:W-:-:S05]  /*16840*/  @!P2 LOP3.LUT R11, R11, R10, RZ, 0x3c, !PT ;  /* 0x0000000a0b0ba212 */ /* 0x000fca00078e3cff */
[----:B------:R2:W3:Y:S01]  /*16850*/  @!P2 LDG.E.U16 R27, desc[UR8][R10.64] ;  /* 0x000000080a1ba981 */ /* 0x0004e2000c1e1500 */
[----:B------:R-:W-:-:S03]  /*16860*/  PRMT R22, RZ, 0x7610, R22 ;  /* 0x00007610ff167816 */ /* 0x000fc60000000016 */
[----:B----4-:R0:W-:Y:S01]  /*16870*/  STL [R1+0x1ec], R26 ;  /* 0x0001ec1a01007387 */ /* 0x0101e20000100800 */
[----:B--2---:R-:W-:Y:S02]  /*16880*/  @!P1 IMAD.MOV.U32 R10, RZ, RZ, R20 ;  /* 0x000000ffff0a9224 */ /* 0x004fe400078e0014 */
[----:B---3--:R-:W-:Y:S01]  /*16890*/  @!P1 IMAD.MOV.U32 R11, RZ, RZ, R23 ;  /* 0x000000ffff0b9224 */ /* 0x008fe200078e0017 */
[----:B0-----:R-:W2:Y:S04]  /*168a0*/  LDL.LU R26, [R1+0x24] ;  /* 0x00002400011a7983 */ /* 0x001ea80000300800 */
[----:B------:R-:W-:Y:S04]  /*168b0*/  STL [R1+0x12f0], R16 ;  /* 0x0012f01001007387 */ /* 0x000fe80000100800 */
[----:B------:R-:W-:Y:S04]  /*168c0*/  STL [R1+0x12f4], R16 ;  /* 0x0012f41001007387 */ /* 0x000fe80000100800 */
[----:B------:R-:W3:Y:S04]  /*168d0*/  @!P1 LDG.E.U16 R22, desc[UR8][R10.64] ;  /* 0x000000080a169981 */ /* 0x000ee8000c1e1500 */
[----:B------:R0:W-:Y:S04]  /*168e0*/  STL [R1+0x1e8], R27 ;  /* 0x0001e81b01007387 */ /* 0x0001e80000100800 */
[----:B0-----:R-:W4:Y:S04]  /*168f0*/  LDL.LU R27, [R1+0x20] ;  /* 0x00002000011b7983 */ /* 0x001f280000300800 */
[----:B------:R-:W-:Y:S04]  /*16900*/  STL [R1+0x12f8], R17 ;  /* 0x0012f81101007387 */ /* 0x000fe80000100800 */
[----:B------:R-:W-:Y:S04]  /*16910*/  STL [R1+0x130c], R17 ;  /* 0x00130c1101007387 */ /* 0x000fe80000100800 */
[----:B------:R-:W2:Y:S04]  /*16920*/  LDL R10, [R1+0x904] ;  /* 0x00090400010a7983 */ /* 0x000ea80000100800 */
[----:B------:R-:W2:Y:S01]  /*16930*/  LDL R11, [R1+0x908] ;  /* 0x00090800010b7983 */ /* 0x000ea20000100800 */
[----:B------:R-:W-:-:S03]  /*16940*/  PRMT R24, RZ, 0x7610, R24 ;  /* 0x00007610ff187816 */ /* 0x000fc60000000018 */
[----:B------:R-:W4:Y:S04]  /*16950*/  LDL R20, [R1+0x888] ;  /* 0x0008880001147983 */ /* 0x000f280000100800 */
[----:B---3--:R0:W-:Y:S04]  /*16960*/  STL [R1+0x1e4], R22 ;  /* 0x0001e41601007387 */ /* 0x0081e80000100800 */
[----:B0-----:R-:W3:Y:S04]  /*16970*/  LDL.LU R22, [R1+0x1c] ;  /* 0x00001c0001167983 */ /* 0x001ee80000300800 */
[----:B------:R-:W3:Y:S04]  /*16980*/  LDL.LU R23, [R1+0x18] ;  /* 0x0000180001177983 */ /* 0x000ee80000300800 */
[----:B------:R-:W-:Y:S01]  /*16990*/  STL [R1+0x1310], R18 ;  /* 0x0013101201007387 */ /* 0x000fe20000100800 */
[----:B--2---:R-:W-:-:S04]  /*169a0*/  @!P2 LOP3.LUT R11, R11, R10, RZ, 0x3c, !PT ;  /* 0x0000000a0b0ba212 */ /* 0x004fc800078e3cff */
[----:B------:R-:W-:-:S04]  /*169b0*/  @!P2 LOP3.LUT R10, R11, R10, RZ, 0x3c, !PT ;  /* 0x0000000a0b0aa212 */ /* 0x000fc800078e3cff */
[----:B------:R-:W-:-:S05]  /*169c0*/  @!P2 LOP3.LUT R11, R11, R10, RZ, 0x3c, !PT ;  /* 0x0000000a0b0ba212 */ /* 0x000fca00078e3cff */
[----:B------:R-:W2:Y:S04]  /*169d0*/  @!P2 LDG.E.U16 R24, desc[UR8][R10.64] ;  /* 0x000000080a18a981 */ /* 0x000ea8000c1e1500 */
[----:B------:R-:W4:Y:S04]  /*169e0*/  LDL R10, [R1+0x88c] ;  /* 0x00088c00010a7983 */ /* 0x000f280000100800 */
[----:B------:R-:W4:Y:S01]  /*169f0*/  LDL R11, [R1+0x890] ;  /* 0x00089000010b7983 */ /* 0x000f220000100800 */
[----:B------:R-:W-:-:S03]  /*16a00*/  PRMT R25, RZ, 0x7610, R25 ;  /* 0x00007610ff197816 */ /* 0x000fc60000000019 */
[----:B--2---:R0:W-:Y:S04]  /*16a10*/  STL [R1+0x1e0], R24 ;  /* 0x0001e01801007387 */ /* 0x0041e80000100800 */
[----:B0-----:R-:W2:Y:S01]  /*16a20*/  LDL.LU R24, [R1+0x14] ;  /* 0x0000140001187983 */ /* 0x001ea20000300800 */
[----:B----4-:R-:W-:-:S04]  /*16a30*/  @!P1 LOP3.LUT R11, R11, R10, RZ, 0x3c, !PT ;  /* 0x0000000a0b0b9212 */ /* 0x010fc800078e3cff */
[----:B------:R-:W-:-:S04]  /*16a40*/  @!P1 LOP3.LUT R10, R11, R10, RZ, 0x3c, !PT ;  /* 0x0000000a0b0a9212 */ /* 0x000fc800078e3cff */
[----:B------:R-:W-:-:S05]  /*16a50*/  @!P1 LOP3.LUT R11, R11, R10, RZ, 0x3c, !PT ;  /* 0x0000000a0b0b9212 */ /* 0x000fca00078e3cff */
[----:B------:R0:W4:Y:S04]  /*16a60*/  @!P1 LDG.E.U16 R25, desc[UR8][R10.64] ;  /* 0x000000080a199981 */ /* 0x000128000c1e1500 */
[----:B------:R-:W3:Y:S04]  /*16a70*/  LDL.LU R10, [R1+0x28] ;  /* 0x00002800010a7983 */ /* 0x000ee80000300800 */
[----:B------:R-:W2:Y:S01]  /*16a80*/  LDL R11, [R1+0x884] ;  /* 0x00088400010b7983 */ /* 0x000ea20000100800 */
[----:B------:R-:W-:-:S03]  /*16a90*/  PRMT R21, RZ, 0x7610, R21 ;  /* 0x00007610ff157816 */ /* 0x000fc60000000015 */
[----:B---3--:R0:W-:Y:S02]  /*16aa0*/  STS.U16 [R29+UR5+0x10800], R10 ;  /* 0x0108000a1d007988 */ /* 0x0081e40008000405 */
[----:B0-----:R-:W-:-:S05]  /*16ab0*/  @!P2 IMAD.MOV.U32 R10, RZ, RZ, R20 ;  /* 0x000000ffff0aa224 */ /* 0x001fca00078e0014 */
[----:B--2---:R-:W2:Y:S04]  /*16ac0*/  @!P2 LDG.E.U16 R21, desc[UR8][R10.64] ;  /* 0x000000080a15a981 */ /* 0x004ea8000c1e1500 */
[----:B----4-:R0:W-:Y:S04]  /*16ad0*/  STL [R1+0x1dc], R25 ;  /* 0x0001dc1901007387 */ /* 0x0101e80000100800 */
[----:B0-----:R-:W3:Y:S04]  /*16ae0*/  LDL.LU R25, [R1+0x10] ;  /* 0x0000100001197983 */ /* 0x001ee80000300800 */
[----:B------:R-:W4:Y:S04]  /*16af0*/  LDL.LU R20, [R1+0xc] ;  /* 0x00000c0001147983 */ /* 0x000f280000300800 */
[----:B--2---:R0:W-:Y:S04]  /*16b00*/  STL [R1+0x1d8], R21 ;  /* 0x0001d81501007387 */ /* 0x0041e80000100800 */
[----:B0-----:R-:W2:Y:S04]  /*16b10*/  LDL.LU R21, [R1+0x137c] ;  /* 0x00137c0001157983 */ /* 0x001ea80000300800 */
[----:B------:R-:W3:Y:S04]  /*16b20*/  LDL R10, [R1+0x80c] ;  /* 0x00080c00010a7983 */ /* 0x000ee80000100800 */
[----:B------:R-:W3:Y:S01]  /*16b30*/  LDL R11, [R1+0x810] ;  /* 0x00081000010b7983 */ /* 0x000ee20000100800 */
[----:B--2---:R-:W-:-:S02]  /*16b40*/  PRMT R21, RZ, 0x7610, R21 ;  /* 0x00007610ff157816 */ /* 0x004fc40000000015 */
[----:B---3--:R-:W-:-:S04]  /*16b50*/  @!P1 LOP3.LUT R11, R11, R10, RZ, 0x3c, !PT ;  /* 0x0000000a0b0b9212 */ /* 0x008fc800078e3cff */
[----:B------:R-:W-:-:S04]  /*16b60*/  @!P1 LOP3.LUT R10, R11, R10, RZ, 0x3c, !PT ;  /* 0x0000000a0b0a9212 */ /* 0x000fc800078e3cff */
[----:B------:R-:W-:-:S05]  /*16b70*/  @!P1 LOP3.LUT R11, R11, R10, RZ, 0x3c, !PT ;  /* 0x0000000a0b0b9212 */ /* 0x000fca00078e3cff */
[----:B------:R-:W2:Y:S04]  /*16b80*/  @!P1 LDG.E.U16 R21, desc[UR8][R10.64] ;  /* 0x000000080a159981 */ /* 0x000ea8000c1e1500 */
[----:B------:R0:W-:Y:S04]  /*16b90*/  STS.U16 [R29+UR5+0x10900], R26 ;  /* 0x0109001a1d007988 */ /* 0x0001e80008000405 */
[----:B0-----:R-:W3:Y:S04]  /*16ba0*/  LDL.LU R26, [R1+0x8] ;  /* 0x00000800011a7983 */ /* 0x001ee80000300800 */
[----:B--2---:R0:W-:Y:S04]  /*16bb0*/  STL [R1+0x1d4], R21 ;  /* 0x0001d41501007387 */ /* 0x0041e80000100800 */
[----:B0-----:R-:W2:Y:S04]  /*16bc0*/  LDL.LU R21, [R1+0x1378] ;  /* 0x0013780001157983 */ /* 0x001ea80000300800 */
[----:B------:R-:W4:Y:S04]  /*16bd0*/  LDL R10, [R1+0x804] ;  /* 0x00080400010a7983 */ /* 0x000f280000100800 */
[----:B------:R-:W4:Y:S01]  /*16be0*/  LDL R11, [R1+0x808] ;  /* 0x00080800010b7983 */ /* 0x000f220000100800 */
[----:B--2---:R-:W-:-:S02]  /*16bf0*/  PRMT R21, RZ, 0x7610, R21 ;  /* 0x00007610ff157816 */ /* 0x004fc40000000015 */
[----:B----4-:R-:W-:-:S04]  /*16c00*/  @!P2 LOP3.LUT R11, R11, R10, RZ, 0x3c, !PT ;  /* 0x0000000a0b0ba212 */ /* 0x010fc800078e3cff */
[----:B------:R-:W-:-:S04]  /*16c10*/  @!P2 LOP3.LUT R10, R11, R10, RZ, 0x3c, !PT ;  /* 0x0000000a0b0aa212 */ /* 0x000fc800078e3cff */
[----:B------:R-:W-:-:S05]  /*16c20*/  @!P2 LOP3.LUT R11, R11, R10, RZ, 0x3c, !PT ;  /* 0x0000000a0b0ba212 */ /* 0x000fca00078e3cff */
[----:B------:R-:W2:Y:S04]  /*16c30*/  @!P2 LDG.E.U16 R21, desc[UR8][R10.64] ;  /* 0x000000080a15a981 */ /* 0x000ea8000c1e1500 */
[----:B------:R0:W-:Y:S04]  /*16c40*/  STS.U16 [R29+UR5+0x10a00], R27 ;  /* 0x010a001b1d007988 */ /* 0x0001e80008000405 */
[----:B0-----:R-:W4:Y:S04]  /*16c50*/  LDL.LU R27, [R1+0x4] ;  /* 0x00000400011b7983 */ /* 0x001f280000300800 */
[----:B------:R-:W3:Y:S04]  /*16c60*/  LDL R10, [R1+0x78c] ;  /* 0x00078c00010a7983 */ /* 0x000ee80000100800 */
[----:B------:R-:W3:Y:S04]  /*16c70*/  LDL R11, [R1+0x790] ;  /* 0x00079000010b7983 */ /* 0x000ee80000100800 */
[----:B------:R-:W-:Y:S04]  /*16c80*/  STS.U16 [R29+UR5+0x10b00], R22 ;  /* 0x010b00161d007988 */ /* 0x000fe80008000405 */
[----:B--2---:R0:W-:Y:S04]  /*16c90*/  STL [R1+0x1c0], R21 ;  /* 0x0001c01501007387 */ /* 0x0041e80000100800 */
[----:B0-----:R-:W2:Y:S04]  /*16ca0*/  LDL.LU R21, [R1] ;  /* 0x0000000001157983 */ /* 0x001ea80000300800 */
[----:B------:R-:W4:Y:S01]  /*16cb0*/  LDL.LU R22, [R1+0x1374] ;  /* 0x0013740001167983 */ /* 0x000f220000300800 */
[----:B---3--:R-:W-:-:S04]  /*16cc0*/  @!P1 LOP3.LUT R11, R11, R10, RZ, 0x3c, !PT ;  /* 0x0000000a0b0b9212 */ /* 0x008fc800078e3cff */
[----:B------:R-:W-:-:S04]  /*16cd0*/  @!P1 LOP3.LUT R10, R11, R10, RZ, 0x3c, !PT ;  /* 0x0000000a0b0a9212 */ /* 0x000fc800078e3cff */
[----:B------:R-:W-:Y:S02]  /*16ce0*/  @!P1 LOP3.LUT R11, R11, R10, RZ, 0x3c, !PT ;  /* 0x0000000a0b0b9212 */ /* 0x000fe400078e3cff */
[----:B----4-:R-:W-:-:S06]  /*16cf0*/  PRMT R22, RZ, 0x7610, R22 ;  /* 0x00007610ff167816 */ /* 0x010fcc0000000016 */
[----:B------:R-:W3:Y:S04]  /*16d00*/  @!P1 LDG.E.U16 R22, desc[UR8][R10.64] ;  /* 0x000000080a169981 */ /* 0x000ee8000c1e1500 */
[----:B------:R-:W-:Y:S04]  /*16d10*/  STS.U16 [R29+UR5+0x10c00], R23 ;  /* 0x010c00171d007988 */ /* 0x000fe80008000405 */
[----:B---3--:R0:W-:Y:S04]  /*16d20*/  STL [R1+0x1b0], R22 ;  /* 0x0001b01601007387 */ /* 0x0081e80000100800 */
[----:B0-----:R-:W3:Y:S04]  /*16d30*/  LDL.LU R22, [R1+0x1370] ;  /* 0x0013700001167983 */ /* 0x001ee80000300800 */
[----:B------:R-:W4:Y:S04]  /*16d40*/  LDL R10, [R1+0x784] ;  /* 0x00078400010a7983 */ /* 0x000f280000100800 */
[----:B------:R-:W4:Y:S04]  /*16d50*/  LDL R11, [R1+0x788] ;  /* 0x00078800010b7983 */ /* 0x000f280000100800 */
[----:B------:R-:W2:Y:S01]  /*16d60*/  LDL.LU R23, [R1+0x136c] ;  /* 0x00136c0001177983 */ /* 0x000ea20000300800 */
[----:B----4-:R-:W-:-:S04]  /*16d70*/  @!P2 LOP3.LUT R11, R11, R10, RZ, 0x3c, !PT ;  /* 0x0000000a0b0ba212 */ /* 0x010fc800078e3cff */
[C---:B------:R-:W-:Y:S02]  /*16d80*/  @!P2 LOP3.LUT R10, R11.reuse, R10, RZ, 0x3c, !PT ;  /* 0x0000000a0b0aa212 */ /* 0x040fe400078e3cff */
[----:B--2---:R-:W-:Y:S02]  /*16d90*/  PRMT R23, RZ, 0x7610, R23 ;  /* 0x00007610ff177816 */ /* 0x004fe40000000017 */
[----:B------:R-:W-:-:S05]  /*16da0*/  @!P2 LOP3.LUT R11, R11, R10, RZ, 0x3c, !PT ;  /* 0x0000000a0b0ba212 */ /* 0x000fca00078e3cff */
[----:B------:R-:W2:Y:S04]  /*16db0*/  @!P2 LDG.E.U16 R23, desc[UR8][R10.64] ;  /* 0x000000080a17a981 */ /* 0x000ea8000c1e1500 */
[----:B------:R-:W-:Y:S04]  /*16dc0*/  STS.U16 [R29+UR5+0x10d00], R24 ;  /* 0x010d00181d007988 */ /* 0x000fe80008000405 */
[----:B--2---:R0:W-:Y:S04]  /*16dd0*/  STL [R1+0x1a0], R23 ;  /* 0x0001a01701007387 */ /* 0x0041e80000100800 */
[----:B0-----:R-:W2:Y:S04]  /*16de0*/  LDL.LU R23, [R1+0x1368] ;  /* 0x0013680001177983 */ /* 0x001ea80000300800 */
[----:B------:R-:W4:Y:S04]  /*16df0*/  LDL R10, [R1+0x70c] ;  /* 0x00070c00010a7983 */ /* 0x000f280000100800 */
[----:B------:R-:W4:Y:S04]  /*16e00*/  LDL R11, [R1+0x710] ;  /* 0x00071000010b7983 */ /* 0x000f280000100800 */
[----:B------:R-:W3:Y:S01]  /*16e10*/  LDL.LU R24, [R1+0x1364] ;  /* 0x0013640001187983 */ /* 0x000ee20000300800 */
[----:B----4-:R-:W-:-:S04]  /*16e20*/  @!P1 LOP3.LUT R11, R11, R10, RZ, 0x3c, !PT ;  /* 0x0000000a0b0b9212 */ /* 0x010fc800078e3cff */
[C---:B------:R-:W-:Y:S02]  /*16e30*/  @!P1 LOP3.LUT R10, R11.reuse, R10, RZ, 0x3c, !PT ;  /* 0x0000000a0b0a9212 */ /* 0x040fe400078e3cff */
[----:B---3--:R-:W-:Y:S02]  /*16e40*/  PRMT R24, RZ, 0x7610, R24 ;  /* 0x00007610ff187816 */ /* 0x008fe40000000018 */
[----:B------:R-:W-:-:S05]  /*16e50*/  @!P1 LOP3.LUT R11, R11, R10, RZ, 0x3c, !PT ;  /* 0x0000000a0b0b9212 */ /* 0x000fca00078e3cff */
        /* <DEDUP_REMOVED lines=56> */
[----:B--2---:R0:W-:Y:S04]  /*171e0*/  STL [R1+0x13c], R21 ;  /* 0x00013c1501007387 */ /* 0x0041e80000100800 */
[----:B0-----:R-:W2:Y:S04]  /*171f0*/  LDL.LU R21, [R1+0x1338] ;  /* 0x0013380001157983 */ /* 0x001ea80000300800 */
[----:B------:R-:W4:Y:S04]  /*17200*/  LDL R10, [R1+0x58c] ;  /* 0x00058c00010a7983 */ /* 0x000f280000100800 */
[----:B------:R-:W4:Y:S04]  /*17210*/  LDL R11, [R1+0x590] ;  /* 0x00059000010b7983 */ /* 0x000f280000100800 */
[----:B------:R0:W-:Y:S02]  /*17220*/  STS.U16 [R29+UR5+0x10700], R2 ;  /* 0x010700021d007988 */ /* 0x0001e40008000405 */
[----:B0-----:R-:W-:-:S02]  /*17230*/  PRMT R2, RZ, 0x7610, R2 ;  /* 0x00007610ff027816 */ /* 0x001fc40000000002 */
[----:B----4-:R-:W-:-:S04]  /*17240*/  @!P1 LOP3.LUT R11, R11, R10, RZ, 0x3c, !PT ;  /* 0x0000000a0b0b9212 */ /* 0x010fc800078e3cff */
        /* <DEDUP_REMOVED lines=9> */
[----:B------:R-:W3:Y:S04]  /*172e0*/  @!P2 LDG.E.U16 R26, desc[UR8][R10.64] ;  /* 0x000000080a1aa981 */ /* 0x000ee8000c1e1500 */
[----:B----4-:R0:W-:Y:S04]  /*172f0*/  STL [R1+0x12c], R2 ;  /* 0x00012c0201007387 */ /* 0x0101e80000100800 */
[----:B0-----:R-:W4:Y:S04]  /*17300*/  LDL R2, [R1+0x488] ;  /* 0x0004880001027983 */ /* 0x001f280000100800 */
[----:B---3--:R0:W-:Y:S04]  /*17310*/  STL [R1+0x120], R26 ;  /* 0x0001201a01007387 */ /* 0x0081e80000100800 */
[----:B0-----:R-:W3:Y:S04]  /*17320*/  LDL.LU R26, [R1+0x1334] ;  /* 0x00133400011a7983 */ /* 0x001ee80000300800 */
[----:B------:R-:W2:Y:S04]  /*17330*/  LDL R10, [R1+0x50c] ;  /* 0x00050c00010a7983 */ /* 0x000ea80000100800 */
[----:B------:R-:W2:Y:S01]  /*17340*/  LDL R11, [R1+0x510] ;  /* 0x00051000010b7983 */ /* 0x000ea20000100800 */
[----:B------:R-:W-:-:S02]  /*17350*/  PRMT R20, RZ, 0x7610, R20 ;  /* 0x00007610ff147816 */ /* 0x000fc40000000014 */
[----:B--2---:R-:W-:-:S04]  /*17360*/  @!P1 LOP3.LUT R11, R11, R10, RZ, 0x3c, !PT ;  /* 0x0000000a0b0b9212 */ /* 0x004fc800078e3cff */
[----:B------:R-:W-:-:S04]  /*17370*/  @!P1 LOP3.LUT R10, R11, R10, RZ, 0x3c, !PT ;  /* 0x0000000a0b0a9212 */ /* 0x000fc800078e3cff */
[----:B------:R-:W-:-:S05]  /*17380*/  @!P1 LOP3.LUT R11, R11, R10, RZ, 0x3c, !PT ;  /* 0x0000000a0b0b9212 */ /* 0x000fca00078e3cff */
[----:B------:R-:W2:Y:S04]  /*17390*/  @!P1 LDG.E.U16 R20, desc[UR8][R10.64] ;  /* 0x000000080a149981 */ /* 0x000ea8000c1e1500 */
[----:B--2---:R0:W-:Y:S04]  /*173a0*/  STL [R1+0x110], R20 ;  /* 0x0001101401007387 */ /* 0x0041e80000100800 */
[----:B0-----:R-:W2:Y:S04]  /*173b0*/  LDL.LU R20, [R1+0x1330] ;  /* 0x0013300001147983 */ /* 0x001ea80000300800 */
[----:B------:R-:W4:Y:S04]  /*173c0*/  LDL R10, [R1+0x504] ;  /* 0x00050400010a7983 */ /* 0x000f280000100800 */
[----:B------:R-:W4:Y:S01]  /*173d0*/  LDL R11, [R1+0x508] ;  /* 0x00050800010b7983 */ /* 0x000f220000100800 */
[----:B------:R-:W-:-:S02]  /*173e0*/  PRMT R25, RZ, 0x7610, R25 ;  /* 0x00007610ff197816 */ /* 0x000fc40000000019 */
[----:B----4-:R-:W-:-:S04]  /*173f0*/  @!P2 LOP3.LUT R11, R11, R10, RZ, 0x3c, !PT ;  /* 0x0000000a0b0ba212 */ /* 0x010fc800078e3cff */
[----:B------:R-:W-:-:S04]  /*17400*/  @!P2 LOP3.LUT R10, R11, R10, RZ, 0x3c, !PT ;  /* 0x0000000a0b0aa212 */ /* 0x000fc800078e3cff */
[----:B------:R-:W-:-:S05]  /*17410*/  @!P2 LOP3.LUT R11, R11, R10, RZ, 0x3c, !PT ;  /* 0x0000000a0b0ba212 */ /* 0x000fca00078e3cff */
[----:B------:R-:W4:Y:S04]  /*17420*/  @!P2 LDG.E.U16 R25, desc[UR8][R10.64] ;  /* 0x000000080a19a981 */ /* 0x000f28000c1e1500 */
[----:B----4-:R0:W-:Y:S04]  /*17430*/  STL [R1+0x100], R25 ;  /* 0x0001001901007387 */ /* 0x0101e80000100800 */
[----:B0-----:R-:W4:Y:S04]  /*17440*/  LDL.LU R25, [R1+0x132c] ;  /* 0x00132c0001197983 */ /* 0x001f280000300800 */
[----:B------:R-:W3:Y:S04]  /*17450*/  LDL R10, [R1+0x48c] ;  /* 0x00048c00010a7983 */ /* 0x000ee80000100800 */
[----:B------:R-:W3:Y:S01]  /*17460*/  LDL R11, [R1+0x490] ;  /* 0x00049000010b7983 */ /* 0x000ee20000100800 */
[----:B------:R-:W-:-:S02]  /*17470*/  PRMT R24, RZ, 0x7610, R24 ;  /* 0x00007610ff187816 */ /* 0x000fc40000000018 */
[----:B---3--:R-:W-:-:S04]  /*17480*/  @!P1 LOP3.LUT R11, R11, R10, RZ, 0x3c, !PT ;  /* 0x0000000a0b0b9212 */ /* 0x008fc800078e3cff */
[----:B------:R-:W-:-:S04]  /*17490*/  @!P1 LOP3.LUT R10, R11, R10, RZ, 0x3c, !PT ;  /* 0x0000000a0b0a9212 */ /* 0x000fc800078e3cff */
[----:B------:R-:W-:-:S05]  /*174a0*/  @!P1 LOP3.LUT R11, R11, R10, RZ, 0x3c, !PT ;  /* 0x0000000a0b0b9212 */ /* 0x000fca00078e3cff */
[----:B------:R-:W3:Y:S01]  /*174b0*/  @!P1 LDG.E.U16 R24, desc[UR8][R10.64] ;  /* 0x000000080a189981 */ /* 0x000ee2000c1e1500 */
[----:B------:R-:W-:-:S03]  /*174c0*/  PRMT R23, RZ, 0x7610, R23 ;  /* 0x00007610ff177816 */ /* 0x000fc60000000017 */
[----:B---3--:R0:W-:Y:S04]  /*174d0*/  STL [R1+0xec], R24 ;  /* 0x0000ec1801007387 */ /* 0x0081e80000100800 */
[----:B0-----:R-:W3:Y:S04]  /*174e0*/  LDL.LU R24, [R1+0x1328] ;  /* 0x0013280001187983 */ /* 0x001ee80000300800 */
[----:B------:R-:W2:Y:S01]  /*174f0*/  LDL R11, [R1+0x484] ;  /* 0x00048400010b7983 */ /* 0x000ea20000100800 */
[----:B------:R-:W-:-:S03]  /*17500*/  @!P2 IMAD.MOV.U32 R10, RZ, RZ, R2 ;  /* 0x000000ffff0aa224 */ /* 0x000fc600078e0002 */
[----:B------:R-:W4:Y:S04]  /*17510*/  LDL R2, [R1+0x388] ;  /* 0x0003880001027983 */ /* 0x000f280000100800 */
[----:B--2---:R-:W2:Y:S04]  /*17520*/  @!P2 LDG.E.U16 R23, desc[UR8][R10.64] ;  /* 0x000000080a17a981 */ /* 0x004ea8000c1e1500 */
        /* <DEDUP_REMOVED lines=20> */
[----:B------:R-:W2:Y:S04]  /*17670*/  LDL R10, [R1+0x38c] ;  /* 0x00038c00010a7983 */ /* 0x000ea80000100800 */
[----:B------:R-:W2:Y:S04]  /*17680*/  LDL R11, [R1+0x390] ;  /* 0x00039000010b7983 */ /* 0x000ea80000100800 */
[----:B------:R0:W-:Y:S02]  /*17690*/  STS.U16 [R29+UR5+0x10600], R18 ;  /* 0x010600121d007988 */ /* 0x0001e40008000405 */
[----:B0-----:R-:W-:-:S02]  /*176a0*/  PRMT R18, RZ, 0x7610, R18 ;  /* 0x00007610ff127816 */ /* 0x001fc40000000012 */
[----:B--2---:R-:W-:-:S04]  /*176b0*/  @!P1 LOP3.LUT R11, R11, R10, RZ, 0x3c, !PT ;  /* 0x0000000a0b0b9212 */ /* 0x004fc800078e3cff */
[----:B------:R-:W-:-:S04]  /*176c0*/  @!P1 LOP3.LUT R10, R11, R10, RZ, 0x3c, !PT ;  /* 0x0000000a0b0a9212 */ /* 0x000fc800078e3cff */
[----:B------:R-:W-:-:S05]  /*176d0*/  @!P1 LOP3.LUT R11, R11, R10, RZ, 0x3c, !PT ;  /* 0x0000000a0b0b9212 */ /* 0x000fca00078e3cff */
[----:B------:R-:W2:Y:S04]  /*176e0*/  @!P1 LDG.E.U16 R18, desc[UR8][R10.64] ;  /* 0x000000080a129981 */ /* 0x000ea8000c1e1500 */
[----:B------:R0:W-:Y:S01]  /*176f0*/  STS.U16 [R29+UR5+0x11c00], R3 ;  /* 0x011c00031d007988 */ /* 0x0001e20008000405 */
[----:B------:R-:W-:-:S03]  /*17700*/  PRMT R4, RZ, 0x7610, R4 ;  /* 0x00007610ff047816 */ /* 0x000fc60000000004 */
[----:B--2---:R1:W-:Y:S04]  /*17710*/  STL [R1+0xdc], R18 ;  /* 0x0000dc1201007387 */ /* 0x0043e80000100800 */
[----:B0-----:R-:W2:Y:S04]  /*17720*/  LDL R3, [R1+0x384] ;  /* 0x0003840001037983 */ /* 0x001ea80000100800 */
[----:B-1----:R-:W3:Y:S04]  /*17730*/  LDL R18, [R1+0x290] ;  /* 0x0002900001127983 */ /* 0x002ee80000100800 */
[----:B--2---:R-:W2:Y:S04]  /*17740*/  @!P2 LDG.E.U16 R4, desc[UR8][R2.64] ;  /* 0x000000080204a981 */ /* 0x004ea8000c1e1500 */
        /* <DEDUP_REMOVED lines=9> */
[----:B------:R-:W4:Y:S04]  /*177e0*/  @!P1 LDG.E.U16 R12, desc[UR8][R2.64] ;  /* 0x00000008020c9981 */ /* 0x000f28000c1e1500 */
[----:B------:R-:W3:Y:S04]  /*177f0*/  LDL R2, [R1+0x304] ;  /* 0x0003040001027983 */ /* 0x000ee80000100800 */
[----:B------:R-:W3:Y:S04]  /*17800*/  LDL R3, [R1+0x308] ;  /* 0x0003080001037983 */ /* 0x000ee80000100800 */
[----:B------:R0:W-:Y:S02]  /*17810*/  STS.U16 [R29+UR5+0x10200], R14 ;  /* 0x0102000e1d007988 */ /* 0x0001e40008000405 */
[----:B0-----:R-:W-:-:S02]  /*17820*/  PRMT R14, RZ, 0x7610, R14 ;  /* 0x00007610ff0e7816 */ /* 0x001fc4000000000e */
[----:B----4-:R0:W-:Y:S04]  /*17830*/  STL [R1+0xd4], R12 ;  /* 0x0000d40c01007387 */ /* 0x0101e80000100800 */
[----:B0-----:R-:W4:Y:S01]  /*17840*/  LDL.LU R12, [R1+0x30] ;  /* 0x00003000010c7983 */ /* 0x001f220000300800 */
[----:B---3--:R-:W-:-:S04]  /*17850*/  @!P2 LOP3.LUT R3, R3, R2, RZ, 0x3c, !PT ;  /* 0x000000020303a212 */ /* 0x008fc800078e3cff */
[----:B------:R-:W-:-:S04]  /*17860*/  @!P2 LOP3.LUT R2, R3, R2, RZ, 0x3c, !PT ;  /* 0x000000020302a212 */ /* 0x000fc800078e3cff */
[----:B------:R-:W-:-:S05]  /*17870*/  @!P2 LOP3.LUT R3, R3, R2, RZ, 0x3c, !PT ;  /* 0x000000020303a212 */ /* 0x000fca00078e3cff */
[----:B------:R0:W3:Y:S04]  /*17880*/  @!P2 LDG.E.U16 R14, desc[UR8][R2.64] ;  /* 0x00000008020ea981 */ /* 0x0000e8000c1e1500 */
[----:B------:R-:W2:Y:S01]  /*17890*/  LDL R3, [R1+0x28c] ;  /* 0x00028c0001037983 */ /* 0x000ea20000100800 */
[----:B0-----:R-:W-:-:S03]  /*178a0*/  @!P1 MOV R2, R18 ;  /* 0x0000001200029202 */ /* 0x001fc60000000f00 */
[----:B------:R0:W-:Y:S02]  /*178b0*/  STS.U16 [R29+UR5+0x10100], R13 ;  /* 0x0101000d1d007988 */ /* 0x0001e40008000405 */
[----:B0-----:R-:W-:Y:S02]  /*178c0*/  PRMT R13, RZ, 0x7610, R13 ;  /* 0x00007610ff0d7816 */ /* 0x001fe4000000000d */
[----:B---3--:R0:W-:Y:S04]  /*178d0*/  STL [R1+0xd0], R14 ;  /* 0x0000d00e01007387 */ /* 0x0081e80000100800 */
[----:B0-----:R-:W3:Y:S04]  /*178e0*/  LDL.LU R14, [R1+0x34] ;  /* 0x00003400010e7983 */ /* 0x001ee80000300800 */
[----:B------:R-:W-:Y:S04]  /*178f0*/  STL [R1+0xbd8], R29 ;  /* 0x000bd81d01007387 */ /* 0x000fe80000100800 */
[----:B--2---:R-:W2:Y:S01]  /*17900*/  @!P1 LDG.E.U16 R13, desc[UR8][R2.64] ;  /* 0x00000008020d9981 */ /* 0x004ea2000c1e1500 */
[----:B------:R-:W-:-:S03]  /*17910*/  PRMT R0, RZ, 0x7610, R0 ;  /* 0x00007610ff007816 */ /* 0x000fc60000000000 */
[----:B------:R-:W4:Y:S04]  /*17920*/  LDL R18, [R1+0x980] ;  /* 0x0009800001127983 */ /* 0x000f280000100800 */
[----:B------:R-:W3:Y:S04]  /*17930*/  LDL R2, [R1+0x284] ;  /* 0x0002840001027983 */ /* 0x000ee80000100800 */
[----:B------:R-:W3:Y:S04]  /*17940*/  LDL R3, [R1+0x288] ;  /* 0x0002880001037983 */ /* 0x000ee80000100800 */
[----:B------:R0:W-:Y:S02]  /*17950*/  STS.U16 [R29+UR5+0x11f00], R28 ;  /* 0x011f001c1d007988 */ /* 0x0001e40008000405 */
[----:B0-----:R-:W0:Y:S02]  /*17960*/  S2R R28, SR_TID.X ;  /* 0x00000000001c7919 */ /* 0x001e240000002100 */
[----:B--2---:R1:W-:Y:S04]  /*17970*/  STL [R1+0xcc], R13 ;  /* 0x0000cc0d01007387 */ /* 0x0043e80000100800 */
[----:B-1----:R-:W2:Y:S01]  /*17980*/  LDL.LU R13, [R1+0x38] ;  /* 0x00003800010d7983 */ /* 0x002ea20000300800 */
[----:B---3--:R-:W-:-:S04]  /*17990*/  @!P2 LOP3.LUT R3, R3, R2, RZ, 0x3c, !PT ;  /* 0x000000020303a212 */ /* 0x008fc800078e3cff */
[----:B------:R-:W-:-:S04]  /*179a0*/  @!P2 LOP3.LUT R2, R3, R2, RZ, 0x3c, !PT ;  /* 0x000000020302a212 */ /* 0x000fc800078e3cff */
[----:B------:R-:W-:-:S05]  /*179b0*/  @!P2 LOP3.LUT R3, R3, R2, RZ, 0x3c, !PT ;  /* 0x000000020303a212 */ /* 0x000fca00078e3cff */
[----:B------:R1:W3:Y:S04]  /*179c0*/  @!P2 LDG.E.U16 R0, desc[UR8][R2.64] ;  /* 0x000000080200a981 */ /* 0x0002e8000c1e1500 */
[----:B------:R-:W1:Y:S04]  /*179d0*/  LDL R2, [R1+0x9fc] ;  /* 0x0009fc0001027983 */ /* 0x000e680000100800 */
[----:B------:R-:W1:Y:S01]  /*179e0*/  LDL R3, [R1+0xa00] ;  /* 0x000a000001037983 */ /* 0x000e620000100800 */
[----:B0-----:R-:W-:-:S05]  /*179f0*/  LOP3.LUT R28, R28, 0x7f, RZ, 0xc0, !PT ;  /* 0x0000007f1c1c7812 */ /* 0x001fca00078ec0ff */
[----:B------:R-:W-:Y:S01]  /*17a00*/  IMAD.SHL.U32 R28, R28, 0x2, RZ ;  /* 0x000000021c1c7824 */ /* 0x000fe200078e00ff */
[----:B------:R-:W-:Y:S04]  /*17a10*/  STS.U16 [R29+UR5+0x10300], R15 ;  /* 0x0103000f1d007988 */ /* 0x000fe80008000405 */
        /* <DEDUP_REMOVED lines=13> */
[----:B------:R-:W-:Y:S04]  /*17af0*/  STS.U16 [R28+UR5], R6 ;  /* 0x000000061c007988 */ /* 0x000fe80008000405 */
[----:B------:R0:W-:Y:S02]  /*17b00*/  STS.U16 [R28+UR5+0x100], R7 ;  /* 0x000100071c007988 */ /* 0x0001e40008000405 */
[----:B0-----:R-:W-:-:S02]  /*17b10*/  PRMT R28, RZ, 0x7610, R28 ;  /* 0x00007610ff1c7816 */ /* 0x001fc4000000001c */
[----:B-1----:R-:W-:-:S04]  /*17b20*/  @!P1 LOP3.LUT R3, R3, R2, RZ, 0x3c, !PT ;  /* 0x0000000203039212 */ /* 0x002fc800078e3cff */
[----:B------:R-:W-:-:S04]  /*17b30*/  @!P1 LOP3.LUT R2, R3, R2, RZ, 0x3c, !PT ;  /* 0x0000000203029212 */ /* 0x000fc800078e3cff */
[----:B------:R-:W-:-:S05]  /*17b40*/  @!P1 LOP3.LUT R3, R3, R2, RZ, 0x3c, !PT ;  /* 0x0000000203039212 */ /* 0x000fca00078e3cff */
[----:B------:R-:W4:Y:S04]  /*17b50*/  @!P1 LDG.E.U16 R28, desc[UR8][R2.64] ;  /* 0x00000008021c9981 */ /* 0x000f28000c1e1500 */
[----:B---3--:R0:W-:Y:S04]  /*17b60*/  STL [R1+0xc8], R0 ;  /* 0x0000c80001007387 */ /* 0x0081e80000100800 */
[----:B0-----:R-:W3:Y:S04]  /*17b70*/  LDL.LU R0, [R1+0x3c] ;  /* 0x00003c0001007983 */ /* 0x001ee80000300800 */
[----:B----4-:R0:W-:Y:S04]  /*17b80*/  STL [R1+0xc4], R28 ;  /* 0x0000c41c01007387 */ /* 0x0101e80000100800 */
[----:B------:R-:W4:Y:S04]  /*17b90*/  LDL R2, [R1+0x9f4] ;  /* 0x0009f40001027983 */ /* 0x000f280000100800 */
[----:B------:R-:W4:Y:S01]  /*17ba0*/  LDL R3, [R1+0x9f8] ;  /* 0x0009f80001037983 */ /* 0x000f220000100800 */
[----:B0-----:R-:W0:Y:S02]  /*17bb0*/  S2R R28, SR_TID.X ;  /* 0x00000000001c7919 */ /* 0x001e240000002100 */
[----:B0-----:R-:W-:-:S05]  /*17bc0*/  LOP3.LUT R28, R28, 0x7f, RZ, 0xc0, !PT ;  /* 0x0000007f1c1c7812 */ /* 0x001fca00078ec0ff */
[----:B------:R-:W-:-:S05]  /*17bd0*/  IMAD.SHL.U32 R28, R28, 0x2, RZ ;  /* 0x000000021c1c7824 */ /* 0x000fca00078e00ff */
[----:B------:R0:W-:Y:S02]  /*17be0*/  STS.U16 [R28+UR5+0x1000], R8 ;  /* 0x001000081c007988 */ /* 0x0001e40008000405 */
[----:B0-----:R-:W-:Y:S02]  /*17bf0*/  PRMT R28, RZ, 0x7610, R28 ;  /* 0x00007610ff1c7816 */ /* 0x001fe4000000001c */
[----:B----4-:R-:W-:-:S04]  /*17c00*/  @!P2 LOP3.LUT R3, R3, R2, RZ, 0x3c, !PT ;  /* 0x000000020303a212 */ /* 0x010fc800078e3cff */
[----:B------:R-:W-:-:S04]  /*17c10*/  @!P2 LOP3.LUT R2, R3, R2, RZ, 0x3c, !PT ;  /* 0x000000020302a212 */ /* 0x000fc800078e3cff */
[----:B------:R-:W-:-:S05]  /*17c20*/  @!P2 LOP3.LUT R3, R3, R2, RZ, 0x3c, !PT ;  /* 0x000000020303a212 */ /* 0x000fca00078e3cff */
[----:B------:R-:W4:Y:S04]  /*17c30*/  @!P2 LDG.E.U16 R28, desc[UR8][R2.64] ;  /* 0x00000008021ca981 */ /* 0x000f28000c1e1500 */
[----:B----4-:R0:W-:Y:S04]  /*17c40*/  STL [R1+0xc0], R28 ;  /* 0x0000c01c01007387 */ /* 0x0101e80000100800 */
[----:B------:R-:W4:Y:S01]  /*17c50*/  LDL R3, [R1+0x97c] ;  /* 0x00097c0001037983 */ /* 0x000f220000100800 */
[----:B0-----:R-:W0:Y:S01]  /*17c60*/  S2R R28, SR_TID.X ;  /* 0x00000000001c7919 */ /* 0x001e220000002100 */
[----:B------:R-:W-:-:S02]  /*17c70*/  @!P1 IMAD.MOV.U32 R2, RZ, RZ, R18 ;  /* 0x000000ffff029224 */ /* 0x000fc400078e0012 */
[----:B------:R-:W3:Y:S01]  /*17c80*/  LDL.LU R18, [R1+0x44] ;  /* 0x0000440001127983 */ /* 0x000ee20000300800 */
[----:B0-----:R-:W-:-:S05]  /*17c90*/  LOP3.LUT R28, R28, 0x7f, RZ, 0xc0, !PT ;  /* 0x0000007f1c1c7812 */ /* 0x001fca00078ec0ff */
[----:B------:R-:W-:-:S05]  /*17ca0*/  IMAD.SHL.U32 R28, R28, 0x2, RZ ;  /* 0x000000021c1c7824 */ /* 0x000fca00078e00ff */
[----:B------:R0:W-:Y:S02]  /*17cb0*/  STS.U16 [R28+UR5+0x1100], R9 ;  /* 0x001100091c007988 */ /* 0x0001e40008000405 */
[----:B0-----:R-:W-:-:S06]  /*17cc0*/  PRMT R28, RZ, 0x7610, R28 ;  /* 0x00007610ff1c7816 */ /* 0x001fcc000000001c */
[----:B----4-:R-:W4:Y:S04]  /*17cd0*/  @!P1 LDG.E.U16 R28, desc[UR8][R2.64] ;  /* 0x00000008021c9981 */ /* 0x010f28000c1e1500 */
[----:B----4-:R0:W-:Y:S04]  /*17ce0*/  STL [R1+0xbc], R28 ;  /* 0x0000bc1c01007387 */ /* 0x0101e80000100800 */
[----:B------:R-:W4:Y:S04]  /*17cf0*/  LDL R2, [R1+0x974] ;  /* 0x0009740001027983 */ /* 0x000f280000100800 */
[----:B------:R-:W4:Y:S01]  /*17d00*/  LDL R3, [R1+0x978] ;  /* 0x0009780001037983 */ /* 0x000f220000100800 */
[----:B0-----:R-:W0:Y:S01]  /*17d10*/  S2R R28, SR_TID.X ;  /* 0x00000000001c7919 */ /* 0x001e220000002100 */
[----:B------:R-:W-:-:S02]  /*17d20*/  PRMT R17, RZ, 0x7610, R17 ;  /* 0x00007610ff117816 */ /* 0x000fc40000000011 */
[----:B0-----:R-:W-:-:S05]  /*17d30*/  LOP3.LUT R28, R28, 0x7f, RZ, 0xc0, !PT ;  /* 0x0000007f1c1c7812 */ /* 0x001fca00078ec0ff */
[----:B------:R-:W-:-:S05]  /*17d40*/  IMAD.SHL.U32 R28, R28, 0x2, RZ ;  /* 0x000000021c1c7824 */ /* 0x000fca00078e00ff */
[----:B------:R0:W-:Y:S04]  /*17d50*/  STS.U16 [R28+UR5+0x2000], R12 ;  /* 0x0020000c1c007988 */ /* 0x0001e80008000405 */
[----:B0-----:R-:W3:Y:S01]  /*17d60*/  LDL.LU R12, [R1+0x48] ;  /* 0x00004800010c7983 */ /* 0x001ee20000300800 */
[----:B----4-:R-:W-:-:S04]  /*17d70*/  @!P2 LOP3.LUT R3, R3, R2, RZ, 0x3c, !PT ;  /* 0x000000020303a212 */ /* 0x010fc800078e3cff */
[----:B------:R-:W-:-:S04]  /*17d80*/  @!P2 LOP3.LUT R2, R3, R2, RZ, 0x3c, !PT ;  /* 0x000000020302a212 */ /* 0x000fc800078e3cff */
[----:B------:R-:W-:-:S05]  /*17d90*/  @!P2 LOP3.LUT R3, R3, R2, RZ, 0x3c, !PT ;  /* 0x000000020303a212 */ /* 0x000fca00078e3cff */
[----:B------:R0:W4:Y:S04]  /*17da0*/  @!P2 LDG.E.U16 R17, desc[UR8][R2.64] ;  /* 0x000000080211a981 */ /* 0x000128000c1e1500 */
[----:B------:R-:W0:Y:S04]  /*17db0*/  LDL R2, [R1+0x8fc] ;  /* 0x0008fc0001027983 */ /* 0x000e280000100800 */
[----:B------:R-:W0:Y:S04]  /*17dc0*/  LDL R3, [R1+0x900] ;  /* 0x0009000001037983 */ /* 0x000e280000100800 */
[----:B------:R1:W-:Y:S02]  /*17dd0*/  STS.U16 [R28+UR5+0x2100], R14 ;  /* 0x0021000e1c007988 */ /* 0x0003e40008000405 */
[----:B-1----:R-:W-:-:S02]  /*17de0*/  PRMT R28, RZ, 0x7610, R28 ;  /* 0x00007610ff1c7816 */ /* 0x002fc4000000001c */
[----:B------:R-:W3:Y:S01]  /*17df0*/  LDL R14, [R1+0x878] ;  /* 0x00087800010e7983 */ /* 0x000ee20000100800 */
[----:B0-----:R-:W-:-:S04]  /*17e00*/  @!P1 LOP3.LUT R3, R3, R2, RZ, 0x3c, !PT ;  /* 0x0000000203039212 */ /* 0x001fc800078e3cff */
[----:B------:R-:W-:-:S04]  /*17e10*/  @!P1 LOP3.LUT R2, R3, R2, RZ, 0x3c, !PT ;  /* 0x0000000203029212 */ /* 0x000fc800078e3cff */
[----:B------:R-:W-:-:S05]  /*17e20*/  @!P1 LOP3.LUT R3, R3, R2, RZ, 0x3c, !PT ;  /* 0x0000000203039212 */ /* 0x000fca00078e3cff */
[----:B------:R-:W2:Y:S04]  /*17e30*/  @!P1 LDG.E.U16 R28, desc[UR8][R2.64] ;  /* 0x00000008021c9981 */ /* 0x000ea8000c1e1500 */
[----:B----4-:R0:W-:Y:S04]  /*17e40*/  STL [R1+0xac], R17 ;  /* 0x0000ac1101007387 */ /* 0x0101e80000100800 */
[----:B0-----:R-:W4:Y:S04]  /*17e50*/  LDL.LU R17, [R1+0x4c] ;  /* 0x00004c0001117983 */ /* 0x001f280000300800 */
[----:B--2---:R0:W-:Y:S04]  /*17e60*/  STL [R1+0xa8], R28 ;  /* 0x0000a81c01007387 */ /* 0x0041e80000100800 */
[----:B------:R-:W2:Y:S04]  /*17e70*/  LDL R2, [R1+0x8f4] ;  /* 0x0008f40001027983 */ /* 0x000ea80000100800 */
[----:B------:R-:W2:Y:S01]  /*17e80*/  LDL R3, [R1+0x8f8] ;  /* 0x0008f80001037983 */ /* 0x000ea20000100800 */
[----:B0-----:R-:W0:Y:S01]  /*17e90*/  S2R R28, SR_TID.X ;  /* 0x00000000001c7919 */ /* 0x001e220000002100 */
[----:B------:R-:W-:-:S02]  /*17ea0*/  PRMT R15, RZ, 0x7610, R15 ;  /* 0x00007610ff0f7816 */ /* 0x000fc4000000000f */
[----:B0-----:R-:W-:-:S05]  /*17eb0*/  LOP3.LUT R28, R28, 0x7f, RZ, 0xc0, !PT ;  /* 0x0000007f1c1c7812 */ /* 0x001fca00078ec0ff */
[----:B------:R-:W-:-:S05]  /*17ec0*/  IMAD.SHL.U32 R28, R28, 0x2, RZ ;  /* 0x000000021c1c7824 */ /* 0x000fca00078e00ff */
[----:B------:R0:W-:Y:S04]  /*17ed0*/  STS.U16 [R28+UR5+0x3000], R13 ;  /* 0x0030000d1c007988 */ /* 0x0001e80008000405 */
[----:B0-----:R-:W4:Y:S01]  /*17ee0*/  LDL.LU R13, [R1+0x1314] ;  /* 0x00131400010d7983 */ /* 0x001f220000300800 */
[----:B--2---:R-:W-:-:S04]  /*17ef0*/  @!P2 LOP3.LUT R3, R3, R2, RZ, 0x3c, !PT ;  /* 0x000000020303a212 */ /* 0x004fc800078e3cff */
[----:B------:R-:W-:-:S04]  /*17f00*/  @!P2 LOP3.LUT R2, R3, R2, RZ, 0x3c, !PT ;  /* 0x000000020302a212 */ /* 0x000fc800078e3cff */
[----:B------:R-:W-:-:S05]  /*17f10*/  @!P2 LOP3.LUT R3, R3, R2, RZ, 0x3c, !PT ;  /* 0x000000020303a212 */ /* 0x000fca00078e3cff */
[----:B------:R-:W2:Y:S04]  /*17f20*/  @!P2 LDG.E.U16 R15, desc[UR8][R2.64] ;  /* 0x00000008020fa981 */ /* 0x000ea8000c1e1500 */
[----:B------:R-:W4:Y:S04]  /*17f30*/  LDL R2, [R1+0x87c] ;  /* 0x00087c0001027983 */ /* 0x000f280000100800 */
[----:B------:R-:W4:Y:S01]  /*17f40*/  LDL R3, [R1+0x880] ;  /* 0x0008800001037983 */ /* 0x000f220000100800 */
[----:B------:R-:W-:-:S03]  /*17f50*/  PRMT R16, RZ, 0x7610, R16 ;  /* 0x00007610ff107816 */ /* 0x000fc60000000010 */
[----:B---3--:R0:W-:Y:S04]  /*17f60*/  STS.U16 [R28+UR5+0x3100], R0 ;  /* 0x003100001c007988 */ /* 0x0081e80008000405 */
[----:B0-----:R-:W3:Y:S04]  /*17f70*/  LDL R0, [R1+0x7f8] ;  /* 0x0007f80001007983 */ /* 0x001ee80000100800 */
[----:B--2---:R0:W-:Y:S04]  /*17f80*/  STL [R1+0xa4], R15 ;  /* 0x0000a40f01007387 */ /* 0x0041e80000100800 */
[----:B0-----:R-:W2:Y:S01]  /*17f90*/  LDL.LU R15, [R1+0x54] ;  /* 0x00005400010f7983 */ /* 0x001ea20000300800 */
[----:B----4-:R-:W-:-:S04]  /*17fa0*/  @!P1 LOP3.LUT R3, R3, R2, RZ, 0x3c, !PT ;  /* 0x0000000203039212 */ /* 0x010fc800078e3cff */
[----:B------:R-:W-:-:S04]  /*17fb0*/  @!P1 LOP3.LUT R2, R3, R2, RZ, 0x3c, !PT ;  /* 0x0000000203029212 */ /* 0x000fc800078e3cff */
[----:B------:R-:W-:-:S05]  /*17fc0*/  @!P1 LOP3.LUT R3, R3, R2, RZ, 0x3c, !PT ;  /* 0x0000000203039212 */ /* 0x000fca00078e3cff */
[----:B------:R-:W4:Y:S04]  /*17fd0*/  @!P1 LDG.E.U16 R16, desc[UR8][R2.64] ;  /* 0x0000000802109981 */ /* 0x000f28000c1e1500 */
[----:B------:R-:W3:Y:S04]  /*17fe0*/  LDL.LU R2, [R1+0x40] ;  /* 0x0000400001027983 */ /* 0x000ee80000300800 */
[----:B------:R-:W2:Y:S01]  /*17ff0*/  LDL R3, [R1+0x874] ;  /* 0x0008740001037983 */ /* 0x000ea20000100800 */
[----:B------:R-:W-:-:S03]  /*18000*/  PRMT R13, RZ, 0x7610, R13 ;  /* 0x00007610ff0d7816 */ /* 0x000fc6000000000d */
[----:B----4-:R0:W-:Y:S04]  /*18010*/  STL [R1+0xa0], R16 ;  /* 0x0000a01001007387 */ /* 0x0101e80000100800 */
[----:B---3--:R1:W-:Y:S04]  /*18020*/  STS.U16 [R28+UR5+0x4000], R2 ;  /* 0x004000021c007988 */ /* 0x0083e80008000405 */
[----:B0-----:R-:W3:Y:S01]  /*18030*/  LDL.LU R16, [R1+0x58] ;  /* 0x0000580001107983 */ /* 0x001ee20000300800 */
[----:B-1----:R-:W-:-:S05]  /*18040*/  @!P2 IMAD.MOV.U32 R2, RZ, RZ, R14 ;  /* 0x000000ffff02a224 */ /* 0x002fca00078e000e */
[----:B--2---:R0:W2:Y:S04]  /*18050*/  @!P2 LDG.E.U16 R13, desc[UR8][R2.64] ;  /* 0x00000008020da981 */ /* 0x0040a8000c1e1500 */
[----:B------:R-:W0:Y:S04]  /*18060*/  LDL R2, [R1+0x7fc] ;  /* 0x0007fc0001027983 */ /* 0x000e280000100800 */
[----:B------:R-:W0:Y:S04]  /*18070*/  LDL R3, [R1+0x800] ;  /* 0x0008000001037983 */ /* 0x000e280000100800 */
[----:B------:R1:W-:Y:S02]  /*18080*/  STS.U16 [R28+UR5+0x4100], R18 ;  /* 0x004100121c007988 */ /* 0x0003e40008000405 */
[----:B-1----:R-:W-:-:S02]  /*18090*/  PRMT R28, RZ, 0x7610, R28 ;  /* 0x00007610ff1c7816 */ /* 0x002fc4000000001c */
[----:B0-----:R-:W-:-:S04]  /*180a0*/  @!P1 LOP3.LUT R3, R3, R2, RZ, 0x3c, !PT ;  /* 0x0000000203039212 */ /* 0x001fc800078e3cff */
[----:B------:R-:W-:-:S04]  /*180b0*/  @!P1 LOP3.LUT R2, R3, R2, RZ, 0x3c, !PT ;  /* 0x0000000203029212 */ /* 0x000fc800078e3cff */
[----:B------:R-:W-:-:S05]  /*180c0*/  @!P1 LOP3.LUT R3, R3, R2, RZ, 0x3c, !PT ;  /* 0x0000000203039212 */ /* 0x000fca00078e3cff */
[----:B------:R-:W4:Y:S04]  /*180d0*/  @!P1 LDG.E.U16 R28, desc[UR8][R2.64] ;  /* 0x00000008021c9981 */ /* 0x000f28000c1e1500 */
[----:B--2---:R0:W-:Y:S04]  /*180e0*/  STL [R1+0x9c], R13 ;  /* 0x00009c0d01007387 */ /* 0x0041e80000100800 */
[----:B0-----:R-:W2:Y:S04]  /*180f0*/  LDL R13, [R1+0x778] ;  /* 0x00077800010d7983 */ /* 0x001ea80000100800 */
[----:B------:R-:W3:Y:S04]  /*18100*/  LDL.LU R14, [R1+0x5c] ;  /* 0x00005c00010e7983 */ /* 0x000ee80000300800 */
[----:B------:R-:W3:Y:S04]  /*18110*/  LDL.LU R18, [R1+0x1310] ;  /* 0x0013100001127983 */ /* 0x000ee80000300800 */
[----:B----4-:R0:W-:Y:S04]  /*18120*/  STL [R1+0x98], R28 ;  /* 0x0000981c01007387 */ /* 0x0101e80000100800 */
[----:B------:R-:W4:Y:S01]  /*18130*/  LDL R3, [R1+0x7f4] ;  /* 0x0007f40001037983 */ /* 0x000f220000100800 */
[----:B0-----:R-:W0:Y:S01]  /*18140*/  S2R R28, SR_TID.X ;  /* 0x00000000001c7919 */ /* 0x001e220000002100 */
[----:B------:R-:W-:Y:S01]  /*18150*/  @!P2 IMAD.MOV.U32 R2, RZ, RZ, R0 ;  /* 0x000000ffff02a224 */ /* 0x000fe200078e0000 */
[----:B0-----:R-:W-:-:S05]  /*18160*/  LOP3.LUT R28, R28, 0x7f, RZ, 0xc0, !PT ;  /* 0x0000007f1c1c7812 */ /* 0x001fca00078ec0ff */
[----:B------:R-:W-:-:S05]  /*18170*/  IMAD.SHL.U32 R28, R28, 0x2, RZ ;  /* 0x000000021c1c7824 */ /* 0x000fca00078e00ff */
[----:B------:R0:W-:Y:S02]  /*18180*/  STS.U16 [R28+UR5+0x5000], R12 ;  /* 0x0050000c1c007988 */ /* 0x0001e40008000405 */
[----:B0-----:R-:W-:Y:S02]  /*18190*/  PRMT R28, RZ, 0x7610, R28 ;  /* 0x00007610ff1c7816 */ /* 0x001fe4000000001c */
[----:B------:R-:W3:Y:S04]  /*181a0*/  LDL.LU R12, [R1+0x64] ;  /* 0x00006400010c7983 */ /* 0x000ee80000300800 */
[----:B------:R-:W3:Y:S04]  /*181b0*/  LDL.LU R0, [R1+0x6c] ;  /* 0x00006c0001007983 */ /* 0x000ee80000300800 */
[----:B----4-:R-:W4:Y:S04]  /*181c0*/  @!P2 LDG.E.U16 R28, desc[UR8][R2.64] ;  /* 0x00000008021ca981 */ /* 0x010f28000c1e1500 */
        /* <DEDUP_REMOVED lines=8> */
[----:B------:R-:W3:Y:S01]  /*18250*/  LDL.LU R17, [R1+0x130c] ;  /* 0x00130c0001117983 */ /* 0x000ee20000300800 */
[----:B----4-:R-:W-:-:S04]  /*18260*/  @!P1 LOP3.LUT R3, R3, R2, RZ, 0x3c, !PT ;  /* 0x0000000203039212 */ /* 0x010fc800078e3cff */
[----:B------:R-:W-:-:S04]  /*18270*/  @!P1 LOP3.LUT R2, R3, R2, RZ, 0x3c, !PT ;  /* 0x0000000203029212 */ /* 0x000fc800078e3cff */
[----:B------:R-:W-:-:S05]  /*18280*/  @!P1 LOP3.LUT R3, R3, R2, RZ, 0x3c, !PT ;  /* 0x0000000203039212 */ /* 0x000fca00078e3cff */
[----:B------:R-:W4:Y:S04]  /*18290*/  @!P1 LDG.E.U16 R28, desc[UR8][R2.64] ;  /* 0x00000008021c9981 */ /* 0x000f28000c1e1500 */
[----:B----4-:R0:W-:Y:S04]  /*182a0*/  STL [R1+0x90], R28 ;  /* 0x0000901c01007387 */ /* 0x0101e80000100800 */
[----:B------:R-:W4:Y:S04]  /*182b0*/  LDL.LU R2, [R1+0x50] ;  /* 0x0000500001027983 */ /* 0x000f280000300800 */
[----:B------:R-:W3:Y:S01]  /*182c0*/  LDL R3, [R1+0x774] ;  /* 0x0007740001037983 */ /* 0x000ee20000100800 */
[----:B0-----:R-:W0:Y:S02]  /*182d0*/  S2R R28, SR_TID.X ;  /* 0x00000000001c7919 */ /* 0x001e240000002100 */
[----:B0-----:R-:W-:-:S05]  /*182e0*/  LOP3.LUT R28, R28, 0x7f, RZ, 0xc0, !PT ;  /* 0x0000007f1c1c7812 */ /* 0x001fca00078ec0ff */
[----:B------:R-:W-:-:S05]  /*182f0*/  IMAD.SHL.U32 R28, R28, 0x2, RZ ;  /* 0x000000021c1c7824 */ /* 0x000fca00078e00ff */
[----:B----4-:R0:W-:Y:S02]  /*18300*/  STS.U16 [R28+UR5+0x6000], R2 ;  /* 0x006000021c007988 */ /* 0x0101e40008000405 */
[----:B0-----:R-:W-:Y:S01]  /*18310*/  PRMT R28, RZ, 0x7610, R28 ;  /* 0x00007610ff1c7816 */ /* 0x001fe2000000001c */
[----:B--2---:R-:W-:Y:S02]  /*18320*/  @!P2 IMAD.MOV.U32 R2, RZ, RZ, R13 ;  /* 0x000000ffff02a224 */ /* 0x004fe400078e000d */
[----:B------:R-:W2:Y:S04]  /*18330*/  LDL.LU R13, [R1+0x68] ;  /* 0x00006800010d7983 */ /* 0x000ea80000300800 */
[----:B---3--:R-:W3:Y:S04]  /*18340*/  @!P2 LDG.E.U16 R28, desc[UR8][R2.64] ;  /* 0x00000008021ca981 */ /* 0x008ee8000c1e1500 */
[----:B---3--:R0:W-:Y:S04]  /*18350*/  STL [R1+0x8c], R28 ;  /* 0x00008c1c01007387 */ /* 0x0081e80000100800 */
[----:B------:R-:W3:Y:S04]  /*18360*/  LDL R2, [R1+0x6fc] ;  /* 0x0006fc0001027983 */ /* 0x000ee80000100800 */
[----:B------:R-:W3:Y:S01]  /*18370*/  LDL R3, [R1+0x700] ;  /* 0x0007000001037983 */ /* 0x000ee20000100800 */
[----:B0-----:R-:W0:Y:S02]  /*18380*/  S2R R28, SR_TID.X ;  /* 0x00000000001c7919 */ /* 0x001e240000002100 */
[----:B0-----:R-:W-:-:S05]  /*18390*/  LOP3.LUT R28, R28, 0x7f, RZ, 0xc0, !PT ;  /* 0x0000007f1c1c7812 */ /* 0x001fca00078ec0ff */
[----:B------:R-:W-:-:S05]  /*183a0*/  IMAD.SHL.U32 R28, R28, 0x2, RZ ;  /* 0x000000021c1c7824 */ /* 0x000fca00078e00ff */
[----:B------:R0:W-:Y:S02]  /*183b0*/  STS.U16 [R28+UR5+0x6100], R15 ;  /* 0x0061000f1c007988 */ /* 0x0001e40008000405 */
[----:B0-----:R-:W-:Y:S02]  /*183c0*/  PRMT R28, RZ, 0x7610, R28 ;  /* 0x00007610ff1c7816 */ /* 0x001fe4000000001c */
[----:B------:R-:W4:Y:S01]  /*183d0*/  LDL.LU R15, [R1+0x1308] ;  /* 0x00130800010f7983 */ /* 0x000f220000300800 */
[----:B---3--:R-:W-:-:S04]  /*183e0*/  @!P1 LOP3.LUT R3, R3, R2, RZ, 0x3c, !PT ;  /* 0x0000000203039212 */ /* 0x008fc800078e3cff */
[----:B------:R-:W-:-:S04]  /*183f0*/  @!P1 LOP3.LUT R2, R3, R2, RZ, 0x3c, !PT ;  /* 0x0000000203029212 */ /* 0x000fc800078e3cff */
[----:B------:R-:W-:-:S05]  /*18400*/  @!P1 LOP3.LUT R3, R3, R2, RZ, 0x3c, !PT ;  /* 0x0000000203039212 */ /* 0x000fca00078e3cff */
[----:B------:R-:W3:Y:S04]  /*18410*/  @!P1 LDG.E.U16 R28, desc[UR8][R2.64] ;  /* 0x00000008021c9981 */ /* 0x000ee8000c1e1500 */
[----:B---3--:R0:W-:Y:S04]  /*18420*/  STL [R1+0x88], R28 ;  /* 0x0000881c01007387 */ /* 0x0081e80000100800 */
[----:B------:R-:W3:Y:S04]  /*18430*/  LDL R2, [R1+0x6f4] ;  /* 0x0006f40001027983 */ /* 0x000ee80000100800 */
[----:B------:R-:W3:Y:S01]  /*18440*/  LDL R3, [R1+0x6f8] ;  /* 0x0006f80001037983 */ /* 0x000ee20000100800 */
[----:B----4-:R-:W-:Y:S01]  /*18450*/  PRMT R15, RZ, 0x7610, R15 ;  /* 0x00007610ff0f7816 */ /* 0x010fe2000000000f */
[----:B0-----:R-:W0:Y:S01]  /*18460*/  S2R R28, SR_TID.X ;  /* 0x00000000001c7919 */ /* 0x001e220000002100 */
[----:B---3--:R-:W-:-:S04]  /*18470*/  @!P2 LOP3.LUT R3, R3, R2, RZ, 0x3c, !PT ;  /* 0x000000020303a212 */ /* 0x008fc800078e3cff */
[----:B------:R-:W-:-:S04]  /*18480*/  @!P2 LOP3.LUT R2, R3, R2, RZ, 0x3c, !PT ;  /* 0x000000020302a212 */ /* 0x000fc800078e3cff */
[----:B------:R-:W-:-:S05]  /*18490*/  @!P2 LOP3.LUT R3, R3, R2, RZ, 0x3c, !PT ;  /* 0x000000020303a212 */ /* 0x000fca00078e3cff */
[----:B------:R1:W3:Y:S04]  /*184a0*/  @!P2 LDG.E.U16 R15, desc[UR8][R2.64] ;  /* 0x00000008020fa981 */ /* 0x0002e8000c1e1500 */
[----:B------:R-:W1:Y:S04]  /*184b0*/  LDL R2, [R1+0x67c] ;  /* 0x00067c0001027983 */ /* 0x000e680000100800 */
[----:B------:R-:W1:Y:S01]  /*184c0*/  LDL R3, [R1+0x680] ;  /* 0x0006800001037983 */ /* 0x000e620000100800 */
[----:B0-----:R-:W-:-:S05]  /*184d0*/  LOP3.LUT R28, R28, 0x7f, RZ, 0xc0, !PT ;  /* 0x0000007f1c1c7812 */ /* 0x001fca00078ec0ff */
[----:B------:R-:W-:-:S05]  /*184e0*/  IMAD.SHL.U32 R28, R28, 0x2, RZ ;  /* 0x000000021c1c7824 */ /* 0x000fca00078e00ff */
[----:B------:R0:W-:Y:S04]  /*184f0*/  STS.U16 [R28+UR5+0x7000], R16 ;  /* 0x007000101c007988 */ /* 0x0001e80008000405 */
[----:B------:R4:W-:Y:S04]  /*18500*/  STS.U16 [R28+UR5+0x7100], R14 ;  /* 0x0071000e1c007988 */ /* 0x0009e80008000405 */
[----:B0-----:R-:W2:Y:S01]  /*18510*/  LDL R16, [R1+0x600] ;  /* 0x0006000001107983 */ /* 0x001ea20000100800 */
[----:B----4-:R-:W-:-:S03]  /*18520*/  PRMT R28, RZ, 0x7610, R28 ;  /* 0x00007610ff1c7816 */ /* 0x010fc6000000001c */
[----:B------:R-:W4:Y:S01]  /*18530*/  LDL R14, [R1+0x5f8] ;  /* 0x0005f800010e7983 */ /* 0x000f220000100800 */
[----:B-1----:R-:W-:-:S04]  /*18540*/  @!P1 LOP3.LUT R3, R3, R2, RZ, 0x3c, !PT ;  /* 0x0000000203039212 */ /* 0x002fc800078e3cff */
[----:B------:R-:W-:-:S04]  /*18550*/  @!P1 LOP3.LUT R2, R3, R2, RZ, 0x3c, !PT ;  /* 0x0000000203029212 */ /* 0x000fc800078e3cff */
[----:B------:R-:W-:-:S05]  /*18560*/  @!P1 LOP3.LUT R3, R3, R2, RZ, 0x3c, !PT ;  /* 0x0000000203039212 */ /* 0x000fca00078e3cff */
[----:B------:R-:W2:Y:S04]  /*18570*/  @!P1 LDG.E.U16 R28, desc[UR8][R2.64] ;  /* 0x00000008021c9981 */ /* 0x000ea8000c1e1500 */
[----:B---3--:R0:W-:Y:S04]  /*18580*/  STL [R1+0x84], R15 ;  /* 0x0000840f01007387 */ /* 0x0081e80000100800 */
[----:B0-----:R-:W3:Y:S04]  /*18590*/  LDL.LU R15, [R1+0xf4] ;  /* 0x0000f400010f7983 */ /* 0x001ee80000300800 */
[----:B--2---:R0:W-:Y:S04]  /*185a0*/  STL [R1+0x80], R28 ;  /* 0x0000801c01007387 */ /* 0x0041e80000100800 */
[----:B------:R-:W2:Y:S04]  /*185b0*/  LDL R2, [R1+0x674] ;  /* 0x0006740001027983 */ /* 0x000ea80000100800 */
[----:B------:R-:W2:Y:S01]  /*185c0*/  LDL R3, [R1+0x678] ;  /* 0x0006780001037983 */ /* 0x000ea20000100800 */
[----:B0-----:R-:W0:Y:S02]  /*185d0*/  S2R R28, SR_TID.X ;  /* 0x00000000001c7919 */ /* 0x001e240000002100 */
[----:B0-----:R-:W-:-:S05]  /*185e0*/  LOP3.LUT R28, R28, 0x7f, RZ, 0xc0, !PT ;  /* 0x0000007f1c1c7812 */ /* 0x001fca00078ec0ff */
[----:B------:R-:W-:-:S05]  /*185f0*/  IMAD.SHL.U32 R28, R28, 0x2, RZ ;  /* 0x000000021c1c7824 */ /* 0x000fca00078e00ff */
[----:B------:R0:W-:Y:S02]  /*18600*/  STS.U16 [R28+UR5+0x8000], R12 ;  /* 0x0080000c1c007988 */ /* 0x0001e40008000405 */
[----:B0-----:R-:W-:Y:S02]  /*18610*/  PRMT R28, RZ, 0x7610, R28 ;  /* 0x00007610ff1c7816 */ /* 0x001fe4000000001c */
[----:B------:R-:W3:Y:S01]  /*18620*/  LDL.LU R12, [R1+0x1304] ;  /* 0x00130400010c7983 */ /* 0x000ee20000300800 */
[----:B--2---:R-:W-:-:S04]  /*18630*/  @!P2 LOP3.LUT R3, R3, R2, RZ, 0x3c, !PT ;  /* 0x000000020303a212 */ /* 0x004fc800078e3cff */
[----:B------:R-:W-:-:S04]  /*18640*/  @!P2 LOP3.LUT R2, R3, R2, RZ, 0x3c, !PT ;  /* 0x000000020302a212 */ /* 0x000fc800078e3cff */
[----:B------:R-:W-:-:S05]  /*18650*/  @!P2 LOP3.LUT R3, R3, R2, RZ, 0x3c, !PT ;  /* 0x000000020303a212 */ /* 0x000fca00078e3cff */
[----:B------:R-:W2:Y:S04]  /*18660*/  @!P2 LDG.E.U16 R28, desc[UR8][R2.64] ;  /* 0x00000008021ca981 */ /* 0x000ea8000c1e1500 */
[----:B--2---:R0:W-:Y:S04]  /*18670*/  STL [R1+0x7c], R28 ;  /* 0x00007c1c01007387 */ /* 0x0041e80000100800 */
[----:B------:R-:W2:Y:S01]  /*18680*/  LDL R3, [R1+0x5fc] ;  /* 0x0005fc0001037983 */ /* 0x000ea20000100800 */
[----:B0-----:R-:W0:Y:S01]  /*18690*/  S2R R28, SR_TID.X ;  /* 0x00000000001c7919 */ /* 0x001e220000002100 */
[----:B------:R-:W-:-:S02]  /*186a0*/  @!P1 MOV R2, R16 ;  /* 0x0000001000029202 */ /* 0x000fc40000000f00 */
[----:B0-----:R-:W-:-:S05]  /*186b0*/  LOP3.LUT R28, R28, 0x7f, RZ, 0xc0, !PT ;  /* 0x0000007f1c1c7812 */ /* 0x001fca00078ec0ff */
[----:B------:R-:W-:-:S05]  /*186c0*/  IMAD.SHL.U32 R28, R28, 0x2, RZ ;  /* 0x000000021c1c7824 */ /* 0x000fca00078e00ff */
[----:B------:R0:W-:Y:S02]  /*186d0*/  STS.U16 [R28+UR5+0x8100], R0 ;  /* 0x008100001c007988 */ /* 0x0001e40008000405 */
[----:B0-----:R-:W-:Y:S02]  /*186e0*/  PRMT R28, RZ, 0x7610, R28 ;  /* 0x00007610ff1c7816 */ /* 0x001fe4000000001c */
[----:B------:R-:W3:Y:S04]  /*186f0*/  LDL R0, [R1+0x578] ;  /* 0x0005780001007983 */ /* 0x000ee80000100800 */
[----:B------:R-:W3:Y:S04]  /*18700*/  LDL.LU R16, [R1+0xfc] ;  /* 0x0000fc0001107983 */ /* 0x000ee80000300800 */
[----:B--2---:R-:W2:Y:S04]  /*18710*/  @!P1 LDG.E.U16 R28, desc[UR8][R2.64] ;  /* 0x00000008021c9981 */ /* 0x004ea8000c1e1500 */
[----:B--2---:R0:W-:Y:S04]  /*18720*/  STL [R1+0x78], R28 ;  /* 0x0000781c01007387 */ /* 0x0041e80000100800 */
[----:B------:R-:W2:Y:S04]  /*18730*/  LDL.LU R2, [R1+0x60] ;  /* 0x0000600001027983 */ /* 0x000ea80000300800 */
[----:B------:R-:W3:Y:S01]  /*18740*/  LDL R3, [R1+0x5f4] ;  /* 0x0005f40001037983 */ /* 0x000ee20000100800 */
[----:B0-----:R-:W0:Y:S01]  /*18750*/  S2R R28, SR_TID.X ;  /* 0x00000000001c7919 */ /* 0x001e220000002100 */
[----:B------:R-:W-:-:S02]  /*18760*/  PRMT R8, RZ, 0x7610, R8 ;  /* 0x00007610ff087816 */ /* 0x000fc40000000008 */
[----:B0-----:R-:W-:-:S05]  /*18770*/  LOP3.LUT R28, R28, 0x7f, RZ, 0xc0, !PT ;  /* 0x0000007f1c1c7812 */ /* 0x001fca00078ec0ff */
[----:B------:R-:W-:-:S05]  /*18780*/  IMAD.SHL.U32 R28, R28, 0x2, RZ ;  /* 0x000000021c1c7824 */ /* 0x000fca00078e00ff */
[----:B--2---:R4:W-:Y:S02]  /*18790*/  STS.U16 [R28+UR5+0x9000], R2 ;  /* 0x009000021c007988 */ /* 0x0049e40008000405 */
[----:B----4-:R-:W-:Y:S02]  /*187a0*/  @!P2 IMAD.MOV.U32 R2, RZ, RZ, R14 ;  /* 0x000000ffff02a224 */ /* 0x010fe400078e000e */
[----:B------:R0:W-:Y:S04]  /*187b0*/  STS.U16 [R28+UR5+0x9100], R13 ;  /* 0x0091000d1c007988 */ /* 0x0001e80008000405 */
[----:B---3--:R1:W2:Y:S04]  /*187c0*/  @!P2 LDG.E.U16 R8, desc[UR8][R2.64] ;  /* 0x000000080208a981 */ /* 0x0082a8000c1e1500 */
[----:B------:R-:W3:Y:S04]  /*187d0*/  LDL R14, [R1+0x4f4] ;  /* 0x0004f400010e7983 */ /* 0x000ee80000100800 */
[----:B------:R-:W1:Y:S04]  /*187e0*/  LDL R2, [R1+0x57c] ;  /* 0x00057c0001027983 */ /* 0x000e680000100800 */
[----:B------:R-:W1:Y:S01]  /*187f0*/  LDL R3, [R1+0x580] ;  /* 0x0005800001037983 */ /* 0x000e620000100800 */
[----:B0-----:R-:W-:-:S02]  /*18800*/  PRMT R28, RZ, 0x7610, R28 ;  /* 0x00007610ff1c7816 */ /* 0x001fc4000000001c */
[----:B-1----:R-:W-:-:S04]  /*18810*/  @!P1 LOP3.LUT R3, R3, R2, RZ, 0x3c, !PT ;  /* 0x0000000203039212 */ /* 0x002fc800078e3cff */
[----:B------:R-:W-:-:S04]  /*18820*/  @!P1 LOP3.LUT R2, R3, R2, RZ, 0x3c, !PT ;  /* 0x0000000203029212 */ /* 0x000fc800078e3cff */
[----:B------:R-:W-:-:S05]  /*18830*/  @!P1 LOP3.LUT R3, R3, R2, RZ, 0x3c, !PT ;  /* 0x0000000203039212 */ /* 0x000fca00078e3cff */
[----:B------:R-:W4:Y:S04]  /*18840*/  @!P1 LDG.E.U16 R28, desc[UR8][R2.64] ;  /* 0x00000008021c9981 */ /* 0x000f28000c1e1500 */
[----:B--2---:R0:W-:Y:S04]  /*18850*/  STL [R1+0x74], R8 ;  /* 0x0000740801007387 */ /* 0x0041e80000100800 */
[----:B0-----:R-:W2:Y:S04]  /*18860*/  LDL R8, [R1+0x4f8] ;  /* 0x0004f80001087983 */ /* 0x001ea80000100800 */
[----:B------:R-:W3:Y:S04]  /*18870*/  LDL.LU R13, [R1+0x108] ;  /* 0x00010800010d7983 */ /* 0x000ee80000300800 */
[----:B----4-:R0:W-:Y:S04]  /*18880*/  STL [R1+0x70], R28 ;  /* 0x0000701c01007387 */ /* 0x0101e80000100800 */
[----:B------:R-:W4:Y:S04]  /*18890*/  LDL.LU R2, [R1+0xf0] ;  /* 0x0000f00001027983 */ /* 0x000f280000300800 */
[----:B------:R-:W2:Y:S01]  /*188a0*/  LDL R3, [R1+0x574] ;  /* 0x0005740001037983 */ /* 0x000ea20000100800 */
[----:B0-----:R-:W0:Y:S01]  /*188b0*/  S2R R28, SR_TID.X ;  /* 0x00000000001c7919 */ /* 0x001e220000002100 */
[----:B------:R-:W-:-:S02]  /*188c0*/  PRMT R9, RZ, 0x7610, R9 ;  /* 0x00007610ff097816 */ /* 0x000fc40000000009 */
[----:B0-----:R-:W-:-:S05]  /*188d0*/  LOP3.LUT R28, R28, 0x7f, RZ, 0xc0, !PT ;  /* 0x0000007f1c1c7812 */ /* 0x001fca00078ec0ff */
[----:B------:R-:W-:-:S05]  /*188e0*/  IMAD.SHL.U32 R28, R28, 0x2, RZ ;  /* 0x000000021c1c7824 */ /* 0x000fca00078e00ff */
[----:B----4-:R0:W-:Y:S02]  /*188f0*/  STS.U16 [R28+UR5+0xa000], R2 ;  /* 0x00a000021c007988 */ /* 0x0101e40008000405 */
[----:B0-----:R-:W-:Y:S02]  /*18900*/  @!P2 IMAD.MOV.U32 R2, RZ, RZ, R0 ;  /* 0x000000ffff02a224 */ /* 0x001fe400078e0000 */
[----:B------:R-:W4:Y:S04]  /*18910*/  LDL.LU R0, [R1+0x10c] ;  /* 0x00010c0001007983 */ /* 0x000f280000300800 */
[----:B--2---:R-:W2:Y:S04]  /*18920*/  @!P2 LDG.E.U16 R9, desc[UR8][R2.64] ;  /* 0x000000080209a981 */ /* 0x004ea8000c1e1500 */
[----:B------:R-:W3:Y:S04]  /*18930*/  LDL R2, [R1+0x4fc] ;  /* 0x0004fc0001027983 */ /* 0x000ee80000100800 */
[----:B------:R-:W3:Y:S01]  /*18940*/  LDL R3, [R1+0x500] ;  /* 0x0005000001037983 */ /* 0x000ee20000100800 */
[----:B------:R-:W-:-:S03]  /*18950*/  PRMT R12, RZ, 0x7610, R12 ;  /* 0x00007610ff0c7816 */ /* 0x000fc6000000000c */
[----:B------:R0:W-:Y:S04]  /*18960*/  STS.U16 [R28+UR5+0xa100], R15 ;  /* 0x00a1000f1c007988 */ /* 0x0001e80008000405 */
[----:B0-----:R-:W4:Y:S04]  /*18970*/  LDL R15, [R1+0x474] ;  /* 0x00047400010f7983 */ /* 0x001f280000100800 */
[----:B--2---:R0:W-:Y:S04]  /*18980*/  STL [R1+0x6c], R9 ;  /* 0x00006c0901007387 */ /* 0x0041e80000100800 */
[----:B0-----:R-:W2:Y:S01]  /*18990*/  LDL R9, [R1+0x478] ;  /* 0x0004780001097983 */ /* 0x001ea20000100800 */
[----:B---3--:R-:W-:-:S04]  /*189a0*/  @!P1 LOP3.LUT R3, R3, R2, RZ, 0x3c, !PT ;  /* 0x0000000203039212 */ /* 0x008fc800078e3cff */
[----:B------:R-:W-:-:S04]  /*189b0*/  @!P1 LOP3.LUT R2, R3, R2, RZ, 0x3c, !PT ;  /* 0x0000000203029212 */ /* 0x000fc800078e3cff */
[----:B------:R-:W-:-:S05]  /*189c0*/  @!P1 LOP3.LUT R3, R3, R2, RZ, 0x3c, !PT ;  /* 0x0000000203039212 */ /* 0x000fca00078e3cff */
[----:B------:R0:W3:Y:S04]  /*189d0*/  @!P1 LDG.E.U16 R12, desc[UR8][R2.64] ;  /* 0x00000008020c9981 */ /* 0x0000e8000c1e1500 */
[----:B------:R-:W4:Y:S01]  /*189e0*/  LDL.LU R3, [R1+0xf8] ;  /* 0x0000f80001037983 */ /* 0x000f220000300800 */
[----:B0-----:R-:W-:-:S03]  /*189f0*/  @!P2 IMAD.MOV.U32 R2, RZ, RZ, R8 ;  /* 0x000000ffff02a224 */ /* 0x001fc600078e0008 */
[----:B----4-:R0:W-:Y:S02]  /*18a00*/  STS.U16 [R28+UR5+0xb000], R3 ;  /* 0x00b000031c007988 */ /* 0x0101e40008000405 */
[----:B0-----:R-:W-:Y:S01]  /*18a10*/  PRMT R28, RZ, 0x7610, R28 ;  /* 0x00007610ff1c7816 */ /* 0x001fe2000000001c */
[----:B------:R-:W-:-:S05]  /*18a20*/  @!P2 IMAD.MOV.U32 R3, RZ, RZ, R14 ;  /* 0x000000ffff03a224 */ /* 0x000fca00078e000e */
[----:B------:R-:W4:Y:S04]  /*18a30*/  @!P2 LDG.E.U16 R28, desc[UR8][R2.64] ;  /* 0x00000008021ca981 */ /* 0x000f28000c1e1500 */
[----:B---3--:R0:W-:Y:S04]  /*18a40*/  STL [R1+0x68], R12 ;  /* 0x0000680c01007387 */ /* 0x0081e80000100800 */
[----:B0-----:R-:W3:Y:S04]  /*18a50*/  LDL.LU R12, [R1+0x114] ;  /* 0x00011400010c7983 */ /* 0x001ee80000300800 */
[----:B------:R-:W3:Y:S04]  /*18a60*/  LDL R14, [R1+0x3fc] ;  /* 0x0003fc00010e7983 */ /* 0x000ee80000100800 */
[----:B------:R-:W3:Y:S04]  /*18a70*/  LDL R8, [R1+0x400] ;  /* 0x0004000001087983 */ /* 0x000ee80000100800 */
        /* <DEDUP_REMOVED lines=14> */
[----:B------:R-:W4:Y:S01]  /*18b60*/  LDL.LU R3, [R1+0x104] ;  /* 0x0001040001037983 */ /* 0x000f220000300800 */
[----:B0-----:R-:W0:Y:S01]  /*18b70*/  S2R R28, SR_TID.X ;  /* 0x00000000001c7919 */ /* 0x001e220000002100 */
[----:B------:R-:W-:Y:S01]  /*18b80*/  PRMT R29, RZ, 0x7610, R29 ;  /* 0x00007610ff1d7816 */ /* 0x000fe2000000001d */
[----:B--2---:R-:W-:Y:S01]  /*18b90*/  @!P2 IMAD.MOV.U32 R2, RZ, RZ, R9 ;  /* 0x000000ffff02a224 */ /* 0x004fe200078e0009 */
[----:B0-----:R-:W-:-:S05]  /*18ba0*/  LOP3.LUT R28, R28, 0x7f, RZ, 0xc0, !PT ;  /* 0x0000007f1c1c7812 */ /* 0x001fca00078ec0ff */
[----:B------:R-:W-:-:S05]  /*18bb0*/  IMAD.SHL.U32 R28, R28, 0x2, RZ ;  /* 0x000000021c1c7824 */ /* 0x000fca00078e00ff */
[----:B----4-:R0:W-:Y:S02]  /*18bc0*/  STS.U16 [R28+UR5+0xc000], R3 ;  /* 0x00c000031c007988 */ /* 0x0101e40008000405 */
[----:B0-----:R-:W-:-:S05]  /*18bd0*/  @!P2 IMAD.MOV.U32 R3, RZ, RZ, R15 ;  /* 0x000000ffff03a224 */ /* 0x001fca00078e000f */
[----:B------:R3:W2:Y:S01]  /*18be0*/  @!P2 LDG.E.U16 R29, desc[UR8][R2.64] ;  /* 0x00000008021da981 */ /* 0x0006a2000c1e1500 */
[----:B------:R-:W-:-:S03]  /*18bf0*/  PRMT R24, RZ, 0x7610, R24 ;  /* 0x00007610ff187816 */ /* 0x000fc60000000018 */
[----:B------:R0:W-:Y:S01]  /*18c00*/  STS.U16 [R28+UR5+0xc100], R13 ;  /* 0x00c1000d1c007988 */ /* 0x0001e20008000405 */
[----:B---3--:R-:W-:Y:S02]  /*18c10*/  @!P1 IMAD.MOV.U32 R2, RZ, RZ, R8 ;  /* 0x000000ffff029224 */ /* 0x008fe400078e0008 */
[----:B------:R-:W-:-:S05]  /*18c20*/  @!P1 IMAD.MOV.U32 R3, RZ, RZ, R14 ;  /* 0x000000ffff039224 */ /* 0x000fca00078e000e */
[----:B------:R-:W3:Y:S04]  /*18c30*/  @!P1 LDG.E.U16 R24, desc[UR8][R2.64] ;  /* 0x0000000802189981 */ /* 0x000ee8000c1e1500 */
[----:B--2---:R1:W-:Y:S04]  /*18c40*/  STL [R1+0x129c], R29 ;  /* 0x00129c1d01007387 */ /* 0x0043e80000100800 */
[----:B0-----:R-:W2:Y:S04]  /*18c50*/  LDL R13, [R1+0x37c] ;  /* 0x00037c00010d7983 */ /* 0x001ea80000100800 */
[----:B------:R-:W4:Y:S04]  /*18c60*/  LDL R9, [R1+0x380] ;  /* 0x0003800001097983 */ /* 0x000f280000100800 */
[----:B-1----:R-:W2:Y:S04]  /*18c70*/  LDL R29, [R1+0x3f8] ;  /* 0x0003f800011d7983 */ /* 0x002ea80000100800 */
[----:B------:R-:W4:Y:S04]  /*18c80*/  LDL.LU R14, [R1+0x124] ;  /* 0x00012400010e7983 */ /* 0x000f280000300800 */
[----:B------:R-:W4:Y:S01]  /*18c90*/  LDL R3, [R1+0x3f4] ;  /* 0x0003f40001037983 */ /* 0x000f220000100800 */
[----:B------:R-:W-:-:S02]  /*18ca0*/  PRMT R20, RZ, 0x7610, R20 ;  /* 0x00007610ff147816 */ /* 0x000fc40000000014 */
[----:B------:R-:W-:Y:S01]  /*18cb0*/  PRMT R7, RZ, 0x7610, R7 ;  /* 0x00007610ff077816 */ /* 0x000fe20000000007 */
[----:B---3--:R-:W-:Y:S04]  /*18cc0*/  STL [R1+0x12a0], R24 ;  /* 0x0012a01801007387 */ /* 0x008fe80000100800 */
[----:B------:R0:W-:Y:S04]  /*18cd0*/  STS.U16 [R28+UR5+0xd000], R0 ;  /* 0x00d000001c007988 */ /* 0x0001e80008000405 */
[----:B------:R-:W3:Y:S04]  /*18ce0*/  LDL R8, [R1+0x374] ;  /* 0x0003740001087983 */ /* 0x000ee80000100800 */
[----:B0-----:R-:W3:Y:S01]  /*18cf0*/  LDL R0, [R1+0x378] ;  /* 0x0003780001007983 */ /* 0x001ee20000100800 */
[----:B------:R-:W-:-:S03]  /*18d00*/  PRMT R6, RZ, 0x7610, R6 ;  /* 0x00007610ff067816 */ /* 0x000fc60000000006 */
[----:B------:R-:W3:Y:S01]  /*18d10*/  LDL.LU R15, [R1+0x128] ;  /* 0x00012800010f7983 */ /* 0x000ee20000300800 */
[----:B--2---:R-:W-:-:S05]  /*18d20*/  @!P2 IMAD.MOV.U32 R2, RZ, RZ, R29 ;  /* 0x000000ffff02a224 */ /* 0x004fca00078e001d */
[----:B----4-:R0:W2:Y:S02]  /*18d30*/  @!P2 LDG.E.U16 R20, desc[UR8][R2.64] ;  /* 0x000000080214a981 */ /* 0x0100a4000c1e1500 */
[----:B0-----:R-:W-:Y:S02]  /*18d40*/  @!P1 IMAD.MOV.U32 R2, RZ, RZ, R9 ;  /* 0x000000ffff029224 */ /* 0x001fe400078e0009 */
[----:B------:R-:W-:-:S05]  /*18d50*/  @!P1 IMAD.MOV.U32 R3, RZ, RZ, R13 ;  /* 0x000000ffff039224 */ /* 0x000fca00078e000d */
[----:B------:R3:W4:Y:S04]  /*18d60*/  @!P1 LDG.E.U16 R7, desc[UR8][R2.64] ;  /* 0x0000000802079981 */ /* 0x000728000c1e1500 */
[----:B------:R0:W-:Y:S01]  /*18d70*/  STS.U16 [R28+UR5+0xd100], R12 ;  /* 0x00d1000c1c007988 */ /* 0x0001e20008000405 */
[----:B---3--:R-:W-:Y:S01]  /*18d80*/  @!P2 MOV R2, R0 ;  /* 0x000000000002a202 */ /* 0x008fe20000000f00 */
[----:B------:R-:W-:Y:S02]  /*18d90*/  @!P2 IMAD.MOV.U32 R3, RZ, RZ, R8 ;  /* 0x000000ffff03a224 */ /* 0x000fe400078e0008 */
[----:B------:R-:W-:Y:S04]  /*18da0*/  STS.U16 [R28+UR5+0xe000], R16 ;  /* 0x00e000101c007988 */ /* 0x000fe80008000405 */
[----:B------:R1:W3:Y:S04]  /*18db0*/  @!P2 LDG.E.U16 R6, desc[UR8][R2.64] ;  /* 0x000000080206a981 */ /* 0x0002e8000c1e1500 */
[----:B--2---:R2:W-:Y:S04]  /*18dc0*/  STL [R1+0x12a4], R20 ;  /* 0x0012a41401007387 */ /* 0x0045e80000100800 */
[----:B------:R-:W3:Y:S04]  /*18dd0*/  LDL R29, [R1+0x2fc] ;  /* 0x0002fc00011d7983 */ /* 0x000ee80000100800 */
[----:B0-----:R-:W1:Y:S04]  /*18de0*/  LDL R12, [R1+0x300] ;  /* 0x00030000010c7983 */ /* 0x001e680000100800 */
[----:B------:R-:W3:Y:S04]  /*18df0*/  LDL.LU R13, [R1+0x130] ;  /* 0x00013000010d7983 */ /* 0x000ee80000300800 */
[----:B----4-:R-:W-:Y:S04]  /*18e00*/  STL [R1+0x12a8], R7 ;  /* 0x0012a80701007387 */ /* 0x010fe80000100800 */
[----:B--2---:R-:W2:Y:S04]  /*18e10*/  LDL R20, [R1+0x2f4] ;  /* 0x0002f40001147983 */ /* 0x004ea80000100800 */
[----:B------:R-:W4:Y:S04]  /*18e20*/  LDL R16, [R1+0x2f8] ;  /* 0x0002f80001107983 */ /* 0x000f280000100800 */
[----:B------:R-:W2:Y:S04]  /*18e30*/  LDL R9, [R1+0x27c] ;  /* 0x00027c0001097983 */ /* 0x000ea80000100800 */
[----:B------:R-:W2:Y:S04]  /*18e40*/  LDL R8, [R1+0x280] ;  /* 0x0002800001087983 */ /* 0x000ea80000100800 */
[----:B------:R-:W2:Y:S04]  /*18e50*/  LDL.LU R0, [R1+0x134] ;  /* 0x0001340001007983 */ /* 0x000ea80000300800 */
[----:B------:R-:W3:Y:S01]  /*18e60*/  LDL.LU R3, [R1+0x11c] ;  /* 0x00011c0001037983 */ /* 0x000ee20000300800 */
[----:B------:R-:W-:-:S02]  /*18e70*/  PRMT R5, RZ, 0x7610, R5 ;  /* 0x00007610ff057816 */ /* 0x000fc40000000005 */
[----:B------:R-:W-:Y:S01]  /*18e80*/  PRMT R4, RZ, 0x7610, R4 ;  /* 0x00007610ff047816 */ /* 0x000fe20000000004 */
[----:B-1----:R-:W-:Y:S01]  /*18e90*/  @!P1 IMAD.MOV.U32 R2, RZ, RZ, R12 ;  /* 0x000000ffff029224 */ /* 0x002fe200078e000c */
[----:B---3--:R0:W-:Y:S02]  /*18ea0*/  STS.U16 [R28+UR5+0xe100], R3 ;  /* 0x00e100031c007988 */ /* 0x0081e40008000405 */
[----:B0-----:R-:W-:-:S05]  /*18eb0*/  @!P1 IMAD.MOV.U32 R3, RZ, RZ, R29 ;  /* 0x000000ffff039224 */ /* 0x001fca00078e001d */
[----:B------:R4:W3:Y:S02]  /*18ec0*/  @!P1 LDG.E.U16 R5, desc[UR8][R2.64] ;  /* 0x0000000802059981 */ /* 0x0008e4000c1e1500 */
[----:B----4-:R-:W-:Y:S02]  /*18ed0*/  @!P2 IMAD.MOV.U32 R2, RZ, RZ, R16 ;  /* 0x000000ffff02a224 */ /* 0x010fe400078e0010 */
[----:B--2---:R-:W-:-:S05]  /*18ee0*/  @!P2 IMAD.MOV.U32 R3, RZ, RZ, R20 ;  /* 0x000000ffff03a224 */ /* 0x004fca00078e0014 */
[----:B------:R0:W2:Y:S04]  /*18ef0*/  @!P2 LDG.E.U16 R4, desc[UR8][R2.64] ;  /* 0x000000080204a981 */ /* 0x0000a8000c1e1500 */
[----:B------:R1:W-:Y:S02]  /*18f00*/  STS.U16 [R28+UR5+0xf000], R14 ;  /* 0x00f0000e1c007988 */ /* 0x0003e40008000405 */
[----:B-1----:R-:W1:Y:S01]  /*18f10*/  S2R R14, SR_TID.X ;  /* 0x00000000000e7919 */ /* 0x002e620000002100 */
[----:B0-----:R-:W-:Y:S01]  /*18f20*/  PRMT R3, RZ, 0x7610, R3 ;  /* 0x00007610ff037816 */ /* 0x001fe20000000003 */
[----:B------:R-:W-:Y:S04]  /*18f30*/  STL [R1+0x12ac], R6 ;  /* 0x0012ac0601007387 */ /* 0x000fe80000100800 */
[----:B------:R-:W4:Y:S04]  /*18f40*/  LDL.LU R12, [R1+0x138] ;  /* 0x00013800010c7983 */ /* 0x000f280000300800 */
[----:B------:R0:W-:Y:S04]  /*18f50*/  STS.U16 [R28+UR5+0xf100], R15 ;  /* 0x00f1000f1c007988 */ /* 0x0001e80008000405 */
[----:B------:R4:W4:Y:S01]  /*18f60*/  @!P1 LDG.E.U16 R3, desc[UR8][R8.64] ;  /* 0x0000000808039981 */ /* 0x000922000c1e1500 */
[----:B-1----:R-:W-:-:S05]  /*18f70*/  LOP3.LUT R14, R14, 0x7f, RZ, 0xc0, !PT ;  /* 0x0000007f0e0e7812 */ /* 0x002fca00078ec0ff */
[----:B0-----:R-:W-:Y:S01]  /*18f80*/  IMAD.SHL.U32 R15, R14, 0x2, RZ ;  /* 0x000000020e0f7824 */ /* 0x001fe200078e00ff */
[----:B---3--:R-:W-:Y:S04]  /*18f90*/  STL [R1+0x12b0], R5 ;  /* 0x0012b00501007387 */ /* 0x008fe80000100800 */
[----:B--2---:R-:W-:Y:S04]  /*18fa0*/  STL [R1+0x12b4], R4 ;  /* 0x0012b40401007387 */ /* 0x004fe80000100800 */
[----:B------:R-:W2:Y:S04]  /*18fb0*/  LDL.LU R16, [R1+0x144] ;  /* 0x0001440001107983 */ /* 0x000ea80000300800 */
[----:B------:R-:W3:Y:S04]  /*18fc0*/  LDL.LU R14, [R1+0x148] ;  /* 0x00014800010e7983 */ /* 0x000ee80000300800 */
[----:B------:R-:W4:Y:S04]  /*18fd0*/  LDL R8, [R1+0x274] ;  /* 0x0002740001087983 */ /* 0x000f280000100800 */
[----:B------:R-:W4:Y:S01]  /*18fe0*/  LDL R9, [R1+0x278] ;  /* 0x0002780001097983 */ /* 0x000f220000100800 */
[----:B------:R-:W-:-:S02]  /*18ff0*/  PRMT R2, RZ, 0x7610, R2 ;  /* 0x00007610ff027816 */ /* 0x000fc40000000002 */
[----:B----4-:R-:W-:-:S04]  /*19000*/  @!P2 LOP3.LUT R9, R9, R8, RZ, 0x3c, !PT ;  /* 0x000000080909a212 */ /* 0x010fc800078e3cff */
[----:B------:R-:W-:-:S04]  /*19010*/  @!P2 LOP3.LUT R8, R9, R8, RZ, 0x3c, !PT ;  /* 0x000000080908a212 */ /* 0x000fc800078e3cff */
[----:B------:R-:W-:-:S05]  /*19020*/  @!P2 LOP3.LUT R9, R9, R8, RZ, 0x3c, !PT ;  /* 0x000000080909a212 */ /* 0x000fca00078e3cff */
[----:B------:R-:W4:Y:S01]  /*19030*/  @!P2 LDG.E.U16 R2, desc[UR8][R8.64] ;  /* 0x000000080802a981 */ /* 0x000f22000c1e1500 */
[----:B------:R-:W-:-:S03]  /*19040*/  LOP3.LUT R15, R15, 0x10, RZ, 0x3c, !PT ;  /* 0x000000100f0f7812 */ /* 0x000fc600078e3cff */
[----:B------:R-:W-:Y:S04]  /*19050*/  STL [R1+0x12b8], R3 ;  /* 0x0012b80301007387 */ /* 0x000fe80000100800 */
[----:B------:R0:W-:Y:S04]  /*19060*/  STS.U16 [R15+UR5+0x200], R13 ;  /* 0x0002000d0f007988 */ /* 0x0001e80008000405 */
[----:B------:R-:W2:Y:S04]  /*19070*/  LDL R29, [R1+0x96c] ;  /* 0x00096c00011d7983 */ /* 0x000ea80000100800 */
[----:B------:R-:W3:Y:S04]  /*19080*/  LDL R20, [R1+0x970] ;  /* 0x0009700001147983 */ /* 0x000ee80000100800 */
[----:B0-----:R-:W2:Y:S04]  /*19090*/  LDL.LU R13, [R1+0x150] ;  /* 0x00015000010d7983 */ /* 0x001ea80000300800 */
[----:B------:R-:W3:Y:S04]  /*190a0*/  LDL R8, [R1+0x9ec] ;  /* 0x0009ec0001087983 */ /* 0x000ee80000100800 */
[----:B------:R-:W3:Y:S04]  /*190b0*/  LDL R9, [R1+0x9f0] ;  /* 0x0009f00001097983 */ /* 0x000ee80000100800 */
[----:B------:R0:W-:Y:S04]  /*190c0*/  STS.U16 [R15+UR5+0x300], R0 ;  /* 0x000300000f007988 */ /* 0x0001e80008000405 */
[----:B----4-:R-:W-:Y:S04]  /*190d0*/  STL [R1+0x12bc], R2 ;  /* 0x0012bc0201007387 */ /* 0x010fe80000100800 */
[----:B0-----:R-:W4:Y:S01]  /*190e0*/  LDL.LU R0, [R1+0x1300] ;  /* 0x0013000001007983 */ /* 0x001f220000300800 */
[----:B---3--:R-:W-:-:S04]  /*190f0*/  @!P1 LOP3.LUT R9, R9, R8, RZ, 0x3c, !PT ;  /* 0x0000000809099212 */ /* 0x008fc800078e3cff */
[----:B------:R-:W-:-:S04]  /*19100*/  @!P1 LOP3.LUT R8, R9, R8, RZ, 0x3c, !PT ;  /* 0x0000000809089212 */ /* 0x000fc800078e3cff */
[----:B------:R-:W-:Y:S02]  /*19110*/  @!P1 LOP3.LUT R9, R9, R8, RZ, 0x3c, !PT ;  /* 0x0000000809099212 */ /* 0x000fe400078e3cff */
[----:B----4-:R-:W-:-:S06]  /*19120*/  PRMT R0, RZ, 0x7610, R0 ;  /* 0x00007610ff007816 */ /* 0x010fcc0000000000 */
[----:B------:R-:W3:Y:S04]  /*19130*/  @!P1 LDG.E.U16 R0, desc[UR8][R8.64] ;  /* 0x0000000808009981 */ /* 0x000ee8000c1e1500 */
[----:B---3--:R0:W-:Y:S04]  /*19140*/  STL [R1+0x58], R0 ;  /* 0x0000580001007387 */ /* 0x0081e80000100800 */
[----:B0-----:R-:W3:Y:S04]  /*19150*/  LDL.LU R0, [R1+0x12fc] ;  /* 0x0012fc0001007983 */ /* 0x001ee80000300800 */
[----:B------:R-:W4:Y:S04]  /*19160*/  LDL R8, [R1+0x9e4] ;  /* 0x0009e40001087983 */ /* 0x000f280000100800 */
[----:B------:R-:W4:Y:S04]  /*19170*/  LDL R9, [R1+0x9e8] ;  /* 0x0009e80001097983 */ /* 0x000f280000100800 */
[----:B------:R0:W-:Y:S04]  /*19180*/  STS.U16 [R15+UR5+0x1200], R12 ;  /* 0x0012000c0f007988 */ /* 0x0001e80008000405 */
[----:B0-----:R-:W2:Y:S01]  /*19190*/  LDL.LU R12, [R1+0x158] ;  /* 0x00015800010c7983 */ /* 0x001ea20000300800 */
[----:B---3--:R-:W-:-:S02]  /*191a0*/  PRMT R0, RZ, 0x7610, R0 ;  /* 0x00007610ff007816 */ /* 0x008fc40000000000 */
[----:B----4-:R-:W-:-:S04]  /*191b0*/  @!P2 LOP3.LUT R9, R9, R8, RZ, 0x3c, !PT ;  /* 0x000000080909a212 */ /* 0x010fc800078e3cff */
[----:B------:R-:W-:-:S04]  /*191c0*/  @!P2 LOP3.LUT R8, R9, R8, RZ, 0x3c, !PT ;  /* 0x000000080908a212 */ /* 0x000fc800078e3cff */
[----:B------:R-:W-:-:S05]  /*191d0*/  @!P2 LOP3.LUT R9, R9, R8, RZ, 0x3c, !PT ;  /* 0x000000080909a212 */ /* 0x000fca00078e3cff */
[----:B------:R0:W3:Y:S04]  /*191e0*/  @!P2 LDG.E.U16 R0, desc[UR8][R8.64] ;  /* 0x000000080800a981 */ /* 0x0000e8000c1e1500 */
[----:B------:R-:W4:Y:S01]  /*191f0*/  LDL.LU R9, [R1+0x140] ;  /* 0x0001400001097983 */ /* 0x000f220000300800 */
[----:B------:R-:W-:Y:S01]  /*19200*/  PRMT R17, RZ, 0x7610, R17 ;  /* 0x00007610ff117816 */ /* 0x000fe20000000011 */
[----:B0-----:R-:W-:Y:S02]  /*19210*/  @!P1 IMAD.MOV.U32 R8, RZ, RZ, R20 ;  /* 0x000000ffff089224 */ /* 0x001fe400078e0014 */
[----:B----4-:R2:W-:Y:S02]  /*19220*/  STS.U16 [R15+UR5+0x1300], R9 ;  /* 0x001300090f007988 */ /* 0x0105e40008000405 */
[----:B--2---:R-:W-:-:S05]  /*19230*/  @!P1 IMAD.MOV.U32 R9, RZ, RZ, R29 ;  /* 0x000000ffff099224 */ /* 0x004fca00078e001d */
[----:B------:R-:W2:Y:S04]  /*19240*/  @!P1 LDG.E.U16 R17, desc[UR8][R8.64] ;  /* 0x0000000808119981 */ /* 0x000ea8000c1e1500 */
[----:B---3--:R0:W-:Y:S04]  /*19250*/  STL [R1+0x54], R0 ;  /* 0x0000540001007387 */ /* 0x0081e80000100800 */
[----:B0-----:R-:W3:Y:S04]  /*19260*/  LDL.LU R0, [R1+0x160] ;  /* 0x0001600001007983 */ /* 0x001ee80000300800 */
[----:B------:R-:W4:Y:S04]  /*19270*/  LDL R20, [R1+0x870] ;  /* 0x0008700001147983 */ /* 0x000f280000100800 */
[----:B------:R-:W3:Y:S04]  /*19280*/  LDL.LU R29, [R1+0x164] ;  /* 0x00016400011d7983 */ /* 0x000ee80000300800 */
        /* <DEDUP_REMOVED lines=20> */
[----:B------:R0:W-:Y:S04]  /*193d0*/  STS.U16 [R15+UR5+0x2300], R14 ;  /* 0x0023000e0f007988 */ /* 0x0001e80008000405 */
[----:B0-----:R-:W2:Y:S04]  /*193e0*/  LDL.LU R14, [R1+0x12ec] ;  /* 0x0012ec00010e7983 */ /* 0x001ea80000300800 */
[----:B------:R-:W3:Y:S04]  /*193f0*/  LDL R8, [R1+0x8e4] ;  /* 0x0008e40001087983 */ /* 0x000ee80000100800 */
[----:B------:R-:W3:Y:S04]  /*19400*/  LDL R9, [R1+0x8e8] ;  /* 0x0008e80001097983 */ /* 0x000ee80000100800 */
[----:B------:R-:W-:Y:S04]  /*19410*/  STS.U16 [R15+UR5+0x3200], R13 ;  /* 0x0032000d0f007988 */ /* 0x000fe80008000405 */
[----:B----4-:R0:W-:Y:S04]  /*19420*/  STL [R1+0x48], R24 ;  /* 0x0000481801007387 */ /* 0x0101e80000100800 */
[----:B0-----:R-:W4:Y:S04]  /*19430*/  LDL.LU R24, [R1+0x170] ;  /* 0x0001700001187983 */ /* 0x001f280000300800 */
[----:B------:R-:W2:Y:S01]  /*19440*/  LDL.LU R13, [R1+0x12e8] ;  /* 0x0012e800010d7983 */ /* 0x000ea20000300800 */
[----:B---3--:R-:W-:-:S04]  /*19450*/  @!P2 LOP3.LUT R9, R9, R8, RZ, 0x3c, !PT ;  /* 0x000000080909a212 */ /* 0x008fc800078e3cff */
[----:B------:R-:W-:-:S04]  /*19460*/  @!P2 LOP3.LUT R8, R9, R8, RZ, 0x3c, !PT ;  /* 0x000000080908a212 */ /* 0x000fc800078e3cff */
[----:B------:R-:W-:Y:S02]  /*19470*/  @!P2 LOP3.LUT R9, R9, R8, RZ, 0x3c, !PT ;  /* 0x000000080909a212 */ /* 0x000fe400078e3cff */
[----:B--2---:R-:W-:-:S06]  /*19480*/  PRMT R13, RZ, 0x7610, R13 ;  /* 0x00007610ff0d7816 */ /* 0x004fcc000000000d */
[----:B------:R-:W2:Y:S04]  /*19490*/  @!P2 LDG.E.U16 R13, desc[UR8][R8.64] ;  /* 0x00000008080da981 */ /* 0x000ea8000c1e1500 */
[----:B--2---:R0:W-:Y:S04]  /*194a0*/  STL [R1+0x44], R13 ;  /* 0x0000440d01007387 */ /* 0x0041e80000100800 */
[----:B0-----:R-:W2:Y:S04]  /*194b0*/  LDL.LU R13, [R1+0x12e4] ;  /* 0x0012e400010d7983 */ /* 0x001ea80000300800 */
[----:B------:R-:W3:Y:S04]  /*194c0*/  LDL.LU R8, [R1+0x154] ;  /* 0x0001540001087983 */ /* 0x000ee80000300800 */
[----:B------:R-:W4:Y:S01]  /*194d0*/  LDL R9, [R1+0x86c] ;  /* 0x00086c0001097983 */ /* 0x000f220000100800 */
[----:B------:R-:W-:-:S03]  /*194e0*/  PRMT R10, RZ, 0x7610, R10 ;  /* 0x00007610ff0a7816 */ /* 0x000fc6000000000a */
[----:B---3--:R0:W-:Y:S02]  /*194f0*/  STS.U16 [R15+UR5+0x3300], R8 ;  /* 0x003300080f007988 */ /* 0x0081e40008000405 */
[----:B0-----:R-:W-:Y:S02]  /*19500*/  @!P1 IMAD.MOV.U32 R8, RZ, RZ, R20 ;  /* 0x000000ffff089224 */ /* 0x001fe400078e0014 */
[----:B------:R-:W3:Y:S04]  /*19510*/  LDL R20, [R1+0x76c] ;  /* 0x00076c0001147983 */ /* 0x000ee80000100800 */
[----:B----4-:R-:W4:Y:S04]  /*19520*/  @!P1 LDG.E.U16 R10, desc[UR8][R8.64] ;  /* 0x00000008080a9981 */ /* 0x010f28000c1e1500 */
[----:B------:R-:W-:Y:S04]  /*19530*/  STS.U16 [R15+UR5+0x4200], R12 ;  /* 0x0042000c0f007988 */ /* 0x000fe80008000405 */
[----:B------:R-:W2:Y:S04]  /*19540*/  LDL R8, [R1+0x864] ;  /* 0x0008640001087983 */ /* 0x000ea80000100800 */
[----:B------:R-:W2:Y:S04]  /*19550*/  LDL R9, [R1+0x868] ;  /* 0x0008680001097983 */ /* 0x000ea80000100800 */
[----:B----4-:R0:W-:Y:S04]  /*19560*/  STL [R1+0x40], R10 ;  /* 0x0000400a01007387 */ /* 0x0101e80000100800 */
[----:B0-----:R-:W4:Y:S04]  /*19570*/  LDL R10, [R1+0x770] ;  /* 0x00077000010a7983 */ /* 0x001f280000100800 */
[----:B------:R-:W3:Y:S01]  /*19580*/  LDL.LU R12, [R1+0x12e0] ;  /* 0x0012e000010c7983 */ /* 0x000ee20000300800 */
[----:B--2---:R-:W-:-:S04]  /*19590*/  @!P2 LOP3.LUT R9, R9, R8, RZ, 0x3c, !PT ;  /* 0x000000080909a212 */ /* 0x004fc800078e3cff */
[----:B------:R-:W-:-:S04]  /*195a0*/  @!P2 LOP3.LUT R8, R9, R8, RZ, 0x3c, !PT ;  /* 0x000000080908a212 */ /* 0x000fc800078e3cff */
[----:B------:R-:W-:Y:S02]  /*195b0*/  @!P2 LOP3.LUT R9, R9, R8, RZ, 0x3c, !PT ;  /* 0x000000080909a212 */ /* 0x000fe400078e3cff */
[----:B---3--:R-:W-:-:S06]  /*195c0*/  PRMT R12, RZ, 0x7610, R12 ;  /* 0x00007610ff0c7816 */ /* 0x008fcc000000000c */
[----:B------:R-:W2:Y:S04]  /*195d0*/  @!P2 LDG.E.U16 R12, desc[UR8][R8.64] ;  /* 0x00000008080ca981 */ /* 0x000ea8000c1e1500 */
[----:B--2---:R0:W-:Y:S04]  /*195e0*/  STL [R1+0x3c], R12 ;  /* 0x00003c0c01007387 */ /* 0x0041e80000100800 */
[----:B0-----:R-:W2:Y:S04]  /*195f0*/  LDL.LU R12, [R1+0x12dc] ;  /* 0x0012dc00010c7983 */ /* 0x001ea80000300800 */
[----:B------:R-:W3:Y:S04]  /*19600*/  LDL R8, [R1+0x7ec] ;  /* 0x0007ec0001087983 */ /* 0x000ee80000100800 */
[----:B------:R-:W3:Y:S01]  /*19610*/  LDL R9, [R1+0x7f0] ;  /* 0x0007f00001097983 */ /* 0x000ee20000100800 */
[----:B------:R-:W-:-:S03]  /*19620*/  PRMT R6, RZ, 0x7610, R6 ;  /* 0x00007610ff067816 */ /* 0x000fc60000000006 */
[----:B------:R0:W-:Y:S04]  /*19630*/  STS.U16 [R15+UR5+0x4300], R0 ;  /* 0x004300000f007988 */ /* 0x0001e80008000405 */
[----:B0-----:R-:W4:Y:S01]  /*19640*/  LDL.LU R0, [R1+0x12d8] ;  /* 0x0012d80001007983 */ /* 0x001f220000300800 */
[----:B---3--:R-:W-:-:S04]  /*19650*/  @!P1 LOP3.LUT R9, R9, R8, RZ, 0x3c, !PT ;  /* 0x0000000809099212 */ /* 0x008fc800078e3cff */
[----:B------:R-:W-:-:S04]  /*19660*/  @!P1 LOP3.LUT R8, R9, R8, RZ, 0x3c, !PT ;  /* 0x0000000809089212 */ /* 0x000fc800078e3cff */
[----:B------:R-:W-:-:S05]  /*19670*/  @!P1 LOP3.LUT R9, R9, R8, RZ, 0x3c, !PT ;  /* 0x0000000809099212 */ /* 0x000fca00078e3cff */
[----:B------:R0:W3:Y:S04]  /*19680*/  @!P1 LDG.E.U16 R6, desc[UR8][R8.64] ;  /* 0x0000000808069981 */ /* 0x0000e8000c1e1500 */
[----:B------:R-:W0:Y:S04]  /*19690*/  LDL R8, [R1+0x7e4] ;  /* 0x0007e40001087983 */ /* 0x000e280000100800 */
[----:B------:R-:W0:Y:S01]  /*196a0*/  LDL R9, [R1+0x7e8] ;  /* 0x0007e80001097983 */ /* 0x000e220000100800 */
[----:B----4-:R-:W-:Y:S02]  /*196b0*/  PRMT R0, RZ, 0x7610, R0 ;  /* 0x00007610ff007816 */ /* 0x010fe40000000000 */
[----:B0-----:R-:W-:-:S04]  /*196c0*/  @!P2 LOP3.LUT R9, R9, R8, RZ, 0x3c, !PT ;  /* 0x000000080909a212 */ /* 0x001fc800078e3cff */
[----:B------:R-:W-:-:S04]  /*196d0*/  @!P2 LOP3.LUT R8, R9, R8, RZ, 0x3c, !PT ;  /* 0x000000080908a212 */ /* 0x000fc800078e3cff */
[----:B------:R-:W-:-:S05]  /*196e0*/  @!P2 LOP3.LUT R9, R9, R8, RZ, 0x3c, !PT ;  /* 0x000000080909a212 */ /* 0x000fca00078e3cff */
[----:B------:R-:W4:Y:S04]  /*196f0*/  @!P2 LDG.E.U16 R0, desc[UR8][R8.64] ;  /* 0x000000080800a981 */ /* 0x000f28000c1e1500 */
[----:B---3--:R0:W-:Y:S04]  /*19700*/  STL [R1+0x38], R6 ;  /* 0x0000380601007387 */ /* 0x0081e80000100800 */
[----:B------:R1:W-:Y:S04]  /*19710*/  STS.U16 [R15+UR5+0x5200], R29 ;  /* 0x0052001d0f007988 */ /* 0x0003e80008000405 */
[----:B0-----:R-:W3:Y:S04]  /*19720*/  LDL R6, [R1+0x6f0] ;  /* 0x0006f00001067983 */ /* 0x001ee80000100800 */
[----:B-1----:R-:W2:Y:S04]  /*19730*/  LDL.LU R29, [R1+0x184] ;  /* 0x00018400011d7983 */ /* 0x002ea80000300800 */
[----:B----4-:R0:W-:Y:S04]  /*19740*/  STL [R1+0x34], R0 ;  /* 0x0000340001007387 */ /* 0x0101e80000100800 */
[----:B0-----:R-:W4:Y:S04]  /*19750*/  LDL.LU R0, [R1+0x12d4] ;  /* 0x0012d40001007983 */ /* 0x001f280000300800 */
[----:B------:R-:W3:Y:S01]  /*19760*/  LDL.LU R9, [R1+0x168] ;  /* 0x0001680001097983 */ /* 0x000ee20000300800 */
[----:B------:R-:W-:Y:S01]  /*19770*/  PRMT R13, RZ, 0x7610, R13 ;  /* 0x00007610ff0d7816 */ /* 0x000fe2000000000d */
[----:B------:R-:W-:-:S02]  /*19780*/  @!P1 IMAD.MOV.U32 R8, RZ, RZ, R10 ;  /* 0x000000ffff089224 */ /* 0x000fc400078e000a */
[----:B------:R-:W2:Y:S04]  /*19790*/  LDL R10, [R1+0x6e8] ;  /* 0x0006e800010a7983 */ /* 0x000ea80000100800 */
[----:B---3--:R0:W-:Y:S02]  /*197a0*/  STS.U16 [R15+UR5+0x5300], R9 ;  /* 0x005300090f007988 */ /* 0x0081e40008000405 */
[----:B0-----:R-:W-:-:S05]  /*197b0*/  @!P1 IMAD.MOV.U32 R9, RZ, RZ, R20 ;  /* 0x000000ffff099224 */ /* 0x001fca00078e0014 */
        /* <DEDUP_REMOVED lines=10> */
[----:B0-----:R-:W3:Y:S04]  /*19860*/  LDL.LU R13, [R1+0x188] ;  /* 0x00018800010d7983 */ /* 0x001ee80000300800 */
[----:B------:R-:W3:Y:S04]  /*19870*/  LDL R20, [R1+0x670] ;  /* 0x0006700001147983 */ /* 0x000ee80000100800 */
[----:B-1----:R-:W3:Y:S04]  /*19880*/  LDL.LU R24, [R1+0x18c] ;  /* 0x00018c0001187983 */ /* 0x002ee80000300800 */
[----:B----4-:R0:W-:Y:S04]  /*19890*/  STL [R1+0x2c], R0 ;  /* 0x00002c0001007387 */ /* 0x0101e80000100800 */
[----:B0-----:R-:W4:Y:S04]  /*198a0*/  LDL.LU R0, [R1+0x12d0] ;  /* 0x0012d00001007983 */ /* 0x001f280000300800 */
[----:B------:R-:W2:Y:S04]  /*198b0*/  LDL.LU R8, [R1+0x174] ;  /* 0x0001740001087983 */ /* 0x000ea80000300800 */
[----:B------:R-:W3:Y:S01]  /*198c0*/  LDL R9, [R1+0x6ec] ;  /* 0x0006ec0001097983 */ /* 0x000ee20000100800 */
[----:B------:R-:W-:-:S03]  /*198d0*/  PRMT R11, RZ, 0x7610, R11 ;  /* 0x00007610ff0b7816 */ /* 0x000fc6000000000b */
[----:B--2---:R0:W-:Y:S02]  /*198e0*/  STS.U16 [R15+UR5+0x6300], R8 ;  /* 0x006300080f007988 */ /* 0x0041e40008000405 */
[----:B0-----:R-:W-:Y:S02]  /*198f0*/  @!P1 IMAD.MOV.U32 R8, RZ, RZ, R6 ;  /* 0x000000ffff089224 */ /* 0x001fe400078e0006 */
[----:B------:R-:W2:Y:S04]  /*19900*/  LDL R6, [R1+0x668] ;  /* 0x0006680001067983 */ /* 0x000ea80000100800 */
[----:B---3--:R0:W3:Y:S04]  /*19910*/  @!P1 LDG.E.U16 R11, desc[UR8][R8.64] ;  /* 0x00000008080b9981 */ /* 0x0080e8000c1e1500 */
[----:B------:R-:W2:Y:S04]  /*19920*/  LDL.LU R8, [R1+0x178] ;  /* 0x0001780001087983 */ /* 0x000ea80000300800 */
[----:B------:R-:W3:Y:S01]  /*19930*/  LDL R9, [R1+0x6e4] ;  /* 0x0006e40001097983 */ /* 0x000ee20000100800 */
[----:B----4-:R-:W-:-:S03]  /*19940*/  PRMT R0, RZ, 0x7610, R0 ;  /* 0x00007610ff007816 */ /* 0x010fc60000000000 */
[----:B--2---:R0:W-:Y:S02]  /*19950*/  STS.U16 [R15+UR5+0x7200], R8 ;  /* 0x007200080f007988 */ /* 0x0041e40008000405 */
[----:B0-----:R-:W-:-:S05]  /*19960*/  @!P2 IMAD.MOV.U32 R8, RZ, RZ, R10 ;  /* 0x000000ffff08a224 */ /* 0x001fca00078e000a */
[----:B---3--:R-:W2:Y:S04]  /*19970*/  @!P2 LDG.E.U16 R0, desc[UR8][R8.64] ;  /* 0x000000080800a981 */ /* 0x008ea8000c1e1500 */
[----:B------:R0:W-:Y:S04]  /*19980*/  STL [R1+0x28], R11 ;  /* 0x0000280b01007387 */ /* 0x0001e80000100800 */
[----:B0-----:R-:W3:Y:S04]  /*19990*/  LDL.LU R11, [R1+0x194] ;  /* 0x00019400010b7983 */ /* 0x001ee80000300800 */
[----:B------:R-:W4:Y:S04]  /*199a0*/  LDL.LU R10, [R1+0x198] ;  /* 0x00019800010a7983 */ /* 0x000f280000300800 */
[----:B--2---:R0:W-:Y:S04]  /*199b0*/  STL [R1+0x24], R0 ;  /* 0x0000240001007387 */ /* 0x0041e80000100800 */
[----:B0-----:R-:W2:Y:S04]  /*199c0*/  LDL.LU R0, [R1+0x12cc] ;  /* 0x0012cc0001007983 */ /* 0x001ea80000300800 */
[----:B------:R-:W3:Y:S04]  /*199d0*/  LDL.LU R8, [R1+0x17c] ;  /* 0x00017c0001087983 */ /* 0x000ee80000300800 */
[----:B------:R-:W4:Y:S01]  /*199e0*/  LDL R9, [R1+0x66c] ;  /* 0x00066c0001097983 */ /* 0x000f220000100800 */
[----:B------:R-:W-:-:S03]  /*199f0*/  PRMT R12, RZ, 0x7610, R12 ;  /* 0x00007610ff0c7816 */ /* 0x000fc6000000000c */
[----:B---3--:R0:W-:Y:S02]  /*19a00*/  STS.U16 [R15+UR5+0x7300], R8 ;  /* 0x007300080f007988 */ /* 0x0081e40008000405 */
[----:B0-----:R-:W-:Y:S01]  /*19a10*/  @!P1 IMAD.MOV.U32 R8, RZ, RZ, R20 ;  /* 0x000000ffff089224 */ /* 0x001fe200078e0014 */
[----:B------:R-:W-:Y:S01]  /*19a20*/  PRMT R4, RZ, 0x7610, R4 ;  /* 0x00007610ff047816 */ /* 0x000fe20000000004 */
[----:B------:R-:W3:Y:S04]  /*19a30*/  LDL R20, [R1+0x5e4] ;  /* 0x0005e40001147983 */ /* 0x000ee80000100800 */
[----:B----4-:R0:W4:Y:S04]  /*19a40*/  @!P1 LDG.E.U16 R12, desc[UR8][R8.64] ;  /* 0x00000008080c9981 */ /* 0x010128000c1e1500 */
[----:B------:R-:W2:Y:S01]  /*19a50*/  LDL R9, [R1+0x664] ;  /* 0x0006640001097983 */ /* 0x000ea20000100800 */
[----:B0-----:R-:W-:-:S03]  /*19a60*/  @!P2 IMAD.MOV.U32 R8, RZ, RZ, R6 ;  /* 0x000000ffff08a224 */ /* 0x001fc600078e0006 */
[----:B------:R-:W-:Y:S04]  /*19a70*/  STS.U16 [R15+UR5+0x8200], R29 ;  /* 0x0082001d0f007988 */ /* 0x000fe80008000405 */
[----:B----4-:R0:W-:Y:S04]  /*19a80*/  STL [R1+0x20], R12 ;  /* 0x0000200c01007387 */ /* 0x0101e80000100800 */
[----:B0-----:R-:W4:Y:S04]  /*19a90*/  LDL R12, [R1+0x5e8] ;  /* 0x0005e800010c7983 */ /* 0x001f280000100800 */
[----:B------:R-:W3:Y:S04]  /*19aa0*/  LDL.LU R29, [R1+0x1a4] ;  /* 0x0001a400011d7983 */ /* 0x000ee80000300800 */
[----:B--2---:R0:W2:Y:S01]  /*19ab0*/  @!P2 LDG.E.U16 R4, desc[UR8][R8.64] ;  /* 0x000000080804a981 */ /* 0x0040a2000c1e1500 */
[----:B------:R-:W-:-:S02]  /*19ac0*/  PRMT R28, RZ, 0x7610, R28 ;  /* 0x00007610ff1c7816 */ /* 0x000fc4000000001c */
[----:B------:R-:W-:Y:S01]  /*19ad0*/  PRMT R7, RZ, 0x7610, R7 ;  /* 0x00007610ff077816 */ /* 0x000fe20000000007 */
[----:B------:R-:W2:Y:S04]  /*19ae0*/  LDL R6, [R1+0x56c] ;  /* 0x00056c0001067983 */ /* 0x000ea80000100800 */
[----:B------:R-:W0:Y:S04]  /*19af0*/  LDL R8, [R1+0x5ec] ;  /* 0x0005ec0001087983 */ /* 0x000e280000100800 */
[----:B------:R-:W0:Y:S02]  /*19b00*/  LDL R9, [R1+0x5f0] ;  /* 0x0005f00001097983 */ /* 0x000e240000100800 */
[----:B0-----:R-:W-:-:S04]  /*19b10*/  @!P1 LOP3.LUT R9, R9, R8, RZ, 0x3c, !PT ;  /* 0x0000000809099212 */ /* 0x001fc800078e3cff */
[----:B------:R-:W-:-:S04]  /*19b20*/  @!P1 LOP3.LUT R8, R9, R8, RZ, 0x3c, !PT ;  /* 0x0000000809089212 */ /* 0x000fc800078e3cff */
[----:B------:R-:W-:-:S05]  /*19b30*/  @!P1 LOP3.LUT R9, R9, R8, RZ, 0x3c, !PT ;  /* 0x0000000809099212 */ /* 0x000fca00078e3cff */
[----:B------:R4:W2:Y:S02]  /*19b40*/  @!P1 LDG.E.U16 R28, desc[UR8][R8.64] ;  /* 0x00000008081c9981 */ /* 0x0008a4000c1e1500 */
[----:B----4-:R-:W-:Y:S01]  /*19b50*/  @!P2 MOV R8, R12 ;  /* 0x0000000c0008a202 */ /* 0x010fe20000000f00 */
[----:B---3--:R-:W-:-:S05]  /*19b60*/  @!P2 IMAD.MOV.U32 R9, RZ, RZ, R20 ;  /* 0x000000ffff09a224 */ /* 0x008fca00078e0014 */
[----:B------:R0:W3:Y:S04]  /*19b70*/  @!P2 LDG.E.U16 R7, desc[UR8][R8.64] ;  /* 0x000000080807a981 */ /* 0x0000e8000c1e1500 */
[----:B--2---:R1:W-:Y:S04]  /*19b80*/  STL [R1+0x1c], R4 ;  /* 0x00001c0401007387 */ /* 0x0043e80000100800 */
[----:B------:R2:W-:Y:S04]  /*19b90*/  STS.U16 [R15+UR5+0x8300], R13 ;  /* 0x0083000d0f007988 */ /* 0x0005e80008000405 */
[----:B-1----:R-:W4:Y:S04]  /*19ba0*/  LDL R4, [R1+0x570] ;  /* 0x0005700001047983 */ /* 0x002f280000100800 */
[----:B--2---:R-:W2:Y:S04]  /*19bb0*/  LDL.LU R13, [R1+0x1a8] ;  /* 0x0001a800010d7983 */ /* 0x004ea80000300800 */
[----:B------:R1:W-:Y:S01]  /*19bc0*/  STS.U16 [R15+UR5+0x9200], R24 ;  /* 0x009200180f007988 */ /* 0x0003e20008000405 */
[----:B0-----:R-:W-:-:S03]  /*19bd0*/  @!P1 IMAD.MOV.U32 R9, RZ, RZ, R6 ;  /* 0x000000ffff099224 */ /* 0x001fc600078e0006 */
[----:B------:R-:W-:Y:S04]  /*19be0*/  STS.U16 [R15+UR5+0x9300], R11 ;  /* 0x0093000b0f007988 */ /* 0x000fe80008000405 */
[----:B------:R0:W-:Y:S04]  /*19bf0*/  STL [R1+0x18], R28 ;  /* 0x0000181c01007387 */ /* 0x0001e80000100800 */
[----:B-1----:R-:W2:Y:S04]  /*19c00*/  LDL R24, [R1+0x568] ;  /* 0x0005680001187983 */ /* 0x002ea80000100800 */
[----:B------:R-:W2:Y:S04]  /*19c10*/  LDL R20, [R1+0x4ec] ;  /* 0x0004ec0001147983 */ /* 0x000ea80000100800 */
[----:B0-----:R-:W2:Y:S04]  /*19c20*/  LDL R28, [R1+0x564] ;  /* 0x00056400011c7983 */ /* 0x001ea80000100800 */
[----:B---3--:R0:W-:Y:S04]  /*19c30*/  STL [R1+0x14], R7 ;  /* 0x0000140701007387 */ /* 0x0081e80000100800 */
[----:B0-----:R-:W3:Y:S04]  /*19c40*/  LDL R7, [R1+0x4f0] ;  /* 0x0004f00001077983 */ /* 0x001ee80000100800 */
[----:B------:R-:W3:Y:S04]  /*19c50*/  LDL.LU R12, [R1+0x1ac] ;  /* 0x0001ac00010c7983 */ /* 0x000ee80000300800 */
[----:B------:R-:W3:Y:S04]  /*19c60*/  LDL R11, [R1+0x4e4] ;  /* 0x0004e400010b7983 */ /* 0x000ee80000100800 */
[----:B------:R-:W3:Y:S01]  /*19c70*/  LDL R6, [R1+0x4e8] ;  /* 0x0004e80001067983 */ /* 0x000ee20000100800 */
[----:B------:R-:W-:Y:S01]  /*19c80*/  PRMT R3, RZ, 0x7610, R3 ;  /* 0x00007610ff037816 */ /* 0x000fe20000000003 */
[----:B----4-:R-:W-:Y:S01]  /*19c90*/  @!P1 IMAD.MOV.U32 R8, RZ, RZ, R4 ;  /* 0x000000ffff089224 */ /* 0x010fe200078e0004 */
[----:B------:R-:W-:Y:S01]  /*19ca0*/  PRMT R14, RZ, 0x7610, R14 ;  /* 0x00007610ff0e7816 */ /* 0x000fe2000000000e */
[----:B------:R-:W4:Y:S04]  /*19cb0*/  LDL R4, [R1+0x46c] ;  /* 0x00046c0001047983 */ /* 0x000f280000100800 */
[----:B------:R2:W4:Y:S01]  /*19cc0*/  @!P1 LDG.E.U16 R3, desc[UR8][R8.64] ;  /* 0x0000000808039981 */ /* 0x000522000c1e1500 */
[----:B------:R-:W-:-:S02]  /*19cd0*/  PRMT R2, RZ, 0x7610, R2 ;  /* 0x00007610ff027816 */ /* 0x000fc40000000002 */
[----:B------:R-:W-:Y:S01]  /*19ce0*/  PRMT R5, RZ, 0x7610, R5 ;  /* 0x00007610ff057816 */ /* 0x000fe20000000005 */
[----:B--2---:R-:W-:Y:S02]  /*19cf0*/  @!P2 IMAD.MOV.U32 R8, RZ, RZ, R24 ;  /* 0x000000ffff08a224 */ /* 0x004fe400078e0018 */
[----:B------:R-:W-:-:S05]  /*19d00*/  @!P2 IMAD.MOV.U32 R9, RZ, RZ, R28 ;  /* 0x000000ffff09a224 */ /* 0x000fca00078e001c */
[----:B------:R3:W2:Y:S02]  /*19d10*/  @!P2 LDG.E.U16 R14, desc[UR8][R8.64] ;  /* 0x00000008080ea981 */ /* 0x0006a4000c1e1500 */
[----:B---3--:R-:W-:Y:S02]  /*19d20*/  @!P1 IMAD.MOV.U32 R8, RZ, RZ, R7 ;  /* 0x000000ffff089224 */ /* 0x008fe400078e0007 */
[----:B------:R-:W-:-:S05]  /*19d30*/  @!P1 IMAD.MOV.U32 R9, RZ, RZ, R20 ;  /* 0x000000ffff099224 */ /* 0x000fca00078e0014 */
[----:B------:R0:W3:Y:S02]  /*19d40*/  @!P1 LDG.E.U16 R2, desc[UR8][R8.64] ;  /* 0x0000000808029981 */ /* 0x0000e4000c1e1500 */
[----:B0-----:R-:W-:Y:S02]  /*19d50*/  @!P2 IMAD.MOV.U32 R8, RZ, RZ, R6 ;  /* 0x000000ffff08a224 */ /* 0x001fe400078e0006 */
[----:B------:R-:W-:-:S05]  /*19d60*/  @!P2 IMAD.MOV.U32 R9, RZ, RZ, R11 ;  /* 0x000000ffff09a224 */ /* 0x000fca00078e000b */
[----:B------:R-:W3:Y:S04]  /*19d70*/  @!P2 LDG.E.U16 R5, desc[UR8][R8.64] ;  /* 0x000000080805a981 */ /* 0x000ee8000c1e1500 */
[----:B----4-:R0:W-:Y:S04]  /*19d80*/  STL [R1+0x10], R3 ;  /* 0x0000100301007387 */ /* 0x0101e80000100800 */
[----:B------:R1:W-:Y:S04]  /*19d90*/  STS.U16 [R15+UR5+0xa200], R10 ;  /* 0x00a2000a0f007988 */ /* 0x0003e80008000405 */
[----:B------:R4:W-:Y:S04]  /*19da0*/  STS.U16 [R15+UR5+0xa300], R0 ;  /* 0x00a300000f007988 */ /* 0x0009e80008000405 */
[----:B0-----:R-:W3:Y:S04]  /*19db0*/  LDL R3, [R1+0x470] ;  /* 0x0004700001037983 */ /* 0x001ee80000100800 */
[----:B-1----:R-:W3:Y:S04]  /*19dc0*/  LDL.LU R10, [R1+0x1b4] ;  /* 0x0001b400010a7983 */ /* 0x002ee80000300800 */
[----:B----4-:R-:W4:Y:S04]  /*19dd0*/  LDL.LU R0, [R1+0x12c8] ;  /* 0x0012c80001007983 */ /* 0x010f280000300800 */
[----:B--2---:R0:W-:Y:S04]  /*19de0*/  STL [R1+0xc], R14 ;  /* 0x00000c0e01007387 */ /* 0x0041e80000100800 */
[----:B0-----:R-:W2:Y:S04]  /*19df0*/  LDL.LU R14, [R1+0x1b8] ;  /* 0x0001b800010e7983 */ /* 0x001ea80000300800 */
[----:B------:R-:W2:Y:S04]  /*19e00*/  LDL R7, [R1+0x464] ;  /* 0x0004640001077983 */ /* 0x000ea80000100800 */
[----:B---3--:R0:W-:Y:S04]  /*19e10*/  STL [R1+0x8], R2 ;  /* 0x0000080201007387 */ /* 0x0081e80000100800 */
[----:B0-----:R-:W3:Y:S04]  /*19e20*/  LDL R2, [R1+0x468] ;  /* 0x0004680001027983 */ /* 0x001ee80000100800 */
[----:B------:R-:W3:Y:S04]  /*19e30*/  LDL.LU R11, [R1+0x1bc] ;  /* 0x0001bc00010b7983 */ /* 0x000ee80000300800 */
[----:B------:R-:W3:Y:S04]  /*19e40*/  LDL R6, [R1+0x3ec] ;  /* 0x0003ec0001067983 */ /* 0x000ee80000100800 */
[----:B------:R0:W-:Y:S04]  /*19e50*/  STL [R1+0x4], R5 ;  /* 0x0000040501007387 */ /* 0x0001e80000100800 */
[----:B0-----:R-:W3:Y:S01]  /*19e60*/  LDL R5, [R1+0x3f0] ;  /* 0x0003f00001057983 */ /* 0x001ee20000100800 */
[----:B------:R-:W-:-:S02]  /*19e70*/  @!P1 IMAD.MOV.U32 R8, RZ, RZ, R3 ;  /* 0x000000ffff089224 */ /* 0x000fc400078e0003 */
[----:B------:R-:W-:Y:S01]  /*19e80*/  @!P1 IMAD.MOV.U32 R9, RZ, RZ, R4 ;  /* 0x000000ffff099224 */ /* 0x000fe200078e0004 */
[----:B------:R-:W-:Y:S02]  /*19e90*/  PRMT R26, RZ, 0x7610, R26 ;  /* 0x00007610ff1a7816 */ /* 0x000fe4000000001a */
[----:B------:R-:W-:Y:S01]  /*19ea0*/  PRMT R18, RZ, 0x7610, R18 ;  /* 0x00007610ff127816 */ /* 0x000fe20000000012 */
[----:B------:R-:W-:Y:S01]  /*19eb0*/  STS.U16 [R15+UR5+0xb200], R29 ;  /* 0x00b2001d0f007988 */ /* 0x000fe20008000405 */
[----:B----4-:R-:W-:-:S03]  /*19ec0*/  PRMT R0, RZ, 0x7610, R0 ;  /* 0x00007610ff007816 */ /* 0x010fc60000000000 */
[----:B------:R-:W4:Y:S04]  /*19ed0*/  LDL R3, [R1+0x3e8] ;  /* 0x0003e80001037983 */ /* 0x000f280000100800 */
[----:B------:R2:W4:Y:S02]  /*19ee0*/  @!P1 LDG.E.U16 R0, desc[UR8][R8.64] ;  /* 0x0000000808009981 */ /* 0x000524000c1e1500 */
[----:B--2---:R-:W-:Y:S02]  /*19ef0*/  @!P2 IMAD.MOV.U32 R9, RZ, RZ, R7 ;  /* 0x000000ffff09a224 */ /* 0x004fe400078e0007 */
[----:B---3--:R-:W-:-:S05]  /*19f00*/  @!P2 IMAD.MOV.U32 R8, RZ, RZ, R2 ;  /* 0x000000ffff08a224 */ /* 0x008fca00078e0002 */
[----:B------:R0:W2:Y:S02]  /*19f10*/  @!P2 LDG.E.U16 R26, desc[UR8][R8.64] ;  /* 0x00000008081aa981 */ /* 0x0000a4000c1e1500 */
[----:B0-----:R-:W-:Y:S02]  /*19f20*/  @!P1 IMAD.MOV.U32 R9, RZ, RZ, R6 ;  /* 0x000000ffff099224 */ /* 0x001fe400078e0006 */
[----:B------:R-:W-:-:S05]  /*19f30*/  @!P1 IMAD.MOV.U32 R8, RZ, RZ, R5 ;  /* 0x000000ffff089224 */ /* 0x000fca00078e0005 */
[----:B------:R-:W3:Y:S04]  /*19f40*/  @!P1 LDG.E.U16 R18, desc[UR8][R8.64] ;  /* 0x0000000808129981 */ /* 0x000ee8000c1e1500 */
[----:B------:R0:W-:Y:S04]  /*19f50*/  STS.U16 [R15+UR5+0xb300], R13 ;  /* 0x00b3000d0f007988 */ /* 0x0001e80008000405 */
[----:B0-----:R-:W3:Y:S04]  /*19f60*/  LDL.LU R13, [R1+0x1c4] ;  /* 0x0001c400010d7983 */ /* 0x001ee80000300800 */
[----:B----4-:R-:W-:Y:S04]  /*19f70*/  STL [R1+0x124c], R0 ;  /* 0x00124c0001007387 */ /* 0x010fe80000100800 */
[----:B------:R-:W4:Y:S04]  /*19f80*/  LDL R4, [R1+0x3e4] ;  /* 0x0003e40001047983 */ /* 0x000f280000100800 */
[----:B------:R0:W-:Y:S04]  /*19f90*/  STS.U16 [R15+UR5+0xc200], R12 ;  /* 0x00c2000c0f007988 */ /* 0x0001e80008000405 */
[----:B0-----:R-:W4:Y:S04]  /*19fa0*/  LDL.LU R12, [R1+0x1c8] ;  /* 0x0001c800010c7983 */ /* 0x001f280000300800 */
[----:B------:R-:W4:Y:S04]  /*19fb0*/  LDL R2, [R1+0x36c] ;  /* 0x00036c0001027983 */ /* 0x000f280000100800 */
[----:B------:R-:W4:Y:S04]  /*19fc0*/  LDL R0, [R1+0x370] ;  /* 0x0003700001007983 */ /* 0x000f280000100800 */
[----:B--2---:R-:W-:Y:S04]  /*19fd0*/  STL [R1+0x1250], R26 ;  /* 0x0012501a01007387 */ /* 0x004fe80000100800 */
[----:B------:R-:W2:Y:S04]  /*19fe0*/  LDL.LU R20, [R1+0x1d0] ;  /* 0x0001d00001147983 */ /* 0x000ea80000300800 */
[----:B------:R-:W2:Y:S04]  /*19ff0*/  LDL R5, [R1+0x368] ;  /* 0x0003680001057983 */ /* 0x000ea80000100800 */
[----:B---3--:R-:W-:Y:S04]  /*1a000*/  STL [R1+0x1254], R18 ;  /* 0x0012541201007387 */ /* 0x008fe80000100800 */
[----:B------:R-:W3:Y:S01]  /*1a010*/  LDL R6, [R1+0x364] ;  /* 0x0003640001067983 */ /* 0x000ee20000100800 */
[----:B------:R-:W-:-:S02]  /*1a020*/  PRMT R16, RZ, 0x7610, R16 ;  /* 0x00007610ff107816 */ /* 0x000fc40000000010 */
[----:B------:R-:W-:Y:S01]  /*1a030*/  @!P2 MOV R8, R3 ;  /* 0x000000030008a202 */ /* 0x000fe20000000f00 */
[----:B------:R-:W-:Y:S04]  /*1a040*/  STS.U16 [R15+UR5+0xc300], R10 ;  /* 0x00c3000a0f007988 */ /* 0x000fe80008000405 */
[----:B------:R0:W-:Y:S04]  /*1a050*/  STS.U16 [R15+UR5+0xd200], R14 ;  /* 0x00d2000e0f007988 */ /* 0x0001e80008000405 */
[----:B------:R1:W-:Y:S04]  /*1a060*/  STS.U16 [R15+UR5+0xd300], R11 ;  /* 0x00d3000b0f007988 */ /* 0x0003e80008000405 */
[----:B------:R-:W3:Y:S01]  /*1a070*/  LDL R3, [R1+0x2f0] ;  /* 0x0002f00001037983 */ /* 0x000ee20000100800 */
[----:B----4-:R-:W-:-:S03]  /*1a080*/  @!P2 IMAD.MOV.U32 R9, RZ, RZ, R4 ;  /* 0x000000ffff09a224 */ /* 0x010fc600078e0004 */
[----:B------:R-:W4:Y:S04]  /*1a090*/  LDL R4, [R1+0x2ec] ;  /* 0x0002ec0001047983 */ /* 0x000f280000100800 */
[----:B------:R1:W4:Y:S04]  /*1a0a0*/  @!P2 LDG.E.U16 R16, desc[UR8][R8.64] ;  /* 0x000000080810a981 */ /* 0x000328000c1e1500 */
[----:B0-----:R-:W4:Y:S01]  /*1a0b0*/  LDL.LU R14, [R1+0x1cc] ;  /* 0x0001cc00010e7983 */ /* 0x001f220000300800 */
[----:B-1----:R-:W-:Y:S01]  /*1a0c0*/  PRMT R8, RZ, 0x7610, R8 ;  /* 0x00007610ff087816 */ /* 0x002fe20000000008 */
[----:B------:R-:W-:-:S02]  /*1a0d0*/  @!P1 IMAD.MOV.U32 R11, RZ, RZ, R2 ;  /* 0x000000ffff0b9224 */ /* 0x000fc400078e0002 */
[----:B------:R-:W-:Y:S01]  /*1a0e0*/  @!P1 IMAD.MOV.U32 R10, RZ, RZ, R0 ;  /* 0x000000ffff0a9224 */ /* 0x000fe200078e0000 */
[----:B------:R-:W-:-:S04]  /*1a0f0*/  PRMT R9, RZ, 0x7610, R9 ;  /* 0x00007610ff097816 */ /* 0x000fc80000000009 */
[----:B------:R2:W4:Y:S02]  /*1a100*/  @!P1 LDG.E.U16 R8, desc[UR8][R10.64] ;  /* 0x000000080a089981 */ /* 0x000524000c1e1500 */
[----:B--2---:R-:W-:Y:S02]  /*1a110*/  @!P2 IMAD.MOV.U32 R10, RZ, RZ, R5 ;  /* 0x000000ffff0aa224 */ /* 0x004fe400078e0005 */
[----:B---3--:R-:W-:-:S05]  /*1a120*/  @!P2 IMAD.MOV.U32 R11, RZ, RZ, R6 ;  /* 0x000000ffff0ba224 */ /* 0x008fca00078e0006 */
[----:B------:R0:W2:Y:S04]  /*1a130*/  @!P2 LDG.E.U16 R9, desc[UR8][R10.64] ;  /* 0x000000080a09a981 */ /* 0x0000a8000c1e1500 */
[----:B------:R-:W-:Y:S04]  /*1a140*/  STS.U16 [R15+UR5+0xe200], R13 ;  /* 0x00e2000d0f007988 */ /* 0x000fe80008000405 */
[----:B------:R1:W-:Y:S01]  /*1a150*/  STS.U16 [R15+UR5+0xe300], R12 ;  /* 0x00e3000c0f007988 */ /* 0x0003e20008000405 */
[----:B0-----:R-:W-:-:S03]  /*1a160*/  PRMT R10, RZ, 0x7610, R10 ;  /* 0x00007610ff0a7816 */ /* 0x001fc6000000000a */
[----:B----4-:R-:W-:Y:S04]  /*1a170*/  STL [R1+0x1258], R16 ;  /* 0x0012581001007387 */ /* 0x010fe80000100800 */
[----:B------:R-:W3:Y:S04]  /*1a180*/  LDL R2, [R1+0x2e4] ;  /* 0x0002e40001027983 */ /* 0x000ee80000100800 */
[----:B------:R-:W4:Y:S01]  /*1a190*/  LDL R0, [R1+0x2e8] ;  /* 0x0002e80001007983 */ /* 0x000f220000100800 */
[----:B-1----:R-:W-:Y:S02]  /*1a1a0*/  @!P1 IMAD.MOV.U32 R12, RZ, RZ, R3 ;  /* 0x000000ffff0c9224 */ /* 0x002fe400078e0003 */
[----:B------:R-:W-:-:S05]  /*1a1b0*/  @!P1 IMAD.MOV.U32 R13, RZ, RZ, R4 ;  /* 0x000000ffff0d9224 */ /* 0x000fca00078e0004 */
[----:B------:R3:W4:Y:S04]  /*1a1c0*/  @!P1 LDG.E.U16 R10, desc[UR8][R12.64] ;  /* 0x000000080c0a9981 */ /* 0x000728000c1e1500 */
[----:B------:R0:W-:Y:S04]  /*1a1d0*/  STL [R1+0x125c], R8 ;  /* 0x00125c0801007387 */ /* 0x0001e80000100800 */
[----:B------:R-:W4:Y:S04]  /*1a1e0*/  LDL.LU R24, [R1+0x1f4] ;  /* 0x0001f40001187983 */ /* 0x000f280000300800 */
[----:B--2---:R-:W-:Y:S04]  /*1a1f0*/  STL [R1+0x1260], R9 ;  /* 0x0012600901007387 */ /* 0x004fe80000100800 */
[----:B0-----:R-:W2:Y:S04]  /*1a200*/  LDL R8, [R1+0x26c] ;  /* 0x00026c0001087983 */ /* 0x001ea80000100800 */
[----:B------:R-:W2:Y:S01]  /*1a210*/  LDL R6, [R1+0x270] ;  /* 0x0002700001067983 */ /* 0x000ea20000100800 */
[----:B------:R-:W-:-:S03]  /*1a220*/  PRMT R11, RZ, 0x7610, R11 ;  /* 0x00007610ff0b7816 */ /* 0x000fc6000000000b */
[----:B------:R0:W-:Y:S04]  /*1a230*/  STS.U16 [R15+UR5+0xf200], R20 ;  /* 0x00f200140f007988 */ /* 0x0001e80008000405 */
[----:B------:R2:W-:Y:S04]  /*1a240*/  STS.U16 [R15+UR5+0xf300], R14 ;  /* 0x00f3000e0f007988 */ /* 0x0005e80008000405 */
[----:B------:R-:W2:Y:S01]  /*1a250*/  LDL.LU R29, [R1+0x1f0] ;  /* 0x0001f000011d7983 */ /* 0x000ea20000300800 */
[----:B---3--:R-:W-:Y:S02]  /*1a260*/  @!P2 IMAD.MOV.U32 R13, RZ, RZ, R2 ;  /* 0x000000ffff0da224 */ /* 0x008fe400078e0002 */
[----:B----4-:R-:W-:-:S05]  /*1a270*/  @!P2 IMAD.MOV.U32 R12, RZ, RZ, R0 ;  /* 0x000000ffff0ca224 */ /* 0x010fca00078e0000 */
[----:B------:R1:W3:Y:S04]  /*1a280*/  @!P2 LDG.E.U16 R11, desc[UR8][R12.64] ;  /* 0x000000080c0ba981 */ /* 0x0002e8000c1e1500 */
[----:B------:R-:W-:Y:S04]  /*1a290*/  STL [R1+0x1264], R10 ;  /* 0x0012640a01007387 */ /* 0x000fe80000100800 */
[----:B------:R-:W4:Y:S01]  /*1a2a0*/  LDL R3, [R1+0x264] ;  /* 0x0002640001037983 */ /* 0x000f220000100800 */
[----:B-1----:R-:W-:Y:S01]  /*1a2b0*/  PRMT R12, RZ, 0x7610, R12 ;  /* 0x00007610ff0c7816 */ /* 0x002fe2000000000c */
[----:B0-----:R-:W0:Y:S02]  /*1a2c0*/  S2R R20, SR_TID.X ;  /* 0x0000000000147919 */ /* 0x001e240000002100 */
[----:B------:R-:W4:Y:S04]  /*1a2d0*/  LDL R2, [R1+0x268] ;  /* 0x0002680001027983 */ /* 0x000f280000100800 */
[----:B------:R-:W4:Y:S01]  /*1a2e0*/  LDL.LU R7, [R1+0x1ec] ;  /* 0x0001ec0001077983 */ /* 0x000f220000300800 */
[----:B--2---:R-:W-:-:S02]  /*1a2f0*/  @!P1 IMAD.MOV.U32 R15, RZ, RZ, R8 ;  /* 0x000000ffff0f9224 */ /* 0x004fc400078e0008 */
[----:B------:R-:W-:-:S05]  /*1a300*/  @!P1 IMAD.MOV.U32 R14, RZ, RZ, R6 ;  /* 0x000000ffff0e9224 */ /* 0x000fca00078e0006 */
[----:B------:R4:W2:Y:S01]  /*1a310*/  @!P1 LDG.E.U16 R12, desc[UR8][R14.64] ;  /* 0x000000080e0c9981 */ /* 0x0008a2000c1e1500 */
[----:B0-----:R-:W-:-:S03]  /*1a320*/  LOP3.LUT R0, R20, 0x7f, RZ, 0xc0, !PT ;  /* 0x0000007f14007812 */ /* 0x001fc600078ec0ff */
[----:B---3--:R-:W-:Y:S04]  /*1a330*/  STL [R1+0x1268], R11 ;  /* 0x0012680b01007387 */ /* 0x008fe80000100800 */
[----:B------:R-:W3:Y:S04]  /*1a340*/  LDL.LU R4, [R1+0x1e8] ;  /* 0x0001e80001047983 */ /* 0x000ee80000300800 */
[----:B------:R0:W-:Y:S04]  /*1a350*/  STL [R1+0x12c0], R0 ;  /* 0x0012c00001007387 */ /* 0x0001e80000100800 */
[----:B------:R-:W3:Y:S04]  /*1a360*/  LDL R9, [R1+0x9dc] ;  /* 0x0009dc0001097983 */ /* 0x000ee80000100800 */
[----:B------:R-:W3:Y:S01]  /*1a370*/  LDL R8, [R1+0x9e0] ;  /* 0x0009e00001087983 */ /* 0x000ee20000100800 */
[----:B----4-:R-:W-:-:S03]  /*1a380*/  @!P2 IMAD.MOV.U32 R15, RZ, RZ, R3 ;  /* 0x000000ffff0fa224 */ /* 0x010fc600078e0003 */
[----:B--2---:R-:W-:Y:S04]  /*1a390*/  STL [R1+0x126c], R12 ;  /* 0x00126c0c01007387 */ /* 0x004fe80000100800 */
[----:B------:R-:W2:Y:S04]  /*1a3a0*/  LDL.LU R28, [R1+0x1e4] ;  /* 0x0001e400011c7983 */ /* 0x000ea80000300800 */
[----:B------:R-:W4:Y:S04]  /*1a3b0*/  LDL R6, [R1+0x9d4] ;  /* 0x0009d40001067983 */ /* 0x000f280000100800 */
[----:B------:R-:W2:Y:S01]  /*1a3c0*/  LDL R3, [R1+0x9d8] ;  /* 0x0009d80001037983 */ /* 0x000ea20000100800 */
[----:B------:R-:W-:Y:S01]  /*1a3d0*/  PRMT R13, RZ, 0x7610, R13 ;  /* 0x00007610ff0d7816 */ /* 0x000fe2000000000d */
[----:B------:R-:W-:Y:S01]  /*1a3e0*/  @!P2 IMAD.MOV.U32 R14, RZ, RZ, R2 ;  /* 0x000000ffff0ea224 */ /* 0x000fe200078e0002 */
[----:B------:R-:W-:-:S02]  /*1a3f0*/  PRMT R17, RZ, 0x7610, R17 ;  /* 0x00007610ff117816 */ /* 0x000fc40000000011 */
[----:B------:R-:W-:Y:S01]  /*1a400*/  PRMT R19, RZ, 0x7610, R19 ;  /* 0x00007610ff137816 */ /* 0x000fe20000000013 */
[----:B------:R-:W-:Y:S01]  /*1a410*/  IMAD.SHL.U32 R5, R0, 0x2, RZ ;  /* 0x0000000200057824 */ /* 0x000fe200078e00ff */
[----:B------:R3:W2:Y:S04]  /*1a420*/  @!P2 LDG.E.U16 R13, desc[UR8][R14.64] ;  /* 0x000000080e0da981 */ /* 0x0006a8000c1e1500 */
[----:B------:R-:W2:Y:S04]  /*1a430*/  LDL R2, [R1+0x95c] ;  /* 0x00095c0001027983 */ /* 0x000ea80000100800 */
[----:B0-----:R-:W2:Y:S01]  /*1a440*/  LDL R0, [R1+0x960] ;  /* 0x0009600001007983 */ /* 0x001ea20000100800 */
[----:B---3--:R-:W-:-:S03]  /*1a450*/  @!P1 MOV R15, R9 ;  /* 0x00000009000f9202 */ /* 0x008fc60000000f00 */
[----:B------:R-:W3:Y:S01]  /*1a460*/  LDL.LU R20, [R1+0x1e0] ;  /* 0x0001e00001147983 */ /* 0x000ee20000300800 */
[----:B------:R-:W-:-:S05]  /*1a470*/  @!P1 IMAD.MOV.U32 R14, RZ, RZ, R8 ;  /* 0x000000ffff0e9224 */ /* 0x000fca00078e0008 */
[----:B------:R4:W3:Y:S02]  /*1a480*/  @!P1 LDG.E.U16 R17, desc[UR8][R14.64] ;  /* 0x000000080e119981 */ /* 0x0008e4000c1e1500 */
[----:B----4-:R-:W-:Y:S02]  /*1a490*/  @!P2 IMAD.MOV.U32 R15, RZ, RZ, R6 ;  /* 0x000000ffff0fa224 */ /* 0x010fe400078e0006 */
[----:B--2---:R-:W-:-:S05]  /*1a4a0*/  @!P2 IMAD.MOV.U32 R14, RZ, RZ, R3 ;  /* 0x000000ffff0ea224 */ /* 0x004fca00078e0003 */
[----:B------:R-:W2:Y:S01]  /*1a4b0*/  @!P2 LDG.E.U16 R19, desc[UR8][R14.64] ;  /* 0x000000080e13a981 */ /* 0x000ea2000c1e1500 */
[----:B------:R-:W-:-:S05]  /*1a4c0*/  LOP3.LUT R5, R5, 0x20, RZ, 0x3c, !PT ;  /* 0x0000002005057812 */ /* 0x000fca00078e3cff */
[----:B------:R0:W-:Y:S04]  /*1a4d0*/  STS.U16 [R5+UR5+0x400], R24 ;  /* 0x0004001805007988 */ /* 0x0001e80008000405 */
[----:B------:R1:W-:Y:S04]  /*1a4e0*/  STS.U16 [R5+UR5+0x500], R29 ;  /* 0x0005001d05007988 */ /* 0x0003e80008000405 */
[----:B0-----:R-:W4:Y:S04]  /*1a4f0*/  LDL.LU R24, [R1+0x1dc] ;  /* 0x0001dc0001187983 */ /* 0x001f280000300800 */
[----:B------:R-:W-:Y:S04]  /*1a500*/  STL [R1+0x1270], R13 ;  /* 0x0012700d01007387 */ /* 0x000fe80000100800 */
[----:B-1----:R-:W4:Y:S04]  /*1a510*/  LDL.LU R29, [R1+0x1d8] ;  /* 0x0001d800011d7983 */ /* 0x002f280000300800 */
[----:B------:R-:W4:Y:S04]  /*1a520*/  LDL R9, [R1+0x954] ;  /* 0x0009540001097983 */ /* 0x000f280000100800 */
[----:B------:R-:W4:Y:S04]  /*1a530*/  LDL R8, [R1+0x958] ;  /* 0x0009580001087983 */ /* 0x000f280000100800 */
[----:B---3--:R-:W-:Y:S04]  /*1a540*/  STL [R1+0x1274], R17 ;  /* 0x0012741101007387 */ /* 0x008fe80000100800 */
[----:B------:R0:W-:Y:S04]  /*1a550*/  STS.U16 [R5+UR5+0x1400], R7 ;  /* 0x0014000705007988 */ /* 0x0001e80008000405 */
[----:B------:R-:W3:Y:S04]  /*1a560*/  LDL R6, [R1+0x8e0] ;  /* 0x0008e00001067983 */ /* 0x000ee80000100800 */
[----:B0-----:R-:W3:Y:S04]  /*1a570*/  LDL R7, [R1+0x8dc] ;  /* 0x0008dc0001077983 */ /* 0x001ee80000100800 */
[----:B------:R0:W-:Y:S04]  /*1a580*/  STS.U16 [R5+UR5+0x1500], R4 ;  /* 0x0015000405007988 */ /* 0x0001e80008000405 */
[----:B--2---:R-:W-:Y:S04]  /*1a590*/  STL [R1+0x1278], R19 ;  /* 0x0012781301007387 */ /* 0x004fe80000100800 */
[----:B0-----:R-:W2:Y:S04]  /*1a5a0*/  LDL R4, [R1+0x8d4] ;  /* 0x0008d40001047983 */ /* 0x001ea80000100800 */
[----:B------:R-:W2:Y:S01]  /*1a5b0*/  LDL R3, [R1+0x8d8] ;  /* 0x0008d80001037983 */ /* 0x000ea20000100800 */
[----:B------:R-:W-:-:S02]  /*1a5c0*/  @!P1 IMAD.MOV.U32 R14, RZ, RZ, R0 ;  /* 0x000000ffff0e9224 */ /* 0x000fc400078e0000 */
[----:B------:R-:W-:Y:S01]  /*1a5d0*/  @!P1 IMAD.MOV.U32 R15, RZ, RZ, R2 ;  /* 0x000000ffff0f9224 */ /* 0x000fe200078e0002 */
[----:B------:R-:W2:Y:S01]  /*1a5e0*/  LDL R0, [R1+0x860] ;  /* 0x0008600001007983 */ /* 0x000ea20000100800 */
[----:B------:R-:W-:-:S03]  /*1a5f0*/  PRMT R21, RZ, 0x7610, R21 ;  /* 0x00007610ff157816 */ /* 0x000fc60000000015 */
[----:B------:R-:W2:Y:S01]  /*1a600*/  LDL R2, [R1+0x85c] ;  /* 0x00085c0001027983 */ /* 0x000ea20000100800 */
[----:B------:R-:W-:-:S03]  /*1a610*/  PRMT R22, RZ, 0x7610, R22 ;  /* 0x00007610ff167816 */ /* 0x000fc60000000016 */
[----:B------:R4:W2:Y:S01]  /*1a620*/  @!P1 LDG.E.U16 R21, desc[UR8][R14.64] ;  /* 0x000000080e159981 */ /* 0x0008a2000c1e1500 */
[----:B------:R-:W-:Y:S01]  /*1a630*/  PRMT R23, RZ, 0x7610, R23 ;  /* 0x00007610ff177816 */ /* 0x000fe20000000017 */
[----:B----4-:R-:W-:Y:S02]  /*1a640*/  @!P2 IMAD.MOV.U32 R15, RZ, RZ, R9 ;  /* 0x000000ffff0fa224 */ /* 0x010fe400078e0009 */
[----:B------:R-:W-:-:S05]  /*1a650*/  @!P2 IMAD.MOV.U32 R14, RZ, RZ, R8 ;  /* 0x000000ffff0ea224 */ /* 0x000fca00078e0008 */
[----:B------:R3:W4:Y:S01]  /*1a660*/  @!P2 LDG.E.U16 R22, desc[UR8][R14.64] ;  /* 0x000000080e16a981 */ /* 0x000722000c1e1500 */
[----:B------:R-:W-:Y:S01]  /*1a670*/  PRMT R25, RZ, 0x7610, R25 ;  /* 0x00007610ff197816 */ /* 0x000fe20000000019 */
[----:B---3--:R-:W-:Y:S02]  /*1a680*/  @!P1 IMAD.MOV.U32 R14, RZ, RZ, R6 ;  /* 0x000000ffff0e9224 */ /* 0x008fe400078e0006 */
[----:B------:R-:W-:-:S05]  /*1a690*/  @!P1 IMAD.MOV.U32 R15, RZ, RZ, R7 ;  /* 0x000000ffff0f9224 */ /* 0x000fca00078e0007 */
[----:B------:R2:W3:Y:S02]  /*1a6a0*/  @!P1 LDG.E.U16 R23, desc[UR8][R14.64] ;  /* 0x000000080e179981 */ /* 0x0004e4000c1e1500 */
[----:B--2---:R-:W-:Y:S02]  /*1a6b0*/  @!P2 IMAD.MOV.U32 R15, RZ, RZ, R4 ;  /* 0x000000ffff0fa224 */ /* 0x004fe400078e0004 */
[----:B------:R-:W-:-:S05]  /*1a6c0*/  @!P2 IMAD.MOV.U32 R14, RZ, RZ, R3 ;  /* 0x000000ffff0ea224 */ /* 0x000fca00078e0003 */
[----:B------:R0:W2:Y:S01]  /*1a6d0*/  @!P2 LDG.E.U16 R25, desc[UR8][R14.64] ;  /* 0x000000080e19a981 */ /* 0x0000a2000c1e1500 */
[----:B------:R-:W-:Y:S01]  /*1a6e0*/  PRMT R27, RZ, 0x7610, R27 ;  /* 0x00007610ff1b7816 */ /* 0x000fe2000000001b */
[----:B0-----:R-:W-:Y:S02]  /*1a6f0*/  @!P1 IMAD.MOV.U32 R14, RZ, RZ, R0 ;  /* 0x000000ffff0e9224 */ /* 0x001fe400078e0000 */
[----:B------:R-:W-:-:S05]  /*1a700*/  @!P1 IMAD.MOV.U32 R15, RZ, RZ, R2 ;  /* 0x000000ffff0f9224 */ /* 0x000fca00078e0002 */
[----:B------:R-:W2:Y:S04]  /*1a710*/  @!P1 LDG.E.U16 R27, desc[UR8][R14.64] ;  /* 0x000000080e1b9981 */ /* 0x000ea8000c1e1500 */
[----:B------:R-:W-:Y:S04]  /*1a720*/  STL [R1+0x127c], R21 ;  /* 0x00127c1501007387 */ /* 0x000fe80000100800 */
[----:B----4-:R-:W-:Y:S04]  /*1a730*/  STL [R1+0x1280], R22 ;  /* 0x0012801601007387 */ /* 0x010fe80000100800 */
[----:B---3--:R-:W-:Y:S04]  /*1a740*/  STL [R1+0x1284], R23 ;  /* 0x0012841701007387 */ /* 0x008fe80000100800 */
[----:B--2---:R-:W-:Y:S04]  /*1a750*/  STL [R1+0x1288], R25 ;  /* 0x0012881901007387 */ /* 0x004fe80000100800 */
[----:B------:R-:W2:Y:S04]  /*1a760*/  LDL.LU R12, [R1+0x1d4] ;  /* 0x0001d400010c7983 */ /* 0x000ea80000300800 */
        /* <DEDUP_REMOVED lines=9> */
[----:B------:R0:W-:Y:S04]  /*1a800*/  STS.U16 [R5+UR5+0x2400], R28 ;  /* 0x0024001c05007988 */ /* 0x0001e80008000405 */
[----:B------:R-:W4:Y:S04]  /*1a810*/  LDL.LU R3, [R1+0x12c] ;  /* 0x00012c0001037983 */ /* 0x000f280000300800 */
[----:B0-----:R-:W4:Y:S04]  /*1a820*/  LDL.LU R28, [R1+0x120] ;  /* 0x00012000011c7983 */ /* 0x001f280000300800 */
[----:B------:R-:W4:Y:S04]  /*1a830*/  LDL.LU R4, [R1+0x110] ;  /* 0x0001100001047983 */ /* 0x000f280000300800 */
[----:B------:R-:W4:Y:S04]  /*1a840*/  LDL.LU R6, [R1+0x100] ;  /* 0x0001000001067983 */ /* 0x000f280000300800 */
[----:B------:R0:W-:Y:S04]  /*1a850*/  STS.U16 [R5+UR5+0x2500], R20 ;  /* 0x0025001405007988 */ /* 0x0001e80008000405 */
[----:B------:R-:W4:Y:S04]  /*1a860*/  LDL.LU R7, [R1+0xec] ;  /* 0x0000ec0001077983 */ /* 0x000f280000300800 */
[----:B------:R1:W-:Y:S04]  /*1a870*/  STS.U16 [R5+UR5+0x3400], R24 ;  /* 0x0034001805007988 */ /* 0x0003e80008000405 */
[----:B0-----:R-:W4:Y:S04]  /*1a880*/  LDL.LU R20, [R1+0xe8] ;  /* 0x0000e80001147983 */ /* 0x001f280000300800 */
[----:B------:R0:W-:Y:S04]  /*1a890*/  STS.U16 [R5+UR5+0x3500], R29 ;  /* 0x0035001d05007988 */ /* 0x0001e80008000405 */
[----:B-1----:R-:W4:Y:S04]  /*1a8a0*/  LDL.LU R24, [R1+0xe4] ;  /* 0x0000e40001187983 */ /* 0x002f280000300800 */
[----:B0-----:R-:W4:Y:S04]  /*1a8b0*/  LDL.LU R29, [R1+0xe0] ;  /* 0x0000e000011d7983 */ /* 0x001f280000300800 */
        /* <DEDUP_REMOVED lines=23> */
[----:B--2---:R-:W-:Y:S04]  /*1aa30*/  STS.U16 [R5+UR5+0x4400], R12 ;  /* 0x0044000c05007988 */ /* 0x004fe80008000405 */
[----:B---3--:R0:W-:Y:S04]  /*1aa40*/  STS.U16 [R5+UR5+0x4500], R0 ;  /* 0x0045000005007988 */ /* 0x0081e80008000405 */
[----:B0-----:R-:W2:Y:S04]  /*1aa50*/  LDL.LU R0, [R1+0xd8] ;  /* 0x0000d80001007983 */ /* 0x001ea80000300800 */
[----:B----4-:R-:W-:Y:S04]  /*1aa60*/  STS.U16 [R5+UR5+0x5400], R11 ;  /* 0x0054000b05007988 */ /* 0x010fe80008000405 */
[----:B------:R-:W-:Y:S04]  /*1aa70*/  STS.U16 [R5+UR5+0x5500], R10 ;  /* 0x0055000a05007988 */ /* 0x000fe80008000405 */
[----:B------:R-:W-:Y:S04]  /*1aa80*/  STS.U16 [R5+UR5+0x6400], R9 ;  /* 0x0064000905007988 */ /* 0x000fe80008000405 */
[----:B------:R-:W-:Y:S04]  /*1aa90*/  STS.U16 [R5+UR5+0x6500], R8 ;  /* 0x0065000805007988 */ /* 0x000fe80008000405 */
[----:B------:R-:W-:Y:S04]  /*1aaa0*/  STS.U16 [R5+UR5+0x7400], R16 ;  /* 0x0074001005007988 */ /* 0x000fe80008000405 */
[----:B------:R-:W-:Y:S04]  /*1aab0*/  STS.U16 [R5+UR5+0x7500], R18 ;  /* 0x0075001205007988 */ /* 0x000fe80008000405 */
[----:B------:R-:W-:Y:S04]  /*1aac0*/  STS.U16 [R5+UR5+0x8400], R26 ;  /* 0x0084001a05007988 */ /* 0x000fe80008000405 */
[----:B--2---:R0:W-:Y:S04]  /*1aad0*/  STL [R1+0x12c4], R0 ;  /* 0x0012c40001007387 */ /* 0x0041e80000100800 */
[----:B0-----:R-:W2:Y:S04]  /*1aae0*/  LDL.LU R0, [R1+0xdc] ;  /* 0x0000dc0001007983 */ /* 0x001ea80000300800 */
[----:B------:R0:W-:Y:S04]  /*1aaf0*/  STS.U16 [R5+UR5+0x8500], R2 ;  /* 0x0085000205007988 */ /* 0x0001e80008000405 */
[----:B------:R1:W-:Y:S04]  /*1ab00*/  STS.U16 [R5+UR5+0x9400], R3 ;  /* 0x0094000305007988 */ /* 0x0003e80008000405 */
[----:B------:R-:W-:Y:S04]  /*1ab10*/  STS.U16 [R5+UR5+0x9500], R28 ;  /* 0x0095001c05007988 */ /* 0x000fe80008000405 */
[----:B0-----:R-:W3:Y:S04]  /*1ab20*/  LDL.LU R2, [R1+0xd4] ;  /* 0x0000d40001027983 */ /* 0x001ee80000300800 */
[----:B------:R0:W-:Y:S04]  /*1ab30*/  STS.U16 [R5+UR5+0xa400], R4 ;  /* 0x00a4000405007988 */ /* 0x0001e80008000405 */
[----:B-1----:R-:W4:Y:S04]  /*1ab40*/  LDL.LU R3, [R1+0xd0] ;  /* 0x0000d00001037983 */ /* 0x002f280000300800 */
[----:B------:R1:W-:Y:S04]  /*1ab50*/  STS.U16 [R5+UR5+0xa500], R6 ;  /* 0x00a5000605007988 */ /* 0x0003e80008000405 */
[----:B0-----:R-:W4:Y:S04]  /*1ab60*/  LDL.LU R4, [R1+0xcc] ;  /* 0x0000cc0001047983 */ /* 0x001f280000300800 */
        /* <DEDUP_REMOVED lines=28> */
[----:B--2---:R0:W-:Y:S04]  /*1ad30*/  STS.U16 [R5+UR5+0xd400], R0 ;  /* 0x00d4000005007988 */ /* 0x0041e80008000405 */
[----:B0-----:R-:W2:Y:S04]  /*1ad40*/  LDL.LU R0, [R1+0x12c4] ;  /* 0x0012c40001007983 */ /* 0x001ea80000300800 */
[----:B--2---:R0:W-:Y:S04]  /*1ad50*/  STS.U16 [R5+UR5+0xd500], R0 ;  /* 0x00d5000005007988 */ /* 0x0041e80008000405 */
[----:B0-----:R-:W2:Y:S04]  /*1ad60*/  LDL.LU R0, [R1+0x12c0] ;  /* 0x0012c00001007983 */ /* 0x001ea80000300800 */
[----:B---3--:R0:W-:Y:S04]  /*1ad70*/  STS.U16 [R5+UR5+0xe400], R2 ;  /* 0x00e4000205007988 */ /* 0x0081e80008000405 */
[----:B----4-:R1:W-:Y:S04]  /*1ad80*/  STS.U16 [R5+UR5+0xe500], R3 ;  /* 0x00e5000305007988 */ /* 0x0103e80008000405 */
[----:B------:R3:W-:Y:S04]  /*1ad90*/  STS.U16 [R5+UR5+0xf400], R4 ;  /* 0x00f4000405007988 */ /* 0x0007e80008000405 */
[----:B0-----:R-:W4:Y:S04]  /*1ada0*/  LDL.LU R2, [R1+0x12bc] ;  /* 0x0012bc0001027983 */ /* 0x001f280000300800 */
[----:B-1----:R-:W4:Y:S04]  /*1adb0*/  LDL.LU R3, [R1+0x12b8] ;  /* 0x0012b80001037983 */ /* 0x002f280000300800 */
[----:B---3--:R-:W3:Y:S04]  /*1adc0*/  LDL.LU R4, [R1+0x12b4] ;  /* 0x0012b40001047983 */ /* 0x008ee80000300800 */
[----:B------:R0:W-:Y:S04]  /*1add0*/  STS.U16 [R5+UR5+0xf500], R6 ;  /* 0x00f5000605007988 */ /* 0x0001e80008000405 */
[----:B0-----:R-:W4:Y:S04]  /*1ade0*/  LDL.LU R5, [R1+0x12b0] ;  /* 0x0012b00001057983 */ /* 0x001f280000300800 */
[----:B------:R-:W3:Y:S01]  /*1adf0*/  LDL.LU R6, [R1+0x12ac] ;  /* 0x0012ac0001067983 */ /* 0x000ee20000300800 */
[----:B--2---:R-:W-:-:S05]  /*1ae00*/  IMAD.SHL.U32 R0, R0, 0x2, RZ ;  /* 0x0000000200007824 */ /* 0x004fca00078e00ff */
[----:B------:R-:W-:-:S05]  /*1ae10*/  LOP3.LUT R0, R0, 0x30, RZ, 0x3c, !PT ;  /* 0x0000003000007812 */ /* 0x000fca00078e3cff */
[----:B------:R0:W-:Y:S04]  /*1ae20*/  STS.U16 [R0+UR5+0x600], R7 ;  /* 0x0006000700007988 */ /* 0x0001e80008000405 */
[----:B------:R1:W-:Y:S04]  /*1ae30*/  STS.U16 [R0+UR5+0x700], R20 ;  /* 0x0007001400007988 */ /* 0x0003e80008000405 */
[----:B------:R2:W-:Y:S04]  /*1ae40*/  STS.U16 [R0+UR5+0x1600], R24 ;  /* 0x0016001800007988 */ /* 0x0005e80008000405 */
[----:B0-----:R-:W4:Y:S04]  /*1ae50*/  LDL.LU R7, [R1+0x12a8] ;  /* 0x0012a80001077983 */ /* 0x001f280000300800 */
[----:B-1----:R-:W3:Y:S04]  /*1ae60*/  LDL.LU R20, [R1+0x12a4] ;  /* 0x0012a40001147983 */ /* 0x002ee80000300800 */
[----:B--2---:R-:W2:Y:S04]  /*1ae70*/  LDL.LU R24, [R1+0x12a0] ;  /* 0x0012a00001187983 */ /* 0x004ea80000300800 */
[----:B------:R0:W-:Y:S04]  /*1ae80*/  STS.U16 [R0+UR5+0x1700], R29 ;  /* 0x0017001d00007988 */ /* 0x0001e80008000405 */
[----:B------:R1:W-:Y:S04]  /*1ae90*/  STS.U16 [R0+UR5+0x2600], R14 ;  /* 0x0026000e00007988 */ /* 0x0003e80008000405 */
[----:B0-----:R-:W4:Y:S04]  /*1aea0*/  LDL.LU R29, [R1+0x129c] ;  /* 0x00129c00011d7983 */ /* 0x001f280000300800 */
[----:B-1----:R-:W3:Y:S04]  /*1aeb0*/  LDL.LU R14, [R1+0x54] ;  /* 0x00005400010e7983 */ /* 0x002ee80000300800 */
        /* <DEDUP_REMOVED lines=10> */
[----:B---3--:R0:W-:Y:S04]  /*1af60*/  STL [R1+0x1294], R14 ;  /* 0x0012940e01007387 */ /* 0x0081e80000100800 */
[----:B0-----:R-:W3:Y:S04]  /*1af70*/  LDL.LU R14, [R1+0x58] ;  /* 0x00005800010e7983 */ /* 0x001ee80000300800 */
        /* <DEDUP_REMOVED lines=8> */
[----:B----4-:R0:W-:Y:S02]  /*1b000*/  STS.U16 [R0+UR5+0xb700], R29 ;  /* 0x00b7001d00007988 */ /* 0x0101e40008000405 */
[----:B0-----:R-:W0:Y:S02]  /*1b010*/  S2R R29, SR_TID.X ;  /* 0x00000000001d7919 */ /* 0x001e240000002100 */
[----:B0-----:R-:W-:Y:S01]  /*1b020*/  LOP3.LUT R29, R29, 0x7f, RZ, 0xc0, !PT ;  /* 0x0000007f1d1d7812 */ /* 0x001fe200078ec0ff */
[----:B---3--:R0:W-:Y:S04]  /*1b030*/  STL [R1+0x1298], R14 ;  /* 0x0012980e01007387 */ /* 0x0081e80000100800 */
[----:B------:R-:W3:Y:S04]  /*1b040*/  LDL.LU R27, [R1+0x50] ;  /* 0x00005000011b7983 */ /* 0x000ee80000300800 */
[----:B------:R-:W4:Y:S04]  /*1b050*/  LDL.LU R25, [R1+0x4c] ;  /* 0x00004c0001197983 */ /* 0x000f280000300800 */
[----:B------:R-:W4:Y:S01]  /*1b060*/  LDL.LU R23, [R1+0x48] ;  /* 0x0000480001177983 */ /* 0x000f220000300800 */
[----:B0-----:R-:W-:-:S03]  /*1b070*/  IMAD.SHL.U32 R14, R29, 0x2, RZ ;  /* 0x000000021d0e7824 */ /* 0x001fc600078e00ff */
[----:B------:R-:W4:Y:S04]  /*1b080*/  LDL.LU R22, [R1+0x44] ;  /* 0x0000440001167983 */ /* 0x000f280000300800 */
[----:B------:R-:W4:Y:S04]  /*1b090*/  LDL.LU R21, [R1+0x40] ;  /* 0x0000400001157983 */ /* 0x000f280000300800 */
[----:B------:R-:W4:Y:S04]  /*1b0a0*/  LDL.LU R19, [R1+0x3c] ;  /* 0x00003c0001137983 */ /* 0x000f280000300800 */
[----:B------:R-:W4:Y:S01]  /*1b0b0*/  LDL.LU R17, [R1+0x38] ;  /* 0x0000380001117983 */ /* 0x000f220000300800 */
[----:B------:R-:W-:-:S03]  /*1b0c0*/  LOP3.LUT R14, R14, 0x30, RZ, 0x3c, !PT ;  /* 0x000000300e0e7812 */ /* 0x000fc600078e3cff */
        /* <DEDUP_REMOVED lines=9> */
[----:B--2---:R-:W-:Y:S04]  /*1b160*/  STS.U16 [R14+UR5+0xc600], R24 ;  /* 0x00c600180e007988 */ /* 0x004fe80008000405 */
[----:B------:R-:W2:Y:S04]  /*1b170*/  LDL.LU R0, [R1+0x10] ;  /* 0x0000100001007983 */ /* 0x000ea80000300800 */
[----:B------:R-:W-:Y:S04]  /*1b180*/  STS.U16 [R14+UR5+0xc700], R20 ;  /* 0x00c700140e007988 */ /* 0x000fe80008000405 */
[----:B------:R-:W2:Y:S04]  /*1b190*/  LDL.LU R15, [R1+0x4] ;  /* 0x00000400010f7983 */ /* 0x000ea80000300800 */
[----:B------:R-:W-:Y:S04]  /*1b1a0*/  STS.U16 [R14+UR5+0xd600], R7 ;  /* 0x00d600070e007988 */ /* 0x000fe80008000405 */
[----:B------:R-:W-:Y:S04]  /*1b1b0*/  STL [R1+0x117c], R24 ;  /* 0x00117c1801007387 */ /* 0x000fe80000100800 */
[----:B------:R-:W-:Y:S04]  /*1b1c0*/  STS.U16 [R14+UR5+0xd700], R6 ;  /* 0x00d700060e007988 */ /* 0x000fe80008000405 */
[----:B------:R-:W-:Y:S04]  /*1b1d0*/  STL [R1+0x1180], R24 ;  /* 0x0011801801007387 */ /* 0x000fe80000100800 */
[----:B------:R-:W-:Y:S04]  /*1b1e0*/  STS.U16 [R14+UR5+0xe600], R5 ;  /* 0x00e600050e007988 */ /* 0x000fe80008000405 */
[----:B------:R-:W-:Y:S04]  /*1b1f0*/  STL [R1+0x1184], R24 ;  /* 0x0011841801007387 */ /* 0x000fe80000100800 */
[----:B------:R-:W-:Y:S04]  /*1b200*/  STS.U16 [R14+UR5+0xe700], R4 ;  /* 0x00e700040e007988 */ /* 0x000fe80008000405 */
[----:B------:R-:W-:Y:S04]  /*1b210*/  STL [R1+0x1190], R24 ;  /* 0x0011901801007387 */ /* 0x000fe80000100800 */
[----:B------:R0:W-:Y:S04]  /*1b220*/  STS.U16 [R14+UR5+0xf600], R3 ;  /* 0x00f600030e007988 */ /* 0x0001e80008000405 */
[----:B------:R1:W-:Y:S04]  /*1b230*/  STS.U16 [R14+UR5+0xf700], R2 ;  /* 0x00f700020e007988 */ /* 0x0003e80008000405 */
[----:B0-----:R-:W2:Y:S04]  /*1b240*/  LDL.LU R3, [R1+0x8] ;  /* 0x0000080001037983 */ /* 0x001ea80000300800 */
[----:B-1----:R-:W3:Y:S01]  /*1b250*/  LDL.LU R14, [R1+0x1298] ;  /* 0x00129800010e7983 */ /* 0x002ee20000300800 */
[----:B------:R-:W0:Y:S03]  /*1b260*/  S2R R29, SR_TID.X ;  /* 0x00000000001d7919 */ /* 0x000e260000002100 */
[----:B------:R-:W2:Y:S01]  /*1b270*/  LDL.LU R2, [R1+0xc] ;  /* 0x00000c0001027983 */ /* 0x000ea20000300800 */
[----:B0-----:R-:W-:-:S05]  /*1b280*/  LOP3.LUT R29, R29, 0x7f, RZ, 0xc0, !PT ;  /* 0x0000007f1d1d7812 */ /* 0x001fca00078ec0ff */
[----:B------:R-:W-:-:S05]  /*1b290*/  IMAD.SHL.U32 R28, R29, 0x2, RZ ;  /* 0x000000021d1c7824 */ /* 0x000fca00078e00ff */
[----:B------:R-:W-:-:S05]  /*1b2a0*/  LOP3.LUT R28, R28, 0x40, RZ, 0x3c, !PT ;  /* 0x000000401c1c7812 */ /* 0x000fca00078e3cff */
[----:B---3--:R0:W-:Y:S04]  /*1b2b0*/  STS.U16 [R28+UR5+0x800], R14 ;  /* 0x0008000e1c007988 */ /* 0x0081e80008000405 */
[----:B0-----:R-:W3:Y:S04]  /*1b2c0*/  LDL.LU R14, [R1+0x1294] ;  /* 0x00129400010e7983 */ /* 0x001ee80000300800 */
[----:B---3--:R0:W-:Y:S04]  /*1b2d0*/  STS.U16 [R28+UR5+0x900], R14 ;  /* 0x0009000e1c007988 */ /* 0x0081e80008000405 */
[----:B------:R1:W-:Y:S04]  /*1b2e0*/  STS.U16 [R28+UR5+0x1800], R27 ;  /* 0x0018001b1c007988 */ /* 0x0003e80008000405 */
[----:B----4-:R3:W-:Y:S04]  /*1b2f0*/  STS.U16 [R28+UR5+0x1900], R25 ;  /* 0x001900191c007988 */ /* 0x0107e80008000405 */
[----:B0-----:R-:W4:Y:S04]  /*1b300*/  LDL.LU R14, [R1+0x1290] ;  /* 0x00129000010e7983 */ /* 0x001f280000300800 */
[----:B-1----:R-:W4:Y:S04]  /*1b310*/  LDL.LU R27, [R1+0x128c] ;  /* 0x00128c00011b7983 */ /* 0x002f280000300800 */
[----:B---3--:R-:W3:Y:S04]  /*1b320*/  LDL.LU R25, [R1+0x1288] ;  /* 0x0012880001197983 */ /* 0x008ee80000300800 */
        /* <DEDUP_REMOVED lines=8> */
[----:B------:R1:W-:Y:S04]  /*1b3b0*/  STS.U16 [R28+UR5+0x4900], R13 ;  /* 0x0049000d1c007988 */ /* 0x0003e80008000405 */
[----:B0-----:R-:W4:Y:S04]  /*1b3c0*/  LDL.LU R19, [R1+0x1278] ;  /* 0x0012780001137983 */ /* 0x001f280000300800 */
[----:B-1----:R-:W3:Y:S04]  /*1b3d0*/  LDL.LU R17, [R1+0x1274] ;  /* 0x0012740001117983 */ /* 0x002ee80000300800 */
[----:B------:R-:W2:Y:S04]  /*1b3e0*/  LDL.LU R13, [R1+0x1270] ;  /* 0x00127000010d7983 */ /* 0x000ea80000300800 */
        /* <DEDUP_REMOVED lines=18> */
[----:B------:R-:W-:Y:S04]  /*1b510*/  STS.U16 [R28+UR5+0x9900], R2 ;  /* 0x009900021c007988 */ /* 0x000fe80008000405 */
[----:B------:R-:W-:Y:S04]  /*1b520*/  STS.U16 [R28+UR5+0xa800], R3 ;  /* 0x00a800031c007988 */ /* 0x000fe80008000405 */
[----:B------:R-:W-:Y:S04]  /*1b530*/  STS.U16 [R28+UR5+0xa900], R15 ;  /* 0x00a9000f1c007988 */ /* 0x000fe80008000405 */
[----:B--2---:R0:W-:Y:S04]  /*1b540*/  STS.U16 [R28+UR5+0xb800], R0 ;  /* 0x00b800001c007988 */ /* 0x0041e80008000405 */
[----:B0-----:R-:W2:Y:S04]  /*1b550*/  LDL.LU R0, [R1+0x1248] ;  /* 0x0012480001007983 */ /* 0x001ea80000300800 */
[----:B------:R-:W4:Y:S04]  /*1b560*/  LDL R3, [R1+0x9cc] ;  /* 0x0009cc0001037983 */ /* 0x000f280000100800 */
[----:B------:R-:W4:Y:S01]  /*1b570*/  LDL R2, [R1+0x9d0] ;  /* 0x0009d00001027983 */ /* 0x000f220000100800 */
[----:B------:R-:W-:-:S03]  /*1b580*/  SHF.L.U32 R15, R29, 0x1, RZ ;  /* 0x000000011d0f7819 */ /* 0x000fc600000006ff */
[----:B---3--:R-:W-:Y:S01]  /*1b590*/  STS.U16 [R28+UR5+0xb900], R26 ;  /* 0x00b9001a1c007988 */ /* 0x008fe20008000405 */
[----:B--2---:R-:W-:-:S03]  /*1b5a0*/  PRMT R0, RZ, 0x7610, R0 ;  /* 0x00007610ff007816 */ /* 0x004fc60000000000 */
[----:B------:R-:W2:Y:S04]  /*1b5b0*/  LDL.LU R29, [R1+0x250] ;  /* 0x00025000011d7983 */ /* 0x000ea80000300800 */
[----:B----4-:R-:W3:Y:S01]  /*1b5c0*/  @!P1 LDG.E.U16 R0, desc[UR8][R2.64] ;  /* 0x0000000802009981 */ /* 0x010ee2000c1e1500 */
[----:B------:R-:W-:-:S03]  /*1b5d0*/  LOP3.LUT R15, R15, 0x50, RZ, 0x3c, !PT ;  /* 0x000000500f0f7812 */ /* 0x000fc600078e3cff */
[----:B------:R-:W-:Y:S04]  /*1b5e0*/  STS.U16 [R28+UR5+0xc800], R18 ;  /* 0x00c800121c007988 */ /* 0x000fe80008000405 */
[----:B------:R-:W-:Y:S04]  /*1b5f0*/  STS.U16 [R28+UR5+0xc900], R16 ;  /* 0x00c900101c007988 */ /* 0x000fe80008000405 */
[----:B------:R-:W-:Y:S04]  /*1b600*/  STS.U16 [R28+UR5+0xd800], R8 ;  /* 0x00d800081c007988 */ /* 0x000fe80008000405 */
[----:B------:R-:W-:Y:S04]  /*1b610*/  STS.U16 [R28+UR5+0xd900], R9 ;  /* 0x00d900091c007988 */ /* 0x000fe80008000405 */
[----:B------:R-:W-:Y:S04]  /*1b620*/  STS.U16 [R28+UR5+0xe800], R10 ;  /* 0x00e8000a1c007988 */ /* 0x000fe80008000405 */
[----:B------:R-:W-:Y:S04]  /*1b630*/  STS.U16 [R28+UR5+0xe900], R11 ;  /* 0x00e9000b1c007988 */ /* 0x000fe80008000405 */
[----:B------:R-:W-:Y:S04]  /*1b640*/  STS.U16 [R28+UR5+0xf800], R12 ;  /* 0x00f8000c1c007988 */ /* 0x000fe80008000405 */
[----:B------:R0:W-:Y:S04]  /*1b650*/  STS.U16 [R28+UR5+0xf900], R13 ;  /* 0x00f9000d1c007988 */ /* 0x0001e80008000405 */
[----:B------:R-:W-:Y:S04]  /*1b660*/  STS.U16 [R15+UR5+0xa00], R17 ;  /* 0x000a00110f007988 */ /* 0x000fe80008000405 */
[----:B------:R-:W-:Y:S04]  /*1b670*/  STS.U16 [R15+UR5+0xb00], R19 ;  /* 0x000b00130f007988 */ /* 0x000fe80008000405 */
[----:B------:R-:W-:Y:S04]  /*1b680*/  STS.U16 [R15+UR5+0x1a00], R21 ;  /* 0x001a00150f007988 */ /* 0x000fe80008000405 */
[----:B------:R-:W-:Y:S04]  /*1b690*/  STS.U16 [R15+UR5+0x1b00], R22 ;  /* 0x001b00160f007988 */ /* 0x000fe80008000405 */
[----:B------:R-:W-:Y:S04]  /*1b6a0*/  STS.U16 [R15+UR5+0x2a00], R23 ;  /* 0x002a00170f007988 */ /* 0x000fe80008000405 */
[----:B------:R-:W-:Y:S04]  /*1b6b0*/  STS.U16 [R15+UR5+0x2b00], R25 ;  /* 0x002b00190f007988 */ /* 0x000fe80008000405 */
[----:B0-----:R-:W4:Y:S04]  /*1b6c0*/  LDL.LU R28, [R1+0x240] ;  /* 0x00024000011c7983 */ /* 0x001f280000300800 */
[----:B------:R0:W-:Y:S04]  /*1b6d0*/  STS.U16 [R15+UR5+0x3a00], R27 ;  /* 0x003a001b0f007988 */ /* 0x0001e80008000405 */
[----:B0-----:R-:W2:Y:S04]  /*1b6e0*/  LDL.LU R15, [R1+0x1244] ;  /* 0x00124400010f7983 */ /* 0x001ea80000300800 */
        /* <DEDUP_REMOVED lines=350> */
[----:B------:R0:W2:Y:S04]  /*1ccd0*/  @!P1 LDG.E.U16 R15, desc[UR8][R2.64] ;  /* 0x00000008020f9981 */ /* 0x0000a8000c1e1500 */
[----:B------:R-:W0:Y:S04]  /*1cce0*/  LDL R2, [R1+0x634] ;  /* 0x0006340001027983 */ /* 0x000e280000100800 */
[----:B------:R-:W0:Y:S01]  /*1ccf0*/  LDL R3, [R1+0x638] ;  /* 0x0006380001037983 */ /* 0x000e220000100800 */
[----:B---3--:R-:W-:Y:S02]  /*1cd00*/  PRMT R0, RZ, 0x7610, R0 ;  /* 0x00007610ff007816 */ /* 0x008fe40000000000 */
[----:B0-----:R-:W-:-:S04]  /*1cd10*/  @!P2 LOP3.LUT R3, R3, R2, RZ, 0x3c, !PT ;  /* 0x000000020303a212 */ /* 0x001fc800078e3cff */
[----:B------:R-:W-:-:S04]  /*1cd20*/  @!P2 LOP3.LUT R2, R3, R2, RZ, 0x3c, !PT ;  /* 0x000000020302a212 */ /* 0x000fc800078e3cff */
[----:B------:R-:W-:-:S05]  /*1cd30*/  @!P2 LOP3.LUT R3, R3, R2, RZ, 0x3c, !PT ;  /* 0x000000020303a212 */ /* 0x000fca00078e3cff */
[----:B------:R-:W3:Y:S04]  /*1cd40*/  @!P2 LDG.E.U16 R0, desc[UR8][R2.64] ;  /* 0x000000080200a981 */ /* 0x000ee8000c1e1500 */
[----:B--2---:R0:W-:Y:S04]  /*1cd50*/  STL [R1+0x60], R15 ;  /* 0x0000600f01007387 */ /* 0x0041e80000100800 */
[----:B0-----:R-:W2:Y:S04]  /*1cd60*/  LDL R15, [R1+0x5c0] ;  /* 0x0005c000010f7983 */ /* 0x001ea80000100800 */
[----:B---3--:R0:W-:Y:S04]  /*1cd70*/  STL [R1+0x5c], R0 ;  /* 0x00005c0001007387 */ /* 0x0081e80000100800 */
[----:B0-----:R-:W3:Y:S04]  /*1cd80*/  LDL.LU R0, [R1+0x11a8] ;  /* 0x0011a80001007983 */ /* 0x001ee80000300800 */
[----:B------:R-:W4:Y:S01]  /*1cd90*/  LDL R3, [R1+0x5dc] ;  /* 0x0005dc0001037983 */ /* 0x000f220000100800 */
[----:B------:R-:W-:Y:S01]  /*1cda0*/  PRMT R14, RZ, 0x7610, R14 ;  /* 0x00007610ff0e7816 */ /* 0x000fe2000000000e */
[----:B------:R-:W-:-:S02]  /*1cdb0*/  @!P1 IMAD.MOV.U32 R2, RZ, RZ, R9 ;  /* 0x000000ffff029224 */ /* 0x000fc400078e0009 */
[----:B------:R-:W2:Y:S04]  /*1cdc0*/  LDL R9, [R1+0x5b8] ;  /* 0x0005b80001097983 */ /* 0x000ea80000100800 */
[----:B----4-:R-:W4:Y:S04]  /*1cdd0*/  @!P1 LDG.E.U16 R14, desc[UR8][R2.64] ;  /* 0x00000008020e9981 */ /* 0x010f28000c1e1500 */
[----:B----4-:R0:W-:Y:S04]  /*1cde0*/  STL [R1+0x58], R14 ;  /* 0x0000580e01007387 */ /* 0x0101e80000100800 */
[----:B0-----:R-:W4:Y:S04]  /*1cdf0*/  LDL.LU R14, [R1+0x11a4] ;  /* 0x0011a400010e7983 */ /* 0x001f280000300800 */
[----:B------:R-:W2:Y:S04]  /*1ce00*/  LDL R2, [R1+0x5d4] ;  /* 0x0005d40001027983 */ /* 0x000ea80000100800 */
[----:B------:R-:W2:Y:S01]  /*1ce10*/  LDL R3, [R1+0x5d8] ;  /* 0x0005d80001037983 */ /* 0x000ea20000100800 */
[----:B---3--:R-:W-:-:S02]  /*1ce20*/  PRMT R0, RZ, 0x7610, R0 ;  /* 0x00007610ff007816 */ /* 0x008fc40000000000 */
[----:B--2---:R-:W-:-:S04]  /*1ce30*/  @!P2 LOP3.LUT R3, R3, R2, RZ, 0x3c, !PT ;  /* 0x000000020303a212 */ /* 0x004fc800078e3cff */
[----:B------:R-:W-:-:S04]  /*1ce40*/  @!P2 LOP3.LUT R2, R3, R2, RZ, 0x3c, !PT ;  /* 0x000000020302a212 */ /* 0x000fc800078e3cff */
[----:B------:R-:W-:-:S05]  /*1ce50*/  @!P2 LOP3.LUT R3, R3, R2, RZ, 0x3c, !PT ;  /* 0x000000020303a212 */ /* 0x000fca00078e3cff */
[----:B------:R-:W2:Y:S04]  /*1ce60*/  @!P2 LDG.E.U16 R0, desc[UR8][R2.64] ;  /* 0x000000080200a981 */ /* 0x000ea8000c1e1500 */
[----:B--2---:R0:W-:Y:S04]  /*1ce70*/  STL [R1+0x54], R0 ;  /* 0x0000540001007387 */ /* 0x0041e80000100800 */
[----:B0-----:R-:W2:Y:S04]  /*1ce80*/  LDL.LU R0, [R1+0x11a0] ;  /* 0x0011a00001007983 */ /* 0x001ea80000300800 */
[----:B------:R-:W3:Y:S04]  /*1ce90*/  LDL R2, [R1+0x5cc] ;  /* 0x0005cc0001027983 */ /* 0x000ee80000100800 */
[----:B------:R-:W3:Y:S01]  /*1cea0*/  LDL R3, [R1+0x5d0] ;  /* 0x0005d00001037983 */ /* 0x000ee20000100800 */
[----:B----4-:R-:W-:-:S02]  /*1ceb0*/  PRMT R14, RZ, 0x7610, R14 ;  /* 0x00007610ff0e7816 */ /* 0x010fc4000000000e */
        /* <DEDUP_REMOVED lines=12> */
[----:B------:R-:W2:Y:S01]  /*1cf80*/  @!P2 LDG.E.U16 R0, desc[UR8][R2.64] ;  /* 0x000000080200a981 */ /* 0x000ea2000c1e1500 */
[----:B---3--:R-:W-:-:S03]  /*1cf90*/  PRMT R14, RZ, 0x7610, R14 ;  /* 0x00007610ff0e7816 */ /* 0x008fc6000000000e */
[----:B--2---:R0:W-:Y:S04]  /*1cfa0*/  STL [R1+0x4c], R0 ;  /* 0x00004c0001007387 */ /* 0x0041e80000100800 */
[----:B0-----:R-:W2:Y:S04]  /*1cfb0*/  LDL.LU R0, [R1+0x1198] ;  /* 0x0011980001007983 */ /* 0x001ea80000300800 */
[----:B------:R-:W3:Y:S01]  /*1cfc0*/  LDL R3, [R1+0x5bc] ;  /* 0x0005bc0001037983 */ /* 0x000ee20000100800 */
[----:B------:R-:W-:Y:S01]  /*1cfd0*/  @!P1 IMAD.MOV.U32 R2, RZ, RZ, R15 ;  /* 0x000000ffff029224 */ /* 0x000fe200078e000f */
[----:B------:R-:W-:-:S02]  /*1cfe0*/  PRMT R5, RZ, 0x7610, R5 ;  /* 0x00007610ff057816 */ /* 0x000fc40000000005 */
[----:B------:R-:W4:Y:S04]  /*1cff0*/  LDL R15, [R1+0x53c] ;  /* 0x00053c00010f7983 */ /* 0x000f280000100800 */
[----:B---3--:R0:W3:Y:S04]  /*1d000*/  @!P1 LDG.E.U16 R14, desc[UR8][R2.64] ;  /* 0x00000008020e9981 */ /* 0x0080e8000c1e1500 */
[----:B------:R-:W4:Y:S01]  /*1d010*/  LDL R3, [R1+0x5b4] ;  /* 0x0005b40001037983 */ /* 0x000f220000100800 */
[----:B0-----:R-:W-:-:S03]  /*1d020*/  @!P2 IMAD.MOV.U32 R2, RZ, RZ, R9 ;  /* 0x000000ffff02a224 */ /* 0x001fc600078e0009 */
[----:B---3--:R0:W-:Y:S01]  /*1d030*/  STL [R1+0x48], R14 ;  /* 0x0000480e01007387 */ /* 0x0081e20000100800 */
[----:B--2---:R-:W-:-:S03]  /*1d040*/  PRMT R0, RZ, 0x7610, R0 ;  /* 0x00007610ff007816 */ /* 0x004fc60000000000 */
[----:B------:R-:W2:Y:S04]  /*1d050*/  LDL R9, [R1+0x534] ;  /* 0x0005340001097983 */ /* 0x000ea80000100800 */
[----:B----4-:R1:W3:Y:S04]  /*1d060*/  @!P2 LDG.E.U16 R5, desc[UR8][R2.64] ;  /* 0x000000080205a981 */ /* 0x0102e8000c1e1500 */
[----:B0-----:R-:W4:Y:S04]  /*1d070*/  LDL R14, [R1+0x540] ;  /* 0x00054000010e7983 */ /* 0x001f280000100800 */
[----:B------:R-:W1:Y:S04]  /*1d080*/  LDL R2, [R1+0x55c] ;  /* 0x00055c0001027983 */ /* 0x000e680000100800 */
[----:B------:R-:W1:Y:S02]  /*1d090*/  LDL R3, [R1+0x560] ;  /* 0x0005600001037983 */ /* 0x000e640000100800 */
[----:B-1----:R-:W-:-:S04]  /*1d0a0*/  @!P1 LOP3.LUT R3, R3, R2, RZ, 0x3c, !PT ;  /* 0x0000000203039212 */ /* 0x002fc800078e3cff */
[----:B------:R-:W-:-:S04]  /*1d0b0*/  @!P1 LOP3.LUT R2, R3, R2, RZ, 0x3c, !PT ;  /* 0x0000000203029212 */ /* 0x000fc800078e3cff */
[----:B------:R-:W-:-:S05]  /*1d0c0*/  @!P1 LOP3.LUT R3, R3, R2, RZ, 0x3c, !PT ;  /* 0x0000000203039212 */ /* 0x000fca00078e3cff */
[----:B------:R-:W2:Y:S04]  /*1d0d0*/  @!P1 LDG.E.U16 R0, desc[UR8][R2.64] ;  /* 0x0000000802009981 */ /* 0x000ea8000c1e1500 */
[----:B---3--:R0:W-:Y:S04]  /*1d0e0*/  STL [R1+0x44], R5 ;  /* 0x0000440501007387 */ /* 0x0081e80000100800 */
[----:B0-----:R-:W3:Y:S04]  /*1d0f0*/  LDL R5, [R1+0x538] ;  /* 0x0005380001057983 */ /* 0x001ee80000100800 */
        /* <DEDUP_REMOVED lines=13> */
[----:B--2---:R-:W-:-:S02]  /*1d1d0*/  PRMT R0, RZ, 0x7610, R0 ;  /* 0x00007610ff007816 */ /* 0x004fc40000000000 */
[----:B---3--:R-:W-:-:S04]  /*1d1e0*/  @!P1 LOP3.LUT R3, R3, R2, RZ, 0x3c, !PT ;  /* 0x0000000203039212 */ /* 0x008fc800078e3cff */
[----:B------:R-:W-:-:S04]  /*1d1f0*/  @!P1 LOP3.LUT R2, R3, R2, RZ, 0x3c, !PT ;  /* 0x0000000203029212 */ /* 0x000fc800078e3cff */
[----:B------:R-:W-:-:S05]  /*1d200*/  @!P1 LOP3.LUT R3, R3, R2, RZ, 0x3c, !PT ;  /* 0x0000000203039212 */ /* 0x000fca00078e3cff */
[----:B------:R-:W2:Y:S04]  /*1d210*/  @!P1 LDG.E.U16 R0, desc[UR8][R2.64] ;  /* 0x0000000802009981 */ /* 0x000ea8000c1e1500 */
[----:B--2---:R0:W-:Y:S04]  /*1d220*/  STL [R1+0x38], R0 ;  /* 0x0000380001007387 */ /* 0x0041e80000100800 */
[----:B0-----:R-:W2:Y:S04]  /*1d230*/  LDL.LU R0, [R1+0x118c] ;  /* 0x00118c0001007983 */ /* 0x001ea80000300800 */
[----:B------:R-:W3:Y:S04]  /*1d240*/  LDL R2, [R1+0x544] ;  /* 0x0005440001027983 */ /* 0x000ee80000100800 */
[----:B------:R-:W3:Y:S02]  /*1d250*/  LDL R3, [R1+0x548] ;  /* 0x0005480001037983 */ /* 0x000ee40000100800 */
[----:B---3--:R-:W-:-:S02]  /*1d260*/  @!P2 LOP3.LUT R3, R3, R2, RZ, 0x3c, !PT ;  /* 0x000000020303a212 */ /* 0x008fc400078e3cff */
[----:B--2---:R-:W-:Y:S02]  /*1d270*/  PRMT R0, RZ, 0x7610, R0 ;  /* 0x00007610ff007816 */ /* 0x004fe40000000000 */
[----:B------:R-:W-:-:S04]  /*1d280*/  @!P2 LOP3.LUT R2, R3, R2, RZ, 0x3c, !PT ;  /* 0x000000020302a212 */ /* 0x000fc800078e3cff */
[----:B------:R-:W-:-:S05]  /*1d290*/  @!P2 LOP3.LUT R3, R3, R2, RZ, 0x3c, !PT ;  /* 0x000000020303a212 */ /* 0x000fca00078e3cff */
[----:B------:R0:W2:Y:S01]  /*1d2a0*/  @!P2 LDG.E.U16 R0, desc[UR8][R2.64] ;  /* 0x000000080200a981 */ /* 0x0000a2000c1e1500 */
[----:B------:R-:W-:Y:S01]  /*1d2b0*/  PRMT R13, RZ, 0x7610, R13 ;  /* 0x00007610ff0d7816 */ /* 0x000fe2000000000d */
[----:B0-----:R-:W-:Y:S02]  /*1d2c0*/  @!P1 IMAD.MOV.U32 R2, RZ, RZ, R14 ;  /* 0x000000ffff029224 */ /* 0x001fe400078e000e */
[----:B------:R-:W-:-:S05]  /*1d2d0*/  @!P1 IMAD.MOV.U32 R3, RZ, RZ, R15 ;  /* 0x000000ffff039224 */ /* 0x000fca00078e000f */
[----:B------:R0:W3:Y:S04]  /*1d2e0*/  @!P1 LDG.E.U16 R13, desc[UR8][R2.64] ;  /* 0x00000008020d9981 */ /* 0x0000e8000c1e1500 */
[----:B--2---:R1:W-:Y:S04]  /*1d2f0*/  STL [R1+0x34], R0 ;  /* 0x0000340001007387 */ /* 0x0043e80000100800 */
[----:B-1----:R-:W2:Y:S01]  /*1d300*/  LDL.LU R0, [R1+0x1188] ;  /* 0x0011880001007983 */ /* 0x002ea20000300800 */
[----:B0-----:R-:W-:Y:S02]  /*1d310*/  @!P2 IMAD.MOV.U32 R2, RZ, RZ, R5 ;  /* 0x000000ffff02a224 */ /* 0x001fe400078e0005 */
[----:B------:R-:W-:Y:S01]  /*1d320*/  @!P2 IMAD.MOV.U32 R3, RZ, RZ, R9 ;  /* 0x000000ffff03a224 */ /* 0x000fe200078e0009 */
[----:B------:R-:W2:Y:S04]  /*1d330*/  LDL R15, [R1+0x4d0] ;  /* 0x0004d000010f7983 */ /* 0x000ea80000100800 */
[----:B------:R-:W2:Y:S04]  /*1d340*/  LDL R14, [R1+0x4c4] ;  /* 0x0004c400010e7983 */ /* 0x000ea80000100800 */
[----:B---3--:R0:W-:Y:S01]  /*1d350*/  STL [R1+0x30], R13 ;  /* 0x0000300d01007387 */ /* 0x0081e20000100800 */
[----:B----4-:R-:W-:-:S03]  /*1d360*/  PRMT R24, RZ, 0x7610, R24 ;  /* 0x00007610ff187816 */ /* 0x010fc60000000018 */
[----:B------:R-:W3:Y:S04]  /*1d370*/  LDL R9, [R1+0x4bc] ;  /* 0x0004bc0001097983 */ /* 0x000ee80000100800 */
[----:B------:R-:W4:Y:S04]  /*1d380*/  LDL R5, [R1+0x4c0] ;  /* 0x0004c00001057983 */ /* 0x000f280000100800 */
[----:B0-----:R-:W3:Y:S01]  /*1d390*/  LDL R13, [R1+0x4c8] ;  /* 0x0004c800010d7983 */ /* 0x001ee20000100800 */
[----:B--2---:R-:W-:-:S06]  /*1d3a0*/  PRMT R0, RZ, 0x7610, R0 ;  /* 0x00007610ff007816 */ /* 0x004fcc0000000000 */
[----:B------:R0:W2:Y:S04]  /*1d3b0*/  @!P2 LDG.E.U16 R0, desc[UR8][R2.64] ;  /* 0x000000080200a981 */ /* 0x0000a8000c1e1500 */
[----:B------:R-:W0:Y:S04]  /*1d3c0*/  LDL R2, [R1+0x4dc] ;  /* 0x0004dc0001027983 */ /* 0x000e280000100800 */
[----:B------:R-:W0:Y:S02]  /*1d3d0*/  LDL R3, [R1+0x4e0] ;  /* 0x0004e00001037983 */ /* 0x000e240000100800 */
[----:B0-----:R-:W-:-:S04]  /*1d3e0*/  @!P1 LOP3.LUT R3, R3, R2, RZ, 0x3c, !PT ;  /* 0x0000000203039212 */ /* 0x001fc800078e3cff */
[----:B------:R-:W-:-:S04]  /*1d3f0*/  @!P1 LOP3.LUT R2, R3, R2, RZ, 0x3c, !PT ;  /* 0x0000000203029212 */ /* 0x000fc800078e3cff */
[----:B------:R-:W-:-:S05]  /*1d400*/  @!P1 LOP3.LUT R3, R3, R2, RZ, 0x3c, !PT ;  /* 0x0000000203039212 */ /* 0x000fca00078e3cff */
[----:B------:R-:W4:Y:S04]  /*1d410*/  @!P1 LDG.E.U16 R24, desc[UR8][R2.64] ;  /* 0x0000000802189981 */ /* 0x000f28000c1e1500 */
[----:B--2---:R-:W-:Y:S04]  /*1d420*/  STL [R1+0x1140], R0 ;  /* 0x0011400001007387 */ /* 0x004fe80000100800 */
[----:B----4-:R0:W-:Y:S04]  /*1d430*/  STL [R1+0x28], R24 ;  /* 0x0000281801007387 */ /* 0x0101e80000100800 */
[----:B0-----:R-:W2:Y:S04]  /*1d440*/  LDL.LU R24, [R1+0x1184] ;  /* 0x0011840001187983 */ /* 0x001ea80000300800 */
[----:B------:R-:W4:Y:S04]  /*1d450*/  LDL R2, [R1+0x4d4] ;  /* 0x0004d40001027983 */ /* 0x000f280000100800 */
[----:B------:R-:W4:Y:S02]  /*1d460*/  LDL R3, [R1+0x4d8] ;  /* 0x0004d80001037983 */ /* 0x000f240000100800 */
[----:B----4-:R-:W-:-:S02]  /*1d470*/  @!P2 LOP3.LUT R3, R3, R2, RZ, 0x3c, !PT ;  /* 0x000000020303a212 */ /* 0x010fc400078e3cff */
[----:B--2---:R-:W-:Y:S02]  /*1d480*/  PRMT R24, RZ, 0x7610, R24 ;  /* 0x00007610ff187816 */ /* 0x004fe40000000018 */
[----:B------:R-:W-:-:S04]  /*1d490*/  @!P2 LOP3.LUT R2, R3, R2, RZ, 0x3c, !PT ;  /* 0x000000020302a212 */ /* 0x000fc800078e3cff */
[----:B------:R-:W-:-:S05]  /*1d4a0*/  @!P2 LOP3.LUT R3, R3, R2, RZ, 0x3c, !PT ;  /* 0x000000020303a212 */ /* 0x000fca00078e3cff */
[----:B------:R-:W2:Y:S01]  /*1d4b0*/  @!P2 LDG.E.U16 R24, desc[UR8][R2.64] ;  /* 0x000000080218a981 */ /* 0x000ea2000c1e1500 */
[----:B------:R-:W-:-:S03]  /*1d4c0*/  PRMT R12, RZ, 0x7610, R12 ;  /* 0x00007610ff0c7816 */ /* 0x000fc6000000000c */
[----:B--2---:R0:W-:Y:S04]  /*1d4d0*/  STL [R1+0x24], R24 ;  /* 0x0000241801007387 */ /* 0x0041e80000100800 */
[----:B0-----:R-:W2:Y:S04]  /*1d4e0*/  LDL.LU R24, [R1+0x1180] ;  /* 0x0011800001187983 */ /* 0x001ea80000300800 */
[----:B------:R-:W4:Y:S01]  /*1d4f0*/  LDL R3, [R1+0x4cc] ;  /* 0x0004cc0001037983 */ /* 0x000f220000100800 */
[----:B------:R-:W-:Y:S01]  /*1d500*/  @!P1 IMAD.MOV.U32 R2, RZ, RZ, R15 ;  /* 0x000000ffff029224 */ /* 0x000fe200078e000f */
[----:B------:R-:W-:-:S02]  /*1d510*/  PRMT R11, RZ, 0x7610, R11 ;  /* 0x00007610ff0b7816 */ /* 0x000fc4000000000b */
[----:B------:R-:W-:Y:S01]  /*1d520*/  PRMT R4, RZ, 0x7610, R4 ;  /* 0x00007610ff047816 */ /* 0x000fe20000000004 */
[----:B------:R-:W2:Y:S04]  /*1d530*/  LDL R15, [R1+0x45c] ;  /* 0x00045c00010f7983 */ /* 0x000ea80000100800 */
[----:B----4-:R3:W4:Y:S02]  /*1d540*/  @!P1 LDG.E.U16 R12, desc[UR8][R2.64] ;  /* 0x00000008020c9981 */ /* 0x010724000c1e1500 */
[----:B---3--:R-:W-:Y:S02]  /*1d550*/  @!P2 IMAD.MOV.U32 R2, RZ, RZ, R13 ;  /* 0x000000ffff02a224 */ /* 0x008fe400078e000d */
[----:B------:R-:W-:-:S05]  /*1d560*/  @!P2 IMAD.MOV.U32 R3, RZ, RZ, R14 ;  /* 0x000000ffff03a224 */ /* 0x000fca00078e000e */
[----:B------:R0:W3:Y:S02]  /*1d570*/  @!P2 LDG.E.U16 R11, desc[UR8][R2.64] ;  /* 0x00000008020ba981 */ /* 0x0000e4000c1e1500 */
[----:B0-----:R-:W-:Y:S02]  /*1d580*/  @!P1 IMAD.MOV.U32 R2, RZ, RZ, R5 ;  /* 0x000000ffff029224 */ /* 0x001fe400078e0005 */
[----:B------:R-:W-:-:S05]  /*1d590*/  @!P1 IMAD.MOV.U32 R3, RZ, RZ, R9 ;  /* 0x000000ffff039224 */ /* 0x000fca00078e0009 */
[----:B------:R0:W2:Y:S04]  /*1d5a0*/  @!P1 LDG.E.U16 R4, desc[UR8][R2.64] ;  /* 0x0000000802049981 */ /* 0x0000a8000c1e1500 */
[----:B----4-:R1:W-:Y:S04]  /*1d5b0*/  STL [R1+0x20], R12 ;  /* 0x0000200c01007387 */ /* 0x0103e80000100800 */
[----:B------:R-:W4:Y:S04]  /*1d5c0*/  LDL R14, [R1+0x454] ;  /* 0x00045400010e7983 */ /* 0x000f280000100800 */
[----:B-1----:R-:W4:Y:S04]  /*1d5d0*/  LDL R12, [R1+0x460] ;  /* 0x00046000010c7983 */ /* 0x002f280000100800 */
[----:B---3--:R1:W-:Y:S04]  /*1d5e0*/  STL [R1+0x1c], R11 ;  /* 0x00001c0b01007387 */ /* 0x0083e80000100800 */
[----:B------:R-:W0:Y:S04]  /*1d5f0*/  LDL R2, [R1+0x4b4] ;  /* 0x0004b40001027983 */ /* 0x000e280000100800 */
[----:B------:R-:W0:Y:S01]  /*1d600*/  LDL R3, [R1+0x4b8] ;  /* 0x0004b80001037983 */ /* 0x000e220000100800 */
[----:B--2---:R-:W-:-:S02]  /*1d610*/  PRMT R24, RZ, 0x7610, R24 ;  /* 0x00007610ff187816 */ /* 0x004fc40000000018 */
[----:B------:R-:W-:Y:S01]  /*1d620*/  PRMT R10, RZ, 0x7610, R10 ;  /* 0x00007610ff0a7816 */ /* 0x000fe2000000000a */
[----:B------:R-:W2:Y:S04]  /*1d630*/  LDL R13, [R1+0x44c] ;  /* 0x00044c00010d7983 */ /* 0x000ea80000100800 */
[----:B------:R-:W3:Y:S04]  /*1d640*/  LDL R9, [R1+0x450] ;  /* 0x0004500001097983 */ /* 0x000ee80000100800 */
[----:B------:R-:W2:Y:S04]  /*1d650*/  LDL R5, [R1+0x444] ;  /* 0x0004440001057983 */ /* 0x000ea80000100800 */
[----:B-1----:R-:W3:Y:S01]  /*1d660*/  LDL R11, [R1+0x458] ;  /* 0x00045800010b7983 */ /* 0x002ee20000100800 */
[----:B0-----:R-:W-:-:S04]  /*1d670*/  @!P2 LOP3.LUT R3, R3, R2, RZ, 0x3c, !PT ;  /* 0x000000020303a212 */ /* 0x001fc800078e3cff */
[----:B------:R-:W-:-:S04]  /*1d680*/  @!P2 LOP3.LUT R2, R3, R2, RZ, 0x3c, !PT ;  /* 0x000000020302a212 */ /* 0x000fc800078e3cff */
[----:B------:R-:W-:-:S05]  /*1d690*/  @!P2 LOP3.LUT R3, R3, R2, RZ, 0x3c, !PT ;  /* 0x000000020303a212 */ /* 0x000fca00078e3cff */
[----:B------:R4:W2:Y:S02]  /*1d6a0*/  @!P2 LDG.E.U16 R24, desc[UR8][R2.64] ;  /* 0x000000080218a981 */ /* 0x0008a4000c1e1500 */
[----:B----4-:R-:W-:Y:S02]  /*1d6b0*/  @!P1 IMAD.MOV.U32 R2, RZ, RZ, R12 ;  /* 0x000000ffff029224 */ /* 0x010fe400078e000c */
[----:B------:R-:W-:-:S05]  /*1d6c0*/  @!P1 IMAD.MOV.U32 R3, RZ, RZ, R15 ;  /* 0x000000ffff039224 */ /* 0x000fca00078e000f */
[----:B------:R3:W4:Y:S04]  /*1d6d0*/  @!P1 LDG.E.U16 R10, desc[UR8][R2.64] ;  /* 0x00000008020a9981 */ /* 0x000728000c1e1500 */
[----:B------:R0:W-:Y:S01]  /*1d6e0*/  STL [R1+0x18], R4 ;  /* 0x0000180401007387 */ /* 0x0001e20000100800 */
[----:B------:R-:W-:-:S03]  /*1d6f0*/  PRMT R6, RZ, 0x7610, R6 ;  /* 0x00007610ff067816 */ /* 0x000fc60000000006 */
[----:B0-----:R-:W4:Y:S01]  /*1d700*/  LDL R4, [R1+0x448] ;  /* 0x0004480001047983 */ /* 0x001f220000100800 */
[----:B---3--:R-:W-:Y:S01]  /*1d710*/  @!P2 IMAD.MOV.U32 R2, RZ, RZ, R11 ;  /* 0x000000ffff02a224 */ /* 0x008fe200078e000b */
[----:B------:R-:W-:-:S05]  /*1d720*/  @!P2 MOV R3, R14 ;  /* 0x0000000e0003a202 */ /* 0x000fca0000000f00 */
[----:B------:R0:W3:Y:S04]  /*1d730*/  @!P2 LDG.E.U16 R6, desc[UR8][R2.64] ;  /* 0x000000080206a981 */ /* 0x0000e8000c1e1500 */
[----:B--2---:R1:W-:Y:S04]  /*1d740*/  STL [R1+0x14], R24 ;  /* 0x0000141801007387 */ /* 0x0043e80000100800 */
[----:B-1----:R-:W2:Y:S04]  /*1d750*/  LDL.LU R24, [R1+0x117c] ;  /* 0x00117c0001187983 */ /* 0x002ea80000300800 */
[----:B------:R-:W2:Y:S04]  /*1d760*/  LDL R12, [R1+0x43c] ;  /* 0x00043c00010c7983 */ /* 0x000ea80000100800 */
[----:B----4-:R1:W-:Y:S01]  /*1d770*/  STL [R1+0x10], R10 ;  /* 0x0000100a01007387 */ /* 0x0103e20000100800 */
[----:B------:R-:W-:Y:S01]  /*1d780*/  PRMT R8, RZ, 0x7610, R8 ;  /* 0x00007610ff087816 */ /* 0x000fe20000000008 */
[----:B0-----:R-:W-:-:S02]  /*1d790*/  @!P1 IMAD.MOV.U32 R2, RZ, RZ, R9 ;  /* 0x000000ffff029224 */ /* 0x001fc400078e0009 */
[----:B------:R-:W-:Y:S01]  /*1d7a0*/  @!P1 IMAD.MOV.U32 R3, RZ, RZ, R13 ;  /* 0x000000ffff039224 */ /* 0x000fe200078e000d */
[----:B------:R-:W-:Y:S02]  /*1d7b0*/  PRMT R0, RZ, 0x7610, R0 ;  /* 0x00007610ff007816 */ /* 0x000fe40000000000 */
[----:B------:R-:W-:Y:S01]  /*1d7c0*/  PRMT R7, RZ, 0x7610, R7 ;  /* 0x00007610ff077816 */ /* 0x000fe20000000007 */
[----:B------:R-:W4:Y:S04]  /*1d7d0*/  LDL R11, [R1+0x434] ;  /* 0x00043400010b7983 */ /* 0x000f280000100800 */
[----:B------:R0:W4:Y:S04]  /*1d7e0*/  @!P1 LDG.E.U16 R8, desc[UR8][R2.64] ;  /* 0x0000000802089981 */ /* 0x000128000c1e1500 */
[----:B-1----:R-:W4:Y:S01]  /*1d7f0*/  LDL R10, [R1+0x440] ;  /* 0x00044000010a7983 */ /* 0x002f220000100800 */
[----:B0-----:R-:W-:-:S02]  /*1d800*/  @!P2 IMAD.MOV.U32 R2, RZ, RZ, R4 ;  /* 0x000000ffff02a224 */ /* 0x001fc400078e0004 */
[----:B------:R-:W-:-:S05]  /*1d810*/  @!P2 IMAD.MOV.U32 R3, RZ, RZ, R5 ;  /* 0x000000ffff03a224 */ /* 0x000fca00078e0005 */
[----:B------:R2:W4:Y:S04]  /*1d820*/  @!P2 LDG.E.U16 R0, desc[UR8][R2.64] ;  /* 0x000000080200a981 */ /* 0x000528000c1e1500 */
[----:B---3--:R0:W-:Y:S04]  /*1d830*/  STL [R1+0xc], R6 ;  /* 0x00000c0601007387 */ /* 0x0081e80000100800 */
[----:B------:R-:W3:Y:S04]  /*1d840*/  LDL R9, [R1+0x3dc] ;  /* 0x0003dc0001097983 */ /* 0x000ee80000100800 */
[----:B0-----:R-:W3:Y:S01]  /*1d850*/  LDL R6, [R1+0x438] ;  /* 0x0004380001067983 */ /* 0x001ee20000100800 */
[----:B--2---:R-:W-:-:S02]  /*1d860*/  @!P1 IMAD.MOV.U32 R3, RZ, RZ, R12 ;  /* 0x000000ffff039224 */ /* 0x004fc400078e000c */
[----:B----4-:R-:W-:-:S05]  /*1d870*/  @!P1 IMAD.MOV.U32 R2, RZ, RZ, R10 ;  /* 0x000000ffff029224 */ /* 0x010fca00078e000a */
[----:B------:R0:W2:Y:S04]  /*1d880*/  @!P1 LDG.E.U16 R7, desc[UR8][R2.64] ;  /* 0x0000000802079981 */ /* 0x0000a8000c1e1500 */
[----:B------:R1:W-:Y:S04]  /*1d890*/  STL [R1+0x8], R8 ;  /* 0x0000080801007387 */ /* 0x0003e80000100800 */
[----:B------:R-:W4:Y:S04]  /*1d8a0*/  LDL R5, [R1+0x3d4] ;  /* 0x0003d40001057983 */ /* 0x000f280000100800 */
[----:B------:R-:W4:Y:S04]  /*1d8b0*/  LDL R4, [R1+0x3d8] ;  /* 0x0003d80001047983 */ /* 0x000f280000100800 */
[----:B-1----:R-:W4:Y:S04]  /*1d8c0*/  LDL R8, [R1+0x3e0] ;  /* 0x0003e00001087983 */ /* 0x002f280000100800 */
[----:B------:R1:W-:Y:S04]  /*1d8d0*/  STL [R1+0x1150], R0 ;  /* 0x0011500001007387 */ /* 0x0003e80000100800 */
[----:B------:R-:W4:Y:S01]  /*1d8e0*/  LDL R10, [R1+0x3cc] ;  /* 0x0003cc00010a7983 */ /* 0x000f220000100800 */
[----:B------:R-:W-:Y:S01]  /*1d8f0*/  PRMT R26, RZ, 0x7610, R26 ;  /* 0x00007610ff1a7816 */ /* 0x000fe2000000001a */
[----:B0-----:R-:W-:-:S02]  /*1d900*/  @!P2 IMAD.MOV.U32 R3, RZ, RZ, R11 ;  /* 0x000000ffff03a224 */ /* 0x001fc400078e000b */
[----:B---3--:R-:W-:-:S05]  /*1d910*/  @!P2 IMAD.MOV.U32 R2, RZ, RZ, R6 ;  /* 0x000000ffff02a224 */ /* 0x008fca00078e0006 */
[----:B------:R0:W3:Y:S04]  /*1d920*/  @!P2 LDG.E.U16 R26, desc[UR8][R2.64] ;  /* 0x00000008021aa981 */ /* 0x0000e8000c1e1500 */
[----:B--2---:R2:W-:Y:S01]  /*1d930*/  STL [R1], R7 ;  /* 0x0000000701007387 */ /* 0x0045e20000100800 */
[----:B------:R-:W-:Y:S01]  /*1d940*/  PRMT R24, RZ, 0x7610, R24 ;  /* 0x00007610ff187816 */ /* 0x000fe20000000018 */
[----:B0-----:R-:W-:Y:S01]  /*1d950*/  @!P1 IMAD.MOV.U32 R3, RZ, RZ, R9 ;  /* 0x000000ffff039224 */ /* 0x001fe200078e0009 */
[----:B------:R-:W-:Y:S01]  /*1d960*/  PRMT R20, RZ, 0x7610, R20 ;  /* 0x00007610ff147816 */ /* 0x000fe20000000014 */
[----:B------:R-:W3:Y:S04]  /*1d970*/  LDL R6, [R1+0x3c4] ;  /* 0x0003c40001067983 */ /* 0x000ee80000100800 */
[----:B-1----:R-:W3:Y:S04]  /*1d980*/  LDL R0, [R1+0x3c8] ;  /* 0x0003c80001007983 */ /* 0x002ee80000100800 */
[----:B--2---:R-:W2:Y:S01]  /*1d990*/  LDL R7, [R1+0x3d0] ;  /* 0x0003d00001077983 */ /* 0x004ea20000100800 */
[----:B----4-:R-:W-:-:S05]  /*1d9a0*/  @!P1 IMAD.MOV.U32 R2, RZ, RZ, R8 ;  /* 0x000000ffff029224 */ /* 0x010fca00078e0008 */
[----:B------:R0:W4:Y:S01]  /*1d9b0*/  @!P1 LDG.E.U16 R24, desc[UR8][R2.64] ;  /* 0x0000000802189981 */ /* 0x000122000c1e1500 */
[----:B------:R-:W-:Y:S01]  /*1d9c0*/  PRMT R18, RZ, 0x7610, R18 ;  /* 0x00007610ff127816 */ /* 0x000fe20000000012 */
[----:B0-----:R-:W-:Y:S02]  /*1d9d0*/  @!P2 IMAD.MOV.U32 R2, RZ, RZ, R4 ;  /* 0x000000ffff02a224 */ /* 0x001fe400078e0004 */
[----:B------:R-:W-:-:S05]  /*1d9e0*/  @!P2 IMAD.MOV.U32 R3, RZ, RZ, R5 ;  /* 0x000000ffff03a224 */ /* 0x000fca00078e0005 */
[----:B------:R0:W4:Y:S04]  /*1d9f0*/  @!P2 LDG.E.U16 R20, desc[UR8][R2.64] ;  /* 0x000000080214a981 */ /* 0x000128000c1e1500 */
[----:B---3--:R-:W-:Y:S04]  /*1da00*/  STL [R1+0x1144], R26 ;  /* 0x0011441a01007387 */ /* 0x008fe80000100800 */
[----:B------:R-:W3:Y:S04]  /*1da10*/  LDL R5, [R1+0x3bc] ;  /* 0x0003bc0001057983 */ /* 0x000ee80000100800 */
[----:B------:R-:W3:Y:S04]  /*1da20*/  LDL R4, [R1+0x3c0] ;  /* 0x0003c00001047983 */ /* 0x000ee80000100800 */
[----:B------:R-:W4:Y:S04]  /*1da30*/  LDL R9, [R1+0x35c] ;  /* 0x00035c0001097983 */ /* 0x000f280000100800 */
[----:B------:R-:W4:Y:S01]  /*1da40*/  LDL R8, [R1+0x360] ;  /* 0x0003600001087983 */ /* 0x000f220000100800 */
[----:B0-----:R-:W-:-:S02]  /*1da50*/  @!P1 IMAD.MOV.U32 R3, RZ, RZ, R10 ;  /* 0x000000ffff039224 */ /* 0x001fc400078e000a */
[----:B--2---:R-:W-:-:S05]  /*1da60*/  @!P1 IMAD.MOV.U32 R2, RZ, RZ, R7 ;  /* 0x000000ffff029224 */ /* 0x004fca00078e0007 */
[----:B------:R0:W2:Y:S01]  /*1da70*/  @!P1 LDG.E.U16 R18, desc[UR8][R2.64] ;  /* 0x0000000802129981 */ /* 0x0000a2000c1e1500 */
[----:B------:R-:W-:Y:S01]  /*1da80*/  PRMT R16, RZ, 0x7610, R16 ;  /* 0x00007610ff107816 */ /* 0x000fe20000000010 */
[----:B0-----:R-:W-:Y:S01]  /*1da90*/  @!P2 IMAD.MOV.U32 R2, RZ, RZ, R0 ;  /* 0x000000ffff02a224 */ /* 0x001fe200078e0000 */
[----:B------:R-:W-:-:S05]  /*1daa0*/  @!P2 MOV R3, R6 ;  /* 0x000000060003a202 */ /* 0x000fca0000000f00 */
[----:B------:R0:W4:Y:S02]  /*1dab0*/  @!P2 LDG.E.U16 R16, desc[UR8][R2.64] ;  /* 0x000000080210a981 */ /* 0x000124000c1e1500 */
[----:B0-----:R-:W-:-:S06]  /*1dac0*/  PRMT R2, RZ, 0x7610, R2 ;  /* 0x00007610ff027816 */ /* 0x001fcc0000000002 */
[----:B---3--:R4:W3:Y:S04]  /*1dad0*/  @!P1 LDG.E.U16 R2, desc[UR8][R4.64] ;  /* 0x0000000804029981 */ /* 0x0088e8000c1e1500 */
[----:B--2---:R-:W-:Y:S04]  /*1dae0*/  STL [R1+0x1154], R18 ;  /* 0x0011541201007387 */ /* 0x004fe80000100800 */
[----:B------:R-:W2:Y:S04]  /*1daf0*/  LDL R7, [R1+0x354] ;  /* 0x0003540001077983 */ /* 0x000ea80000100800 */
[----:B------:R-:W2:Y:S04]  /*1db00*/  LDL R6, [R1+0x358] ;  /* 0x0003580001067983 */ /* 0x000ea80000100800 */
[----:B------:R-:W2:Y:S04]  /*1db10*/  LDL R12, [R1+0x34c] ;  /* 0x00034c00010c7983 */ /* 0x000ea80000100800 */
[----:B------:R-:W2:Y:S01]  /*1db20*/  LDL R0, [R1+0x350] ;  /* 0x0003500001007983 */ /* 0x000ea20000100800 */
[----:B------:R-:W-:Y:S01]  /*1db30*/  PRMT R3, RZ, 0x7610, R3 ;  /* 0x00007610ff037816 */ /* 0x000fe20000000003 */
[----:B----4-:R-:W-:-:S02]  /*1db40*/  @!P1 IMAD.MOV.U32 R4, RZ, RZ, R8 ;  /* 0x000000ffff049224 */ /* 0x010fc400078e0008 */
[----:B------:R-:W-:-:S05]  /*1db50*/  @!P1 IMAD.MOV.U32 R5, RZ, RZ, R9 ;  /* 0x000000ffff059224 */ /* 0x000fca00078e0009 */
[----:B------:R0:W4:Y:S02]  /*1db60*/  @!P1 LDG.E.U16 R3, desc[UR8][R4.64] ;  /* 0x0000000804039981 */ /* 0x000124000c1e1500 */
[----:B0-----:R-:W-:Y:S02]  /*1db70*/  PRMT R4, RZ, 0x7610, R4 ;  /* 0x00007610ff047816 */ /* 0x001fe40000000004 */
[----:B------:R-:W-:Y:S01]  /*1db80*/  PRMT R5, RZ, 0x7610, R5 ;  /* 0x00007610ff057816 */ /* 0x000fe20000000005 */
[----:B------:R-:W-:Y:S04]  /*1db90*/  STL [R1+0x1158], R16 ;  /* 0x0011581001007387 */ /* 0x000fe80000100800 */
[----:B---3--:R0:W-:Y:S04]  /*1dba0*/  STL [R1+0x1148], R2 ;  /* 0x0011480201007387 */ /* 0x0081e80000100800 */
[----:B------:R-:W3:Y:S04]  /*1dbb0*/  LDL R9, [R1+0x2dc] ;  /* 0x0002dc0001097983 */ /* 0x000ee80000100800 */
[----:B------:R-:W3:Y:S04]  /*1dbc0*/  LDL R8, [R1+0x2e0] ;  /* 0x0002e00001087983 */ /* 0x000ee80000100800 */
[----:B------:R-:W4:Y:S04]  /*1dbd0*/  LDL R15, [R1+0x2d4] ;  /* 0x0002d400010f7983 */ /* 0x000f280000100800 */
[----:B------:R-:W4:Y:S04]  /*1dbe0*/  LDL R14, [R1+0x2d8] ;  /* 0x0002d800010e7983 */ /* 0x000f280000100800 */
[----:B------:R-:W4:Y:S04]  /*1dbf0*/  LDL R11, [R1+0x25c] ;  /* 0x00025c00010b7983 */ /* 0x000f280000100800 */
[----:B------:R-:W4:Y:S04]  /*1dc00*/  LDL R10, [R1+0x260] ;  /* 0x00026000010a7983 */ /* 0x000f280000100800 */
[----:B------:R-:W4:Y:S04]  /*1dc10*/  LDL R13, [R1+0x258] ;  /* 0x00025800010d7983 */ /* 0x000f280000100800 */
[----:B0-----:R-:W4:Y:S04]  /*1dc20*/  LDL R2, [R1+0x344] ;  /* 0x0003440001027983 */ /* 0x001f280000100800 */
[----:B--2---:R0:W2:Y:S02]  /*1dc30*/  @!P2 LDG.E.U16 R4, desc[UR8][R6.64] ;  /* 0x000000080604a981 */ /* 0x0040a4000c1e1500 */
[----:B0-----:R-:W-:-:S02]  /*1dc40*/  @!P1 IMAD.MOV.U32 R6, RZ, RZ, R0 ;  /* 0x000000ffff069224 */ /* 0x001fc400078e0000 */
[----:B------:R-:W-:Y:S01]  /*1dc50*/  @!P1 IMAD.MOV.U32 R7, RZ, RZ, R12 ;  /* 0x000000ffff079224 */ /* 0x000fe200078e000c */
[----:B------:R-:W2:Y:S04]  /*1dc60*/  LDL R0, [R1+0x348] ;  /* 0x0003480001007983 */ /* 0x000ea80000100800 */
[----:B------:R-:W2:Y:S04]  /*1dc70*/  LDL R12, [R1+0xa38] ;  /* 0x000a3800010c7983 */ /* 0x000ea80000100800 */
[----:B------:R0:W2:Y:S02]  /*1dc80*/  @!P1 LDG.E.U16 R5, desc[UR8][R6.64] ;  /* 0x0000000806059981 */ /* 0x0000a4000c1e1500 */
[----:B0-----:R-:W-:-:S06]  /*1dc90*/  PRMT R6, RZ, 0x7610, R6 ;  /* 0x00007610ff067816 */ /* 0x001fcc0000000006 */
[----:B---3--:R4:W3:Y:S02]  /*1dca0*/  @!P1 LDG.E.U16 R6, desc[UR8][R8.64] ;  /* 0x0000000808069981 */ /* 0x0088e4000c1e1500 */
[----:B----4-:R-:W-:Y:S02]  /*1dcb0*/  @!P2 IMAD.MOV.U32 R9, RZ, RZ, R15 ;  /* 0x000000ffff09a224 */ /* 0x010fe400078e000f */
[----:B--2---:R0:W-:Y:S04]  /*1dcc0*/  STL [R1+0x115c], R5 ;  /* 0x00115c0501007387 */ /* 0x0041e80000100800 */
[----:B------:R-:W2:Y:S04]  /*1dcd0*/  LDL R16, [R1+0x2cc] ;  /* 0x0002cc0001107983 */ /* 0x000ea80000100800 */
[----:B------:R-:W4:Y:S01]  /*1dce0*/  LDL R15, [R1+0x2d0] ;  /* 0x0002d000010f7983 */ /* 0x000f220000100800 */
[----:B------:R-:W-:Y:S01]  /*1dcf0*/  PRMT R7, RZ, 0x7610, R7 ;  /* 0x00007610ff077816 */ /* 0x000fe20000000007 */
[----:B------:R-:W-:-:S02]  /*1dd00*/  @!P2 IMAD.MOV.U32 R8, RZ, RZ, R14 ;  /* 0x000000ffff08a224 */ /* 0x000fc400078e000e */
[----:B------:R-:W3:Y:S04]  /*1dd10*/  LDL R14, [R1+0x2c4] ;  /* 0x0002c400010e7983 */ /* 0x000ee80000100800 */
[----:B------:R1:W3:Y:S04]  /*1dd20*/  @!P2 LDG.E.U16 R7, desc[UR8][R8.64] ;  /* 0x000000080807a981 */ /* 0x0002e8000c1e1500 */
[----:B0-----:R-:W3:Y:S01]  /*1dd30*/  LDL R5, [R1+0x2c8] ;  /* 0x0002c80001057983 */ /* 0x001ee20000100800 */
[----:B-1----:R-:W-:Y:S02]  /*1dd40*/  PRMT R8, RZ, 0x7610, R8 ;  /* 0x00007610ff087816 */ /* 0x002fe40000000008 */
[----:B------:R-:W-:-:S04]  /*1dd50*/  PRMT R9, RZ, 0x7610, R9 ;  /* 0x00007610ff097816 */ /* 0x000fc80000000009 */
[----:B------:R0:W3:Y:S02]  /*1dd60*/  @!P1 LDG.E.U16 R8, desc[UR8][R10.64] ;  /* 0x000000080a089981 */ /* 0x0000e4000c1e1500 */
[----:B0-----:R-:W-:Y:S02]  /*1dd70*/  @!P2 IMAD.MOV.U32 R10, RZ, RZ, R12 ;  /* 0x000000ffff0aa224 */ /* 0x001fe400078e000c */
[----:B------:R-:W-:Y:S02]  /*1dd80*/  @!P2 IMAD.MOV.U32 R11, RZ, RZ, R13 ;  /* 0x000000ffff0ba224 */ /* 0x000fe400078e000d */
[----:B------:R-:W-:Y:S02]  /*1dd90*/  @!P2 IMAD.MOV.U32 R12, RZ, RZ, R0 ;  /* 0x000000ffff0ca224 */ /* 0x000fe400078e0000 */
[----:B------:R-:W-:Y:S01]  /*1dda0*/  @!P2 IMAD.MOV.U32 R13, RZ, RZ, R2 ;  /* 0x000000ffff0da224 */ /* 0x000fe200078e0002 */
[----:B------:R-:W3:Y:S04]  /*1ddb0*/  LDL R0, [R1+0xa34] ;  /* 0x000a340001007983 */ /* 0x000ee80000100800 */
[----:B------:R0:W3:Y:S04]  /*1ddc0*/  @!P2 LDG.E.U16 R9, desc[UR8][R10.64] ;  /* 0x000000080a09a981 */ /* 0x0000e8000c1e1500 */
[----:B------:R-:W3:Y:S01]  /*1ddd0*/  LDL R2, [R1+0x254] ;  /* 0x0002540001027983 */ /* 0x000ee20000100800 */
[----:B0-----:R-:W-:-:S02]  /*1dde0*/  PRMT R10, RZ, 0x7610, R10 ;  /* 0x00007610ff0a7816 */ /* 0x001fc4000000000a */
[----:B------:R-:W-:-:S04]  /*1ddf0*/  PRMT R11, RZ, 0x7610, R11 ;  /* 0x00007610ff0b7816 */ /* 0x000fc8000000000b */
[----:B------:R2:W3:Y:S02]  /*1de00*/  @!P2 LDG.E.U16 R10, desc[UR8][R12.64] ;  /* 0x000000080c0aa981 */ /* 0x0004e4000c1e1500 */
[----:B--2---:R-:W-:Y:S02]  /*1de10*/  @!P1 IMAD.MOV.U32 R13, RZ, RZ, R16 ;  /* 0x000000ffff0d9224 */ /* 0x004fe400078e0010 */
[----:B----4-:R-:W-:-:S05]  /*1de20*/  @!P1 IMAD.MOV.U32 R12, RZ, RZ, R15 ;  /* 0x000000ffff0c9224 */ /* 0x010fca00078e000f */
[----:B------:R0:W2:Y:S01]  /*1de30*/  @!P1 LDG.E.U16 R11, desc[UR8][R12.64] ;  /* 0x000000080c0b9981 */ /* 0x0000a2000c1e1500 */
[----:B---3--:R-:W-:Y:S02]  /*1de40*/  @!P2 IMAD.MOV.U32 R15, RZ, RZ, R14 ;  /* 0x000000ffff0fa224 */ /* 0x008fe400078e000e */
[----:B------:R-:W-:Y:S01]  /*1de50*/  @!P2 IMAD.MOV.U32 R14, RZ, RZ, R5 ;  /* 0x000000ffff0ea224 */ /* 0x000fe200078e0005 */
[----:B0-----:R-:W-:-:S06]  /*1de60*/  PRMT R12, RZ, 0x7610, R12 ;  /* 0x00007610ff0c7816 */ /* 0x001fcc000000000c */
[----:B------:R0:W3:Y:S04]  /*1de70*/  @!P2 LDG.E.U16 R12, desc[UR8][R14.64] ;  /* 0x000000080e0ca981 */ /* 0x0000e8000c1e1500 */
[----:B------:R1:W-:Y:S04]  /*1de80*/  STL [R1+0x1160], R10 ;  /* 0x0011600a01007387 */ /* 0x0003e80000100800 */
[----:B------:R-:W4:Y:S04]  /*1de90*/  LDL R18, [R1+0xa3c] ;  /* 0x000a3c0001127983 */ /* 0x000f280000100800 */
[----:B--2---:R2:W-:Y:S04]  /*1dea0*/  STL [R1+0x1164], R11 ;  /* 0x0011640b01007387 */ /* 0x0045e80000100800 */
[----:B------:R-:W3:Y:S04]  /*1deb0*/  LDL R16, [R1+0x3b4] ;  /* 0x0003b40001107983 */ /* 0x000ee80000100800 */
[----:B-1----:R-:W3:Y:S04]  /*1dec0*/  LDL R10, [R1+0x33c] ;  /* 0x00033c00010a7983 */ /* 0x002ee80000100800 */
[----:B------:R-:W3:Y:S04]  /*1ded0*/  LDL R5, [R1+0x340] ;  /* 0x0003400001057983 */ /* 0x000ee80000100800 */
[----:B--2---:R-:W2:Y:S01]  /*1dee0*/  LDL R11, [R1+0x3b8] ;  /* 0x0003b800010b7983 */ /* 0x004ea20000100800 */
[----:B------:R-:W-:Y:S01]  /*1def0*/  PRMT R13, RZ, 0x7610, R13 ;  /* 0x00007610ff0d7816 */ /* 0x000fe2000000000d */
[----:B0-----:R-:W-:Y:S01]  /*1df00*/  @!P1 IMAD.MOV.U32 R14, RZ, RZ, R0 ;  /* 0x000000ffff0e9224 */ /* 0x001fe200078e0000 */
[----:B------:R-:W-:-:S02]  /*1df10*/  @!P1 MOV R15, R2 ;  /* 0x00000002000f9202 */ /* 0x000fc40000000f00 */
[----:B------:R-:W-:-:S03]  /*1df20*/  PRMT R17, RZ, 0x7610, R17 ;  /* 0x00007610ff117816 */ /* 0x000fc60000000011 */
[----:B------:R0:W2:Y:S01]  /*1df30*/  @!P1 LDG.E.U16 R13, desc[UR8][R14.64] ;  /* 0x000000080e0d9981 */ /* 0x0000a2000c1e1500 */
[----:B------:R-:W-:Y:S01]  /*1df40*/  PRMT R19, RZ, 0x7610, R19 ;  /* 0x00007610ff137816 */ /* 0x000fe20000000013 */
[----:B0-----:R-:W-:Y:S01]  /*1df50*/  @!P2 IMAD.MOV.U32 R15, RZ, RZ, R29 ;  /* 0x000000ffff0fa224 */ /* 0x001fe200078e001d */
[----:B------:R-:W-:Y:S01]  /*1df60*/  PRMT R21, RZ, 0x7610, R21 ;  /* 0x00007610ff157816 */ /* 0x000fe20000000015 */
[----:B----4-:R-:W-:-:S05]  /*1df70*/  @!P2 IMAD.MOV.U32 R14, RZ, RZ, R18 ;  /* 0x000000ffff0ea224 */ /* 0x010fca00078e0012 */
[----:B------:R0:W4:Y:S04]  /*1df80*/  @!P2 LDG.E.U16 R17, desc[UR8][R14.64] ;  /* 0x000000080e11a981 */ /* 0x000128000c1e1500 */
[----:B---3--:R-:W-:Y:S04]  /*1df90*/  STL [R1+0x1168], R12 ;  /* 0x0011680c01007387 */ /* 0x008fe80000100800 */
[----:B------:R-:W3:Y:S04]  /*1dfa0*/  LDL R2, [R1+0x334] ;  /* 0x0003340001027983 */ /* 0x000ee80000100800 */
[----:B------:R-:W3:Y:S01]  /*1dfb0*/  LDL R0, [R1+0x338] ;  /* 0x0003380001007983 */ /* 0x000ee20000100800 */
[----:B0-----:R-:W-:-:S02]  /*1dfc0*/  @!P2 IMAD.MOV.U32 R15, RZ, RZ, R16 ;  /* 0x000000ffff0fa224 */ /* 0x001fc400078e0010 */
[----:B--2---:R-:W-:-:S05]  /*1dfd0*/  @!P2 IMAD.MOV.U32 R14, RZ, RZ, R11 ;  /* 0x000000ffff0ea224 */ /* 0x004fca00078e000b */
[----:B------:R0:W2:Y:S02]  /*1dfe0*/  @!P2 LDG.E.U16 R19, desc[UR8][R14.64] ;  /* 0x000000080e13a981 */ /* 0x0000a4000c1e1500 */
[----:B0-----:R-:W-:Y:S02]  /*1dff0*/  @!P1 IMAD.MOV.U32 R14, RZ, RZ, R5 ;  /* 0x000000ffff0e9224 */ /* 0x001fe400078e0005 */
[----:B------:R-:W-:-:S05]  /*1e000*/  @!P1 IMAD.MOV.U32 R15, RZ, RZ, R10 ;  /* 0x000000ffff0f9224 */ /* 0x000fca00078e000a */
[----:B------:R3:W2:Y:S04]  /*1e010*/  @!P1 LDG.E.U16 R21, desc[UR8][R14.64] ;  /* 0x000000080e159981 */ /* 0x0006a8000c1e1500 */
[----:B------:R-:W-:Y:S04]  /*1e020*/  STL [R1+0x116c], R13 ;  /* 0x00116c0d01007387 */ /* 0x000fe80000100800 */
[----:B------:R-:W-:Y:S01]  /*1e030*/  STL [R1+0xbdc], R29 ;  /* 0x000bdc1d01007387 */ /* 0x000fe20000100800 */
[----:B------:R-:W-:-:S03]  /*1e040*/  PRMT R22, RZ, 0x7610, R22 ;  /* 0x00007610ff167816 */ /* 0x000fc60000000016 */
[----:B----4-:R-:W-:Y:S01]  /*1e050*/  STL [R1+0x1170], R17 ;  /* 0x0011701101007387 */ /* 0x010fe20000100800 */
[----:B---3--:R-:W-:Y:S02]  /*1e060*/  @!P2 IMAD.MOV.U32 R15, RZ, RZ, R2 ;  /* 0x000000ffff0fa224 */ /* 0x008fe400078e0002 */
[----:B------:R-:W-:-:S05]  /*1e070*/  @!P2 IMAD.MOV.U32 R14, RZ, RZ, R0 ;  /* 0x000000ffff0ea224 */ /* 0x000fca00078e0000 */
[----:B------:R-:W3:Y:S04]  /*1e080*/  @!P2 LDG.E.U16 R22, desc[UR8][R14.64] ;  /* 0x000000080e16a981 */ /* 0x000ee8000c1e1500 */
[----:B--2---:R-:W-:Y:S04]  /*1e090*/  STL [R1+0x114c], R19 ;  /* 0x00114c1301007387 */ /* 0x004fe80000100800 */
[----:B------:R0:W-:Y:S04]  /*1e0a0*/  STL [R1+0x1174], R21 ;  /* 0x0011741501007387 */ /* 0x0001e80000100800 */
[----:B0-----:R-:W2:Y:S04]  /*1e0b0*/  LDL.LU R21, [R1+0xa0] ;  /* 0x0000a00001157983 */ /* 0x001ea80000300800 */
        /* <DEDUP_REMOVED lines=13> */
[----:B------:R-:W2:Y:S04]  /*1e190*/  LDL R14, [R1+0x2bc] ;  /* 0x0002bc00010e7983 */ /* 0x000ea80000100800 */
[----:B------:R-:W2:Y:S01]  /*1e1a0*/  LDL R15, [R1+0x2c0] ;  /* 0x0002c000010f7983 */ /* 0x000ea20000100800 */
[----:B------:R-:W-:-:S03]  /*1e1b0*/  PRMT R23, RZ, 0x7610, R23 ;  /* 0x00007610ff177816 */ /* 0x000fc60000000017 */
[----:B---3--:R0:W-:Y:S01]  /*1e1c0*/  STL [R1+0x1178], R22 ;  /* 0x0011781601007387 */ /* 0x0081e20000100800 */
[----:B--2---:R-:W-:-:S04]  /*1e1d0*/  @!P1 LOP3.LUT R15, R15, R14, RZ, 0x3c, !PT ;  /* 0x0000000e0f0f9212 */ /* 0x004fc800078e3cff */
[----:B------:R-:W-:-:S04]  /*1e1e0*/  @!P1 LOP3.LUT R14, R15, R14, RZ, 0x3c, !PT ;  /* 0x0000000e0f0e9212 */ /* 0x000fc800078e3cff */
[----:B------:R-:W-:-:S05]  /*1e1f0*/  @!P1 LOP3.LUT R15, R15, R14, RZ, 0x3c, !PT ;  /* 0x0000000e0f0f9212 */ /* 0x000fca00078e3cff */
[----:B------:R1:W2:Y:S04]  /*1e200*/  @!P1 LDG.E.U16 R23, desc[UR8][R14.64] ;  /* 0x000000080e179981 */ /* 0x0002a8000c1e1500 */
[----:B------:R-:W1:Y:S04]  /*1e210*/  LDL R14, [R1+0x2b4] ;  /* 0x0002b400010e7983 */ /* 0x000e680000100800 */
[----:B------:R-:W1:Y:S01]  /*1e220*/  LDL R15, [R1+0x2b8] ;  /* 0x0002b800010f7983 */ /* 0x000e620000100800 */
[----:B------:R-:W-:Y:S02]  /*1e230*/  PRMT R25, RZ, 0x7610, R25 ;  /* 0x00007610ff197816 */ /* 0x000fe40000000019 */
[----:B-1----:R-:W-:-:S04]  /*1e240*/  @!P2 LOP3.LUT R15, R15, R14, RZ, 0x3c, !PT ;  /* 0x0000000e0f0fa212 */ /* 0x002fc800078e3cff */
[----:B------:R-:W-:-:S04]  /*1e250*/  @!P2 LOP3.LUT R14, R15, R14, RZ, 0x3c, !PT ;  /* 0x0000000e0f0ea212 */ /* 0x000fc800078e3cff */
[----:B------:R-:W-:-:S05]  /*1e260*/  @!P2 LOP3.LUT R15, R15, R14, RZ, 0x3c, !PT ;  /* 0x0000000e0f0fa212 */ /* 0x000fca00078e3cff */
[----:B------:R1:W3:Y:S04]  /*1e270*/  @!P2 LDG.E.U16 R25, desc[UR8][R14.64] ;  /* 0x000000080e19a981 */ /* 0x0002e8000c1e1500 */
[----:B------:R-:W1:Y:S01]  /*1e280*/  LDL R15, [R1+0x244] ;  /* 0x00024400010f7983 */ /* 0x000e620000100800 */
[----:B------:R-:W-:-:S03]  /*1e290*/  PRMT R27, RZ, 0x7610, R27 ;  /* 0x00007610ff1b7816 */ /* 0x000fc6000000001b */
[----:B------:R4:W-:Y:S01]  /*1e2a0*/  STL [R1+0xbe0], R28 ;  /* 0x000be01c01007387 */ /* 0x0009e20000100800 */
[----:B0-----:R-:W0:Y:S01]  /*1e2b0*/  S2R R22, SR_TID.X ;  /* 0x0000000000167919 */ /* 0x001e220000002100 */
[----:B-1----:R-:W-:Y:S02]  /*1e2c0*/  @!P2 IMAD.MOV.U32 R14, RZ, RZ, R15 ;  /* 0x000000ffff0ea224 */ /* 0x002fe400078e000f */
[----:B------:R-:W-:Y:S02]  /*1e2d0*/  @!P2 IMAD.MOV.U32 R15, RZ, RZ, R28 ;  /* 0x000000ffff0fa224 */ /* 0x000fe400078e001c */
[----:B----4-:R-:W4:Y:S04]  /*1e2e0*/  LDL.LU R28, [R1+0xc0] ;  /* 0x0000c000011c7983 */ /* 0x010f280000300800 */
[----:B------:R-:W3:Y:S04]  /*1e2f0*/  @!P2 LDG.E.U16 R27, desc[UR8][R14.64] ;  /* 0x000000080e1ba981 */ /* 0x000ee8000c1e1500 */
[----:B------:R-:W2:Y:S04]  /*1e300*/  LDL.LU R14, [R1+0xd8] ;  /* 0x0000d800010e7983 */ /* 0x000ea80000300800 */
[----:B------:R-:W4:Y:S01]  /*1e310*/  LDL.LU R15, [R1+0xc4] ;  /* 0x0000c400010f7983 */ /* 0x000f220000300800 */
[----:B0-----:R-:W-:-:S05]  /*1e320*/  LOP3.LUT R22, R22, 0x7f, RZ, 0xc0, !PT ;  /* 0x0000007f16167812 */ /* 0x001fca00078ec0ff */
[----:B------:R-:W-:-:S05]  /*1e330*/  IMAD.SHL.U32 R22, R22, 0x2, RZ ;  /* 0x0000000216167824 */ /* 0x000fca00078e00ff */
[----:B------:R-:W-:-:S05]  /*1e340*/  LOP3.LUT R22, R22, 0x50, RZ, 0x3c, !PT ;  /* 0x0000005016167812 */ /* 0x000fca00078e3cff */
[----:B--2---:R-:W-:Y:S04]  /*1e350*/  STS.U16 [R22+UR5+0x3b00], R14 ;  /* 0x003b000e16007988 */ /* 0x004fe80008000405 */
[----:B----4-:R-:W-:Y:S04]  /*1e360*/  STS.U16 [R22+UR5+0x4a00], R15 ;  /* 0x004a000f16007988 */ /* 0x010fe80008000405 */
[----:B------:R-:W-:Y:S04]  /*1e370*/  STS.U16 [R22+UR5+0x4b00], R28 ;  /* 0x004b001c16007988 */ /* 0x000fe80008000405 */
[----:B------:R0:W-:Y:S04]  /*1e380*/  STS.U16 [R22+UR5+0x5a00], R21 ;  /* 0x005a001516007988 */ /* 0x0001e80008000405 */
[----:B------:R-:W-:Y:S04]  /*1e390*/  STS.U16 [R22+UR5+0x5b00], R19 ;  /* 0x005b001316007988 */ /* 0x000fe80008000405 */
[----:B------:R1:W-:Y:S04]  /*1e3a0*/  STS.U16 [R22+UR5+0x6a00], R17 ;  /* 0x006a001116007988 */ /* 0x0003e80008000405 */
[----:B------:R-:W-:Y:S04]  /*1e3b0*/  STS.U16 [R22+UR5+0x6b00], R29 ;  /* 0x006b001d16007988 */ /* 0x000fe80008000405 */
[----:B------:R2:W-:Y:S04]  /*1e3c0*/  STS.U16 [R22+UR5+0x7a00], R13 ;  /* 0x007a000d16007988 */ /* 0x0005e80008000405 */
[----:B------:R4:W-:Y:S04]  /*1e3d0*/  STS.U16 [R22+UR5+0x7b00], R12 ;  /* 0x007b000c16007988 */ /* 0x0009e80008000405 */
[----:B------:R3:W-:Y:S04]  /*1e3e0*/  STS.U16 [R22+UR5+0x8a00], R11 ;  /* 0x008a000b16007988 */ /* 0x0007e80008000405 */
[----:B------:R3:W-:Y:S04]  /*1e3f0*/  STS.U16 [R22+UR5+0x8b00], R10 ;  /* 0x008b000a16007988 */ /* 0x0007e80008000405 */
[----:B------:R3:W-:Y:S04]  /*1e400*/  STS.U16 [R22+UR5+0x9a00], R5 ;  /* 0x009a000516007988 */ /* 0x0007e80008000405 */
[----:B------:R-:W-:Y:S04]  /*1e410*/  STS.U16 [R22+UR5+0x9b00], R2 ;  /* 0x009b000216007988 */ /* 0x000fe80008000405 */
[----:B------:R3:W-:Y:S04]  /*1e420*/  STS.U16 [R22+UR5+0xaa00], R16 ;  /* 0x00aa001016007988 */ /* 0x0007e80008000405 */
[----:B------:R3:W-:Y:S04]  /*1e430*/  STS.U16 [R22+UR5+0xab00], R18 ;  /* 0x00ab001216007988 */ /* 0x0007e80008000405 */
[----:B------:R3:W-:Y:S04]  /*1e440*/  STS.U16 [R22+UR5+0xba00], R0 ;  /* 0x00ba000016007988 */ /* 0x0007e80008000405 */
[----:B0-----:R-:W3:Y:S04]  /*1e450*/  LDL.LU R21, [R1+0x108] ;  /* 0x0001080001157983 */ /* 0x001ee80000300800 */
[----:B-1----:R-:W3:Y:S04]  /*1e460*/  LDL.LU R17, [R1+0x104] ;  /* 0x0001040001117983 */ /* 0x002ee80000300800 */
[----:B--2---:R-:W2:Y:S04]  /*1e470*/  LDL.LU R13, [R1+0xf8] ;  /* 0x0000f800010d7983 */ /* 0x004ea80000300800 */
[----:B----4-:R-:W4:Y:S04]  /*1e480*/  LDL.LU R12, [R1+0xf4] ;  /* 0x0000f400010c7983 */ /* 0x010f280000300800 */
[----:B---3--:R-:W3:Y:S04]  /*1e490*/  LDL.LU R11, [R1+0xe8] ;  /* 0x0000e800010b7983 */ /* 0x008ee80000300800 */
[----:B------:R-:W3:Y:S04]  /*1e4a0*/  LDL.LU R10, [R1+0xe4] ;  /* 0x0000e400010a7983 */ /* 0x000ee80000300800 */
[----:B------:R-:W3:Y:S04]  /*1e4b0*/  LDL.LU R5, [R1+0xd4] ;  /* 0x0000d40001057983 */ /* 0x000ee80000300800 */
[----:B------:R-:W3:Y:S04]  /*1e4c0*/  LDL.LU R16, [R1+0xd0] ;  /* 0x0000d00001107983 */ /* 0x000ee80000300800 */
[----:B------:R-:W3:Y:S01]  /*1e4d0*/  LDL.LU R18, [R1+0xbc] ;  /* 0x0000bc0001127983 */ /* 0x000ee20000300800 */
[----:B------:R-:W0:Y:S02]  /*1e4e0*/  S2R R0, SR_TID.X ;  /* 0x0000000000007919 */ /* 0x000e240000002100 */
[----:B0-----:R-:W-:-:S02]  /*1e4f0*/  LOP3.LUT R28, R0, 0x7f, RZ, 0xc0, !PT ;  /* 0x0000007f001c7812 */ /* 0x001fc400078ec0ff */
[----:B------:R-:W3:Y:S04]  /*1e500*/  LDL.LU R0, [R1+0xac] ;  /* 0x0000ac0001007983 */ /* 0x000ee80000300800 */
[----:B------:R-:W-:Y:S04]  /*1e510*/  STS.U16 [R22+UR5+0xbb00], R26 ;  /* 0x00bb001a16007988 */ /* 0x000fe80008000405 */
[----:B------:R-:W-:Y:S04]  /*1e520*/  STS.U16 [R22+UR5+0xca00], R24 ;  /* 0x00ca001816007988 */ /* 0x000fe80008000405 */
[----:B------:R0:W-:Y:S04]  /*1e530*/  STS.U16 [R22+UR5+0xcb00], R20 ;  /* 0x00cb001416007988 */ /* 0x0001e80008000405 */
[----:B------:R1:W-:Y:S01]  /*1e540*/  STS.U16 [R22+UR5+0xda00], R3 ;  /* 0x00da000316007988 */ /* 0x0003e20008000405 */
[----:B------:R-:W-:-:S03]  /*1e550*/  IMAD.SHL.U32 R19, R28, 0x2, RZ ;  /* 0x000000021c137824 */ /* 0x000fc600078e00ff */
[----:B------:R1:W-:Y:S04]  /*1e560*/  STS.U16 [R22+UR5+0xdb00], R4 ;  /* 0x00db000416007988 */ /* 0x0003e80008000405 */
[----:B0-----:R-:W3:Y:S04]  /*1e570*/  LDL.LU R20, [R1+0x50] ;  /* 0x0000500001147983 */ /* 0x001ee80000300800 */
[----:B------:R-:W3:Y:S04]  /*1e580*/  LDL.LU R24, [R1+0x4c] ;  /* 0x00004c0001187983 */ /* 0x000ee80000300800 */
[----:B------:R-:W3:Y:S04]  /*1e590*/  LDL.LU R14, [R1+0x38] ;  /* 0x00003800010e7983 */ /* 0x000ee80000300800 */
[----:B------:R-:W3:Y:S04]  /*1e5a0*/  LDL.LU R15, [R1+0x34] ;  /* 0x00003400010f7983 */ /* 0x000ee80000300800 */
[----:B------:R-:W3:Y:S04]  /*1e5b0*/  LDL.LU R29, [R1+0x20] ;  /* 0x00002000011d7983 */ /* 0x000ee80000300800 */
[----:B------:R-:W3:Y:S04]  /*1e5c0*/  LDL.LU R2, [R1+0x1c] ;  /* 0x00001c0001027983 */ /* 0x000ee80000300800 */
[----:B------:R-:W3:Y:S04]  /*1e5d0*/  LDL.LU R26, [R1+0x8] ;  /* 0x00000800011a7983 */ /* 0x000ee80000300800 */
[----:B-1----:R-:W3:Y:S04]  /*1e5e0*/  LDL.LU R3, [R1+0x64] ;  /* 0x0000640001037983 */ /* 0x002ee80000300800 */
[----:B------:R-:W3:Y:S04]  /*1e5f0*/  LDL.LU R4, [R1+0x68] ;  /* 0x0000680001047983 */ /* 0x000ee80000300800 */
[----:B------:R0:W-:Y:S04]  /*1e600*/  STS.U16 [R22+UR5+0xea00], R6 ;  /* 0x00ea000616007988 */ /* 0x0001e80008000405 */
[----:B------:R1:W-:Y:S04]  /*1e610*/  STS.U16 [R22+UR5+0xeb00], R7 ;  /* 0x00eb000716007988 */ /* 0x0003e80008000405 */
[----:B------:R1:W-:Y:S01]  /*1e620*/  STS.U16 [R22+UR5+0xfa00], R8 ;  /* 0x00fa000816007988 */ /* 0x0003e20008000405 */
[----:B------:R-:W-:-:S03]  /*1e630*/  LOP3.LUT R19, R19, 0x60, RZ, 0x3c, !PT ;  /* 0x0000006013137812 */ /* 0x000fc600078e3cff */
[----:B------:R1:W-:Y:S04]  /*1e640*/  STS.U16 [R22+UR5+0xfb00], R9 ;  /* 0x00fb000916007988 */ /* 0x0003e80008000405 */
[----:B0-----:R-:W3:Y:S04]  /*1e650*/  LDL.LU R6, [R1+0x7c] ;  /* 0x00007c0001067983 */ /* 0x001ee80000300800 */
[----:B-1----:R-:W3:Y:S04]  /*1e660*/  LDL.LU R7, [R1+0x80] ;  /* 0x0000800001077983 */ /* 0x002ee80000300800 */
[----:B------:R-:W3:Y:S04]  /*1e670*/  LDL.LU R8, [R1+0x94] ;  /* 0x0000940001087983 */ /* 0x000ee80000300800 */
[----:B------:R-:W3:Y:S04]  /*1e680*/  LDL.LU R22, [R1+0x1178] ;  /* 0x0011780001167983 */ /* 0x000ee80000300800 */
[----:B------:R-:W3:Y:S04]  /*1e690*/  LDL.LU R9, [R1+0x98] ;  /* 0x0000980001097983 */ /* 0x000ee80000300800 */
[----:B------:R0:W-:Y:S04]  /*1e6a0*/  STS.U16 [R19+UR5+0xc00], R21 ;  /* 0x000c001513007988 */ /* 0x0001e80008000405 */
[----:B------:R1:W-:Y:S04]  /*1e6b0*/  STS.U16 [R19+UR5+0xd00], R17 ;  /* 0x000d001113007988 */ /* 0x0003e80008000405 */
[----:B--2---:R2:W-:Y:S04]  /*1e6c0*/  STS.U16 [R19+UR5+0x1c00], R13 ;  /* 0x001c000d13007988 */ /* 0x0045e80008000405 */
[----:B----4-:R4:W-:Y:S04]  /*1e6d0*/  STS.U16 [R19+UR5+0x1d00], R12 ;  /* 0x001d000c13007988 */ /* 0x0109e80008000405 */
[----:B---3--:R3:W-:Y:S04]  /*1e6e0*/  STS.U16 [R19+UR5+0x2c00], R11 ;  /* 0x002c000b13007988 */ /* 0x0087e80008000405 */
[----:B------:R3:W-:Y:S04]  /*1e6f0*/  STS.U16 [R19+UR5+0x2d00], R10 ;  /* 0x002d000a13007988 */ /* 0x0007e80008000405 */
[----:B0-----:R-:W3:Y:S04]  /*1e700*/  LDL.LU R21, [R1+0x1174] ;  /* 0x0011740001157983 */ /* 0x001ee80000300800 */
[----:B-1----:R-:W3:Y:S04]  /*1e710*/  LDL.LU R17, [R1+0x1170] ;  /* 0x0011700001117983 */ /* 0x002ee80000300800 */
[----:B--2---:R-:W2:Y:S04]  /*1e720*/  LDL.LU R13, [R1+0x116c] ;  /* 0x00116c00010d7983 */ /* 0x004ea80000300800 */
[----:B----4-:R-:W4:Y:S04]  /*1e730*/  LDL.LU R12, [R1+0x1168] ;  /* 0x00116800010c7983 */ /* 0x010f280000300800 */
[----:B---3--:R-:W3:Y:S04]  /*1e740*/  LDL.LU R11, [R1+0x1164] ;  /* 0x00116400010b7983 */ /* 0x008ee80000300800 */
        /* <DEDUP_REMOVED lines=8> */
[----:B0-----:R-:W4:Y:S04]  /*1e7d0*/  LDL.LU R0, [R1+0x1150] ;  /* 0x0011500001007983 */ /* 0x001f280000300800 */
        /* <DEDUP_REMOVED lines=12> */
[----:B------:R1:W-:Y:S04]  /*1e8a0*/  STS.U16 [R19+UR5+0xbc00], R26 ;  /* 0x00bc001a13007988 */ /* 0x0003e80008000405 */
[----:B0-----:R-:W3:Y:S04]  /*1e8b0*/  LDL.LU R2, [R1+0x100] ;  /* 0x0001000001027983 */ /* 0x001ee80000300800 */
[----:B-1----:R-:W3:Y:S04]  /*1e8c0*/  LDL.LU R26, [R1+0xfc] ;  /* 0x0000fc00011a7983 */ /* 0x002ee80000300800 */
[----:B----4-:R0:W-:Y:S04]  /*1e8d0*/  STS.U16 [R19+UR5+0xbd00], R0 ;  /* 0x00bd000013007988 */ /* 0x0101e80008000405 */
        /* <DEDUP_REMOVED lines=12> */
[----:B---3--:R1:W-:Y:S04]  /*1e9a0*/  STS.U16 [R19+UR5+0xcd00], R16 ;  /* 0x00cd001013007988 */ /* 0x0083e80008000405 */
[----:B------:R2:W-:Y:S04]  /*1e9b0*/  STS.U16 [R19+UR5+0xdc00], R5 ;  /* 0x00dc000513007988 */ /* 0x0005e80008000405 */
[----:B------:R3:W-:Y:S04]  /*1e9c0*/  STS.U16 [R19+UR5+0xdd00], R10 ;  /* 0x00dd000a13007988 */ /* 0x0007e80008000405 */
[----:B------:R3:W-:Y:S01]  /*1e9d0*/  STS.U16 [R19+UR5+0xec00], R11 ;  /* 0x00ec000b13007988 */ /* 0x0007e20008000405 */
[----:B------:R-:W-:-:S03]  /*1e9e0*/  IMAD.SHL.U32 R4, R28, 0x2, RZ ;  /* 0x000000021c047824 */ /* 0x000fc600078e00ff */
[----:B0-----:R-:W4:Y:S04]  /*1e9f0*/  LDL.LU R18, [R1+0x8c] ;  /* 0x00008c0001127983 */ /* 0x001f280000300800 */
[----:B-1----:R-:W4:Y:S04]  /*1ea00*/  LDL.LU R16, [R1+0x90] ;  /* 0x0000900001107983 */ /* 0x002f280000300800 */
[----:B--2---:R-:W2:Y:S04]  /*1ea10*/  LDL.LU R5, [R1+0xa4] ;  /* 0x0000a40001057983 */ /* 0x004ea80000300800 */
[----:B---3--:R-:W3:Y:S04]  /*1ea20*/  LDL.LU R10, [R1+0xa8] ;  /* 0x0000a800010a7983 */ /* 0x008ee80000300800 */
[----:B------:R-:W2:Y:S04]  /*1ea30*/  LDL.LU R11, [R1+0xc8] ;  /* 0x0000c800010b7983 */ /* 0x000ea80000300800 */
[----:B------:R-:W3:Y:S04]  /*1ea40*/  LDL.LU R28, [R1] ;  /* 0x00000000011c7983 */ /* 0x000ee80000300800 */
[----:B------:R0:W-:Y:S04]  /*1ea50*/  STS.U16 [R19+UR5+0xed00], R12 ;  /* 0x00ed000c13007988 */ /* 0x0001e80008000405 */
[----:B------:R1:W-:Y:S04]  /*1ea60*/  STS.U16 [R19+UR5+0xfc00], R13 ;  /* 0x00fc000d13007988 */ /* 0x0003e80008000405 */
[----:B------:R1:W-:Y:S04]  /*1ea70*/  STS.U16 [R19+UR5+0xfd00], R17 ;  /* 0x00fd001113007988 */ /* 0x0003e80008000405 */
[----:B0-----:R-:W2:Y:S04]  /*1ea80*/  LDL.LU R12, [R1+0xcc] ;  /* 0x0000cc00010c7983 */ /* 0x001ea80000300800 */
[----:B-1----:R-:W3:Y:S04]  /*1ea90*/  LDL.LU R13, [R1+0xe0] ;  /* 0x0000e000010d7983 */ /* 0x002ee80000300800 */
[----:B------:R-:W2:Y:S04]  /*1eaa0*/  LDL.LU R19, [R1+0x114c] ;  /* 0x00114c0001137983 */ /* 0x000ea80000300800 */
[----:B------:R-:W3:Y:S01]  /*1eab0*/  LDL.LU R17, [R1+0xec] ;  /* 0x0000ec0001117983 */ /* 0x000ee20000300800 */
[----:B------:R-:W-:-:S05]  /*1eac0*/  LOP3.LUT R4, R4, 0x70, RZ, 0x3c, !PT ;  /* 0x0000007004047812 */ /* 0x000fca00078e3cff */
[----:B------:R0:W-:Y:S04]  /*1ead0*/  STS.U16 [R4+UR5+0xe00], R2 ;  /* 0x000e000204007988 */ /* 0x0001e80008000405 */
[----:B------:R1:W-:Y:S04]  /*1eae0*/  STS.U16 [R4+UR5+0xf00], R26 ;  /* 0x000f001a04007988 */ /* 0x0003e80008000405 */
[----:B0-----:R-:W2:Y:S04]  /*1eaf0*/  LDL.LU R2, [R1+0x1148] ;  /* 0x0011480001027983 */ /* 0x001ea80000300800 */
[----:B-1----:R-:W2:Y:S04]  /*1eb00*/  LDL.LU R26, [R1+0x1144] ;  /* 0x00114400011a7983 */ /* 0x002ea80000300800 */
[----:B----4-:R0:W-:Y:S04]  /*1eb10*/  STS.U16 [R4+UR5+0x1e00], R0 ;  /* 0x001e000004007988 */ /* 0x0101e80008000405 */
[----:B0-----:R-:W4:Y:S04]  /*1eb20*/  LDL.LU R0, [R1+0x1140] ;  /* 0x0011400001007983 */ /* 0x001f280000300800 */
[----:B---3--:R-:W-:Y:S04]  /*1eb30*/  STS.U16 [R4+UR5+0x1f00], R17 ;  /* 0x001f001104007988 */ /* 0x008fe80008000405 */
[----:B------:R-:W-:Y:S04]  /*1eb40*/  STS.U16 [R4+UR5+0x2e00], R13 ;  /* 0x002e000d04007988 */ /* 0x000fe80008000405 */
[----:B------:R0:W-:Y:S04]  /*1eb50*/  STS.U16 [R4+UR5+0x2f00], R29 ;  /* 0x002f001d04007988 */ /* 0x0001e80008000405 */
[----:B--2---:R-:W-:Y:S04]  /*1eb60*/  STS.U16 [R4+UR5+0x3e00], R12 ;  /* 0x003e000c04007988 */ /* 0x004fe80008000405 */
        /* <DEDUP_REMOVED lines=12> */
[----:B0-----:R-:W2:Y:S04]  /*1ec30*/  LDL.LU R29, [R1+0x1fc] ;  /* 0x0001fc00011d7983 */ /* 0x001ea80000300800 */
[----:B-1----:R-:W3:Y:S04]  /*1ec40*/  LDL R3, [R1+0xb8] ;  /* 0x0000b80001037983 */ /* 0x002ee80000100800 */
[----:B----4-:R0:W-:Y:S04]  /*1ec50*/  STS.U16 [R4+UR5+0x9f00], R0 ;  /* 0x009f000004007988 */ /* 0x0101e80008000405 */
[----:B------:R-:W-:Y:S04]  /*1ec60*/  STS.U16 [R4+UR5+0xae00], R14 ;  /* 0x00ae000e04007988 */ /* 0x000fe80008000405 */
[----:B------:R1:W-:Y:S04]  /*1ec70*/  STS.U16 [R4+UR5+0xaf00], R15 ;  /* 0x00af000f04007988 */ /* 0x0003e80008000405 */
[----:B------:R4:W-:Y:S04]  /*1ec80*/  STS.U16 [R4+UR5+0xbe00], R28 ;  /* 0x00be001c04007988 */ /* 0x0009e80008000405 */
[----:B0-----:R-:W3:Y:S04]  /*1ec90*/  LDL R0, [R1+0xb4] ;  /* 0x0000b40001007983 */ /* 0x001ee80000100800 */
[----:B------:R-:W3:Y:S04]  /*1eca0*/  LDL.LU.64 R12, [R1+0x230] ;  /* 0x00023000010c7983 */ /* 0x000ee80000300a00 */
[----:B-1----:R-:W3:Y:S04]  /*1ecb0*/  LDL.LU.64 R14, [R1+0x238] ;  /* 0x00023800010e7983 */ /* 0x002ee80000300a00 */
[----:B----4-:R-:W4:Y:S04]  /*1ecc0*/  LDL R28, [R1+0xbcc] ;  /* 0x000bcc00011c7983 */ /* 0x010f280000100800 */
[----:B------:R-:W-:Y:S04]  /*1ecd0*/  STS.U16 [R4+UR5+0xbf00], R26 ;  /* 0x00bf001a04007988 */ /* 0x000fe80008000405 */
[----:B------:R-:W-:Y:S04]  /*1ece0*/  STS.U16 [R4+UR5+0xce00], R2 ;  /* 0x00ce000204007988 */ /* 0x000fe80008000405 */
[----:B------:R-:W-:Y:S04]  /*1ecf0*/  STS.U16 [R4+UR5+0xcf00], R19 ;  /* 0x00cf001304007988 */ /* 0x000fe80008000405 */
[----:B------:R-:W-:Y:S04]  /*1ed00*/  STS.U16 [R4+UR5+0xde00], R21 ;  /* 0x00de001504007988 */ /* 0x000fe80008000405 */
[----:B------:R-:W-:Y:S04]  /*1ed10*/  STS.U16 [R4+UR5+0xdf00], R22 ;  /* 0x00df001604007988 */ /* 0x000fe80008000405 */
[----:B------:R-:W-:Y:S04]  /*1ed20*/  STS.U16 [R4+UR5+0xee00], R23 ;  /* 0x00ee001704007988 */ /* 0x000fe80008000405 */
[----:B------:R-:W-:Y:S04]  /*1ed30*/  STS.U16 [R4+UR5+0xef00], R25 ;  /* 0x00ef001904007988 */ /* 0x000fe80008000405 */
[----:B--2---:R-:W-:Y:S04]  /*1ed40*/  STS.U16 [R4+UR5+0xfe00], R29 ;  /* 0x00fe001d04007988 */ /* 0x004fe80008000405 */
[----:B------:R-:W-:Y:S01]  /*1ed50*/  STS.U16 [R4+UR5+0xff00], R27 ;  /* 0x00ff001b04007988 */ /* 0x000fe20008000405 */
[----:B------:R-:W-:Y:S06]  /*1ed60*/  BAR.SYNC.DEFER_BLOCKING 0x0 ;  /* 0x0000000000007b1d */ /* 0x000fec0000010000 */
[----:B---3--:R-:W-:Y:S04]  /*1ed70*/  LDSM.16.MT88.4 R20, [R3+0x10000] ;  /* 0x010000000314783b */ /* 0x008fe80000004200 */
[----:B------:R-:W0:Y:S04]  /*1ed80*/  LDSM.16.M88.4 R8, [R0+UR5+0x8000] ;  /* 0x008000050008783b */ /* 0x000e280008000200 */
[----:B----4-:R-:W-:Y:S04]  /*1ed90*/  STL [R1+0x1138], R28 ;  /* 0x0011381c01007387 */ /* 0x010fe80000100800 */
[----:B------:R-:W2:Y:S04]  /*1eda0*/  LDL.LU.64 R16, [R1+0x220] ;  /* 0x0002200001107983 */ /* 0x000ea80000300a00 */
[----:B------:R-:W1:Y:S04]  /*1edb0*/  LDSM.16.M88.4 R24, [R0+UR5] ;  /* 0x000000050018783b */ /* 0x000e680008000200 */
[----:B------:R-:W-:Y:S01]  /*1edc0*/  LDSM.16.M88.4 R4, [R0+UR5+0x4000] ;  /* 0x004000050004783b */ /* 0x000fe20008000200 */
[----:B0-----:R-:W-:-:S02]  /*1edd0*/  IMAD.MOV.U32 R29, RZ, RZ, R8 ;  /* 0x000000ffff1d7224 */ /* 0x001fc400078e0008 */
[----:B------:R-:W-:Y:S01]  /*1ede0*/  IMAD.MOV.U32 R2, RZ, RZ, R9 ;  /* 0x000000ffff027224 */ /* 0x000fe200078e0009 */
[----:B-1----:R-:W-:Y:S01]  /*1edf0*/  HMMA.16816.F32 R12, R20, R24, R12 ;  /* 0x00000018140c723c */ /* 0x002fe2000000180c */
[----:B--2---:R-:W-:Y:S04]  /*1ee00*/  STL [R1+0x113c], R17 ;  /* 0x00113c1101007387 */ /* 0x004fe80000100800 */
[----:B------:R-:W2:Y:S04]  /*1ee10*/  LDL.LU.64 R18, [R1+0x228] ;  /* 0x0002280001127983 */ /* 0x000ea80000300a00 */
[----:B------:R-:W-:Y:S04]  /*1ee20*/  STL.64 [R1+0x28], R10 ;  /* 0x0000280a01007387 */ /* 0x000fe80000100a00 */
[----:B------:R-:W0:Y:S02]  /*1ee30*/  LDSM.16.M88.4 R8, [R0+UR5+0xc000] ;  /* 0x00c000050008783b */ /* 0x000e240008000200 */
[----:B0-----:R-:W-:-:S02]  /*1ee40*/  MOV R17, R8 ;  /* 0x0000000800117202 */ /* 0x001fc40000000f00 */
[----:B------:R-:W-:Y:S01]  /*1ee50*/  STL.64 [R1+0x38], R10 ;  /* 0x0000380a01007387 */ /* 0x000fe20000100a00 */
[----:B------:R-:W-:-:S03]  /*1ee60*/  IMAD.MOV.U32 R28, RZ, RZ, R9 ;  /* 0x000000ffff1c7224 */ /* 0x000fc600078e0009 */
[----:B------:R-:W0:Y:S04]  /*1ee70*/  LDSM.16.MT88.4 R8, [R3+0x10200] ;  /* 0x010200000308783b */ /* 0x000e280000004200 */
[----:B------:R-:W-:Y:S04]  /*1ee80*/  STL [R1+0x10c8], R0 ;  /* 0x0010c80001007387 */ /* 0x000fe80000100800 */
[----:B0-----:R-:W-:Y:S04]  /*1ee90*/  STL.64 [R1+0x1110], R10 ;  /* 0x0011100a01007387 */ /* 0x001fe80000100a00 */
[----:B------:R0:W-:Y:S02]  /*1eea0*/  STL.64 [R1+0x1108], R8 ;  /* 0x0011080801007387 */ /* 0x0001e40000100a00 */
[----:B0-----:R-:W-:-:S02]  /*1eeb0*/  IMAD.MOV.U32 R8, RZ, RZ, R17 ;  /* 0x000000ffff087224 */ /* 0x001fc400078e0011 */
[----:B------:R-:W-:Y:S01]  /*1eec0*/  IMAD.MOV.U32 R9, RZ, RZ, R28 ;  /* 0x000000ffff097224 */ /* 0x000fe200078e001c */
[----:B------:R-:W2:Y:S04]  /*1eed0*/  LDL.LU R17, [R1+0x113c] ;  /* 0x00113c0001117983 */ /* 0x000ea80000300800 */
[----:B------:R-:W3:Y:S04]  /*1eee0*/  LDL.LU R28, [R1+0x1138] ;  /* 0x00113800011c7983 */ /* 0x000ee80000300800 */
[----:B------:R-:W-:Y:S04]  /*1eef0*/  STL.64 [R1+0x1120], R8 ;  /* 0x0011200801007387 */ /* 0x000fe80000100a00 */
[----:B------:R-:W-:Y:S04]  /*1ef00*/  STL.64 [R1+0x1130], R14 ;  /* 0x0011300e01007387 */ /* 0x000fe80000100a00 */
[----:B------:R0:W-:Y:S04]  /*1ef10*/  STL.64 [R1+0x1128], R12 ;  /* 0x0011280c01007387 */ /* 0x0001e80000100a00 */
[----:B0-----:R-:W4:Y:S04]  /*1ef20*/  LDL.LU.64 R12, [R1+0x210] ;  /* 0x00021000010c7983 */ /* 0x001f280000300a00 */
[----:B------:R-:W4:Y:S01]  /*1ef30*/  LDL.LU.64 R14, [R1+0x218] ;  /* 0x00021800010e7983 */ /* 0x000f220000300a00 */
[----:B------:R-:W-:-:S02]  /*1ef40*/  IMAD.MOV.U32 R8, RZ, RZ, R29 ;  /* 0x000000ffff087224 */ /* 0x000fc400078e001d */
[----:B------:R-:W-:Y:S01]  /*1ef50*/  IMAD.MOV.U32 R9, RZ, RZ, R2 ;  /* 0x000000ffff097224 */ /* 0x000fe200078e0002 */
[----:B------:R0:W-:Y:S04]  /*1ef60*/  STL.64 [R1+0x1118], R26 ;  /* 0x0011181a01007387 */ /* 0x0001e80000100a00 */
[----:B------:R-:W3:Y:S04]  /*1ef70*/  LDL.LU.64 R24, [R1+0x200] ;  /* 0x0002000001187983 */ /* 0x000ee80000300a00 */
[----:B0-----:R-:W3:Y:S01]  /*1ef80*/  LDL.LU.64 R26, [R1+0x208] ;  /* 0x00020800011a7983 */ /* 0x001ee20000300a00 */
[C---:B----4-:R-:W-:Y:S06]  /*1ef90*/  HMMA.16816.F32 R8, R20.reuse, R8, R12 ;  /* 0x000000081408723c */ /* 0x050fec000000180c */
[----:B--2---:R-:W-:Y:S01]  /*1efa0*/  HMMA.16816.F32 R16, R20, R4, R16 ;  /* 0x000000041410723c */ /* 0x004fe20000001810 */
[----:B------:R-:W2:Y:S04]  /*1efb0*/  LDL.LU.64 R14, [R1+0x1130] ;  /* 0x00113000010e7983 */ /* 0x000ea80000300a00 */
[----:B------:R-:W2:-:S13]  /*1efc0*/  LDL.LU.64 R12, [R1+0x1128] ;  /* 0x00112800010c7983 */ /* 0x000e9a0000300a00 */
[----:B------:R-:W-:Y:S02]  /*1efd0*/  IMAD.MOV.U32 R5, RZ, RZ, R8 ;  /* 0x000000ffff057224 */ /* 0x000fe400078e0008 */
[----:B------:R-:W-:Y:S02]  /*1efe0*/  IMAD.MOV.U32 R4, RZ, RZ, R9 ;  /* 0x000000ffff047224 */ /* 0x000fe400078e0009 */
[----:B------:R-:W3:Y:S01]  /*1eff0*/  LDL.LU.64 R8, [R1+0x1120] ;  /* 0x0011200001087983 */ /* 0x000ee20000300a00 */
[----:B------:R-:W-:Y:S02]  /*1f000*/  IMAD.MOV.U32 R2, RZ, RZ, R10 ;  /* 0x000000ffff027224 */ /* 0x000fe400078e000a */
[----:B------:R-:W-:Y:S01]  /*1f010*/  IMAD.MOV.U32 R0, RZ, RZ, R11 ;  /* 0x000000ffff007224 */ /* 0x000fe200078e000b */
[----:B---3--:R-:W-:Y:S01]  /*1f020*/  HMMA.16816.F32 R20, R20, R8, R24 ;  /* 0x000000081414723c */ /* 0x008fe20000001818 */
[----:B------:R-:W2:-:S15]  /*1f030*/  LDL.LU.64 R26, [R1+0x1118] ;  /* 0x00111800011a7983 */ /* 0x000e9e0000300a00 */
[----:B------:R-:W-:-:S08]  /*1f040*/  NOP ;  /* 0x0000000000007918 */ /* 0x000fd00000000000 */
[----:B------:R-:W-:Y:S02]  /*1f050*/  IMAD.MOV.U32 R11, RZ, RZ, R20 ;  /* 0x000000ffff0b7224 */ /* 0x000fe400078e0014 */
[----:B------:R-:W-:Y:S02]  /*1f060*/  IMAD.MOV.U32 R10, RZ, RZ, R21 ;  /* 0x000000ffff0a7224 */ /* 0x000fe400078e0015 */
[----:B------:R-:W-:Y:S02]  /*1f070*/  IMAD.MOV.U32 R9, RZ, RZ, R22 ;  /* 0x000000ffff097224 */ /* 0x000fe400078e0016 */
[----:B------:R-:W-:Y:S02]  /*1f080*/  IMAD.MOV.U32 R8, RZ, RZ, R23 ;  /* 0x000000ffff087224 */ /* 0x000fe400078e0017 */
[----:B------:R-:W0:Y:S04]  /*1f090*/  LDSM.16.MT88.4 R20, [R3+0x10400] ;  /* 0x010400000314783b */ /* 0x000e280000004200 */
[----:B0-----:R0:W-:Y:S04]  /*1f0a0*/  STL.64 [R1+0x10f0], R22 ;  /* 0x0010f01601007387 */ /* 0x0011e80000100a00 */
[----:B------:R1:W-:Y:S01]  /*1f0b0*/  STL.64 [R1+0x10e8], R20 ;  /* 0x0010e81401007387 */ /* 0x0003e20000100a00 */
[----:B0-----:R-:W-:Y:S01]  /*1f0c0*/  MOV R22, R9 ;  /* 0x0000000900167202 */ /* 0x001fe20000000f00 */
[----:B-1----:R-:W-:-:S02]  /*1f0d0*/  IMAD.MOV.U32 R20, RZ, RZ, R11 ;  /* 0x000000ffff147224 */ /* 0x002fc400078e000b */
[----:B------:R-:W-:Y:S02]  /*1f0e0*/  IMAD.MOV.U32 R21, RZ, RZ, R10 ;  /* 0x000000ffff157224 */ /* 0x000fe400078e000a */
[----:B------:R-:W-:Y:S02]  /*1f0f0*/  IMAD.MOV.U32 R23, RZ, RZ, R8 ;  /* 0x000000ffff177224 */ /* 0x000fe400078e0008 */
[----:B------:R-:W0:Y:S04]  /*1f100*/  LDSM.16.M88.4 R8, [R28+UR5] ;  /* 0x000000051c08783b */ /* 0x000e280008000200 */
[----:B------:R-:W-:Y:S04]  /*1f110*/  STL.64 [R1+0x1100], R22 ;  /* 0x0011001601007387 */ /* 0x000fe80000100a00 */
[----:B------:R1:W-:Y:S02]  /*1f120*/  STL.64 [R1+0x10f8], R20 ;  /* 0x0010f81401007387 */ /* 0x0003e40000100a00 */
[----:B-1----:R-:W-:-:S02]  /*1f130*/  IMAD.MOV.U32 R20, RZ, RZ, R5 ;  /* 0x000000ffff147224 */ /* 0x002fc400078e0005 */
[----:B------:R-:W-:Y:S02]  /*1f140*/  IMAD.MOV.U32 R21, RZ, RZ, R4 ;  /* 0x000000ffff157224 */ /* 0x000fe400078e0004 */
[----:B0-----:R-:W-:Y:S01]  /*1f150*/  IMAD.MOV.U32 R5, RZ, RZ, R8 ;  /* 0x000000ffff057224 */ /* 0x001fe200078e0008 */
[----:B------:R-:W-:Y:S01]  /*1f160*/  STL.64 [R1+0x48], R10 ;  /* 0x0000480a01007387 */ /* 0x000fe20000100a00 */
[----:B------:R-:W-:-:S03]  /*1f170*/  IMAD.MOV.U32 R4, RZ, RZ, R9 ;  /* 0x000000ffff047224 */ /* 0x000fc600078e0009 */
[----:B------:R-:W0:Y:S01]  /*1f180*/  LDSM.16.M88.4 R8, [R28+UR5+0x4000] ;  /* 0x004000051c08783b */ /* 0x000e220008000200 */
[----:B------:R-:W-:Y:S02]  /*1f190*/  IMAD.MOV.U32 R22, RZ, RZ, R2 ;  /* 0x000000ffff167224 */ /* 0x000fe400078e0002 */
[----:B0-----:R-:W-:Y:S01]  /*1f1a0*/  IMAD.MOV.U32 R29, RZ, RZ, R10 ;  /* 0x000000ffff1d7224 */ /* 0x001fe200078e000a */
[----:B------:R-:W-:Y:S01]  /*1f1b0*/  STL.64 [R1+0x60], R8 ;  /* 0x0000600801007387 */ /* 0x000fe20000100a00 */
[----:B------:R-:W-:-:S03]  /*1f1c0*/  IMAD.MOV.U32 R2, RZ, RZ, R11 ;  /* 0x000000ffff027224 */ /* 0x000fc600078e000b */
[----:B------:R-:W0:Y:S04]  /*1f1d0*/  LDSM.16.M88.4 R8, [R28+UR5+0x8000] ;  /* 0x008000051c08783b */ /* 0x000e280008000200 */
[----:B------:R-:W-:Y:S04]  /*1f1e0*/  STL [R1+0x10e0], R29 ;  /* 0x0010e01d01007387 */ /* 0x000fe80000100800 */
[----:B0-----:R-:W-:Y:S04]  /*1f1f0*/  STL.64 [R1+0x70], R8 ;  /* 0x0000700801007387 */ /* 0x001fe80000100a00 */
[----:B------:R-:W-:Y:S04]  /*1f200*/  STL.64 [R1+0x78], R10 ;  /* 0x0000780a01007387 */ /* 0x000fe80000100a00 */
[----:B------:R-:W0:Y:S01]  /*1f210*/  LDSM.16.M88.4 R8, [R28+UR5+0xc000] ;  /* 0x00c000051c08783b */ /* 0x000e220008000200 */
[----:B------:R-:W-:-:S03]  /*1f220*/  IMAD.MOV.U32 R23, RZ, RZ, R0 ;  /* 0x000000ffff177224 */ /* 0x000fc600078e0000 */
[----:B0-----:R0:W-:Y:S01]  /*1f230*/  STL.64 [R1+0x98], R10 ;  /* 0x0000980a01007387 */ /* 0x0011e20000100a00 */
[----:B------:R-:W-:Y:S02]  /*1f240*/  IMAD.MOV.U32 R29, RZ, RZ, R8 ;  /* 0x000000ffff1d7224 */ /* 0x000fe400078e0008 */
[----:B------:R-:W-:Y:S01]  /*1f250*/  IMAD.MOV.U32 R0, RZ, RZ, R9 ;  /* 0x000000ffff007224 */ /* 0x000fe200078e0009 */
[----:B0-----:R-:W2:Y:S04]  /*1f260*/  LDL.LU.64 R10, [R1+0x1110] ;  /* 0x00111000010a7983 */ /* 0x001ea80000300a00 */
[----:B------:R-:W2:Y:S04]  /*1f270*/  LDL.LU.64 R8, [R1+0x1108] ;  /* 0x0011080001087983 */ /* 0x000ea80000300a00 */
[----:B------:R-:W-:Y:S01]  /*1f280*/  STL [R1+0x1048], R28 ;  /* 0x0010481c01007387 */ /* 0x000fe20000100800 */
[C---:B--2---:R-:W-:Y:S03]  /*1f290*/  HMMA.16816.F32 R24, R8.reuse, R26, R12 ;  /* 0x0000001a0818723c */ /* 0x044fe6000000180c */
[----:B------:R-:W2:Y:S04]  /*1f2a0*/  LDL.LU R14, [R1+0x28] ;  /* 0x00002800010e7983 */ /* 0x000ea80000300800 */
[----:B------:R-:W2:Y:S01]  /*1f2b0*/  LDL.LU R15, [R1+0x2c] ;  /* 0x00002c00010f7983 */ /* 0x000ea20000300800 */
[----:B------:R-:W-:Y:S03]  /*1f2c0*/  HMMA.16816.F32 R16, R8, R6, R16 ;  /* 0x000000060810723c */ /* 0x000fe60000001810 */
[----:B------:R-:W3:Y:S04]  /*1f2d0*/  LDL.LU R6, [R1+0x38] ;  /* 0x0000380001067983 */ /* 0x000ee80000300800 */
[----:B------:R-:W3:-:S15]  /*1f2e0*/  LDL.LU R7, [R1+0x3c] ;  /* 0x00003c0001077983 */ /* 0x000ede0000300800 */
[----:B------:R-:W-:-:S01]  /*1f2f0*/  NOP ;  /* 0x0000000000007918 */ /* 0x000fc20000000000 */
[----:B------:R-:W-:Y:S04]  /*1f300*/  STL.64 [R1+0x10d8], R18 ;  /* 0x0010d81201007387 */ /* 0x000fe80000100a00 */
[----:B------:R0:W-:Y:S01]  /*1f310*/  STL.64 [R1+0x10d0], R16 ;  /* 0x0010d01001007387 */ /* 0x0001e20000100a00 */
[----:B--2---:R-:W-:Y:S03]  /*1f320*/  HMMA.16816.F32 R12, R8, R14, R20 ;  /* 0x0000000e080c723c */ /* 0x004fe60000001814 */
[----:B------:R-:W3:Y:S04]  /*1f330*/  LDL.LU.64 R22, [R1+0x1100] ;  /* 0x0011000001167983 */ /* 0x000ee80000300a00 */
[----:B------:R-:W3:Y:S01]  /*1f340*/  LDL.LU.64 R20, [R1+0x10f8] ;  /* 0x0010f80001147983 */ /* 0x000ee20000300a00 */
[----:B0-----:R-:W-:-:S02]  /*1f350*/  IMAD.MOV.U32 R16, RZ, RZ, R5 ;  /* 0x000000ffff107224 */ /* 0x001fc400078e0005 */
[----:B------:R-:W-:Y:S01]  /*1f360*/  IMAD.MOV.U32 R17, RZ, RZ, R4 ;  /* 0x000000ffff117224 */ /* 0x000fe200078e0004 */
[----:B---3--:R-:W-:Y:S01]  /*1f370*/  HMMA.16816.F32 R8, R8, R6, R20 ;  /* 0x000000060808723c */ /* 0x008fe20000001814 */
[----:B------:R-:W2:Y:S04]  /*1f380*/  LDL.LU.64 R22, [R1+0x10f0] ;  /* 0x0010f00001167983 */ /* 0x000ea80000300a00 */
[----:B------:R-:W2:Y:S04]  /*1f390*/  LDL.LU.64 R20, [R1+0x10e8] ;  /* 0x0010e80001147983 */ /* 0x000ea80000300a00 */
[----:B------:R-:W0:Y:S04]  /*1f3a0*/  LDSM.16.MT88.4 R4, [R3+0x10600] ;  /* 0x010600000304783b */ /* 0x000e280000004200 */
[----:B0-----:R-:W-:Y:S04]  /*1f3b0*/  STL.64 [R1+0x10c0], R6 ;  /* 0x0010c00601007387 */ /* 0x001fe80000100a00 */
[----:B------:R0:W-:Y:S02]  /*1f3c0*/  STL.64 [R1+0x10b8], R4 ;  /* 0x0010b80401007387 */ /* 0x0001e40000100a00 */
[----:B0-----:R-:W-:-:S02]  /*1f3d0*/  IMAD.MOV.U32 R4, RZ, RZ, R29 ;  /* 0x000000ffff047224 */ /* 0x001fc400078e001d */
[----:B------:R-:W-:Y:S01]  /*1f3e0*/  IMAD.MOV.U32 R5, RZ, RZ, R0 ;  /* 0x000000ffff057224 */ /* 0x000fe200078e0000 */
[----:B------:R-:W3:Y:S04]  /*1f3f0*/  LDL.LU R29, [R1+0x10e0] ;  /* 0x0010e000011d7983 */ /* 0x000ee80000300800 */
[----:B------:R-:W4:Y:S01]  /*1f400*/  LDL.LU.64 R18, [R1+0x10d8] ;  /* 0x0010d80001127983 */ /* 0x000f220000300a00 */
[----:B--2---:R-:W-:Y:S03]  /*1f410*/  HMMA.16816.F32 R24, R20, R16, R24 ;  /* 0x000000101418723c */ /* 0x004fe60000001818 */
[----:B------:R-:W4:-:S15]  /*1f420*/  LDL.LU.64 R16, [R1+0x10d0] ;  /* 0x0010d00001107983 */ /* 0x000f1e0000300a00 */
[----:B------:R-:W-:-:S06]  /*1f430*/  NOP ;  /* 0x0000000000007918 */ /* 0x000fcc0000000000 */
[----:B------:R-:W-:Y:S01]  /*1f440*/  MOV R0, R24 ;  /* 0x0000001800007202 */ /* 0x000fe20000000f00 */
[----:B------:R-:W-:Y:S01]  /*1f450*/  IMAD.MOV.U32 R28, RZ, RZ, R25 ;  /* 0x000000ffff1c7224 */ /* 0x000fe200078e0019 */
[----:B------:R-:W4:Y:S04]  /*1f460*/  LDL.LU R24, [R1+0x60] ;  /* 0x0000600001187983 */ /* 0x000f280000300800 */
[----:B------:R-:W4:Y:S01]  /*1f470*/  LDL.LU R25, [R1+0x64] ;  /* 0x0000640001197983 */ /* 0x000f220000300800 */
[----:B------:R-:W-:Y:S02]  /*1f480*/  IMAD.MOV.U32 R7, RZ, RZ, R26 ;  /* 0x000000ffff077224 */ /* 0x000fe400078e001a */
[----:B------:R-:W-:Y:S02]  /*1f490*/  IMAD.MOV.U32 R6, RZ, RZ, R27 ;  /* 0x000000ffff067224 */ /* 0x000fe400078e001b */
[----:B----4-:R-:W-:Y:S01]  /*1f4a0*/  HMMA.16816.F32 R24, R20, R24, R16 ;  /* 0x000000181418723c */ /* 0x010fe20000001810 */
[----:B------:R-:W2:Y:S04]  /*1f4b0*/  LDL.LU R16, [R1+0x70] ;  /* 0x0000700001107983 */ /* 0x000ea80000300800 */
[----:B------:R-:W2:-:S15]  /*1f4c0*/  LDL.LU R17, [R1+0x74] ;  /* 0x0000740001117983 */ /* 0x000e9e0000300800 */
[----:B------:R-:W-:-:S03]  /*1f4d0*/  NOP ;  /* 0x0000000000007918 */ /* 0x000fc60000000000 */
[----:B------:R0:W-:Y:S04]  /*1f4e0*/  STL.64 [R1+0x10a0], R26 ;  /* 0x0010a01a01007387 */ /* 0x0001e80000100a00 */
[----:B------:R-:W-:Y:S04]  /*1f4f0*/  STL.64 [R1+0x1098], R24 ;  /* 0x0010981801007387 */ /* 0x000fe80000100a00 */
[----:B0-----:R-:W4:Y:S04]  /*1f500*/  LDL.LU R26, [R1+0x48] ;  /* 0x00004800011a7983 */ /* 0x001f280000300800 */
[----:B------:R-:W4:Y:S01]  /*1f510*/  LDL.LU R27, [R1+0x4c] ;  /* 0x00004c00011b7983 */ /* 0x000f220000300800 */
[----:B--2---:R-:W-:Y:S03]  /*1f520*/  HMMA.16816.F32 R12, R20, R16, R12 ;  /* 0x00000010140c723c */ /* 0x004fe6000000180c */
[----:B------:R-:W0:-:S15]  /*1f530*/  LDSM.16.MT88.4 R16, [R3+0x10800] ;  /* 0x010800000310783b */ /* 0x000e1e0000004200 */
[----:B------:R-:W-:-:S05]  /*1f540*/  NOP ;  /* 0x0000000000007918 */ /* 0x000fca0000000000 */
[----:B------:R-:W-:Y:S04]  /*1f550*/  STL.64 [R1+0x10b0], R14 ;  /* 0x0010b00e01007387 */ /* 0x000fe80000100a00 */
[----:B------:R1:W-:Y:S02]  /*1f560*/  STL.64 [R1+0x10a8], R12 ;  /* 0x0010a80c01007387 */ /* 0x0003e40000100a00 */
[----:B-1----:R-:W-:Y:S02]  /*1f570*/  IMAD.MOV.U32 R12, RZ, RZ, R0 ;  /* 0x000000ffff0c7224 */ /* 0x002fe400078e0000 */
[----:B------:R-:W2:Y:S04]  /*1f580*/  LDL.LU R0, [R1+0x10c8] ;  /* 0x0010c80001007983 */ /* 0x000ea80000300800 */
[----:B0-----:R-:W-:Y:S04]  /*1f590*/  STL [R1+0x1094], R16 ;  /* 0x0010941001007387 */ /* 0x001fe80000100800 */
[----:B------:R-:W-:Y:S04]  /*1f5a0*/  STL [R1+0x1090], R17 ;  /* 0x0010901101007387 */ /* 0x000fe80000100800 */
[----:B------:R-:W-:Y:S04]  /*1f5b0*/  STL [R1+0x108c], R3 ;  /* 0x00108c0301007387 */ /* 0x000fe80000100800 */
[----:B------:R-:W-:Y:S04]  /*1f5c0*/  STL [R1+0x1088], R18 ;  /* 0x0010881201007387 */ /* 0x000fe80000100800 */
[----:B------:R-:W-:Y:S01]  /*1f5d0*/  STL [R1+0x1084], R19 ;  /* 0x0010841301007387 */ /* 0x000fe20000100800 */
[----:B------:R-:W-:-:S02]  /*1f5e0*/  IMAD.MOV.U32 R14, RZ, RZ, R7 ;  /* 0x000000ffff0e7224 */ /* 0x000fc400078e0007 */
[----:B------:R-:W-:Y:S01]  /*1f5f0*/  IMAD.MOV.U32 R15, RZ, RZ, R6 ;  /* 0x000000ffff0f7224 */ /* 0x000fe200078e0006 */
[----:B------:R-:W-:Y:S01]  /*1f600*/  HMMA.16816.F32 R8, R20, R4, R8 ;  /* 0x000000041408723c */ /* 0x000fe20000001808 */
[----:B------:R-:W-:-:S06]  /*1f610*/  IMAD.MOV.U32 R13, RZ, RZ, R28 ;  /* 0x000000ffff0d7224 */ /* 0x000fcc00078e001c */
[----:B---3--:R-:W-:Y:S02]  /*1f620*/  IMAD.MOV.U32 R22, RZ, RZ, R29 ;  /* 0x000000ffff167224 */ /* 0x008fe400078e001d */
[----:B------:R-:W-:Y:S01]  /*1f630*/  IMAD.MOV.U32 R23, RZ, RZ, R2 ;  /* 0x000000ffff177224 */ /* 0x000fe200078e0002 */
[----:B--2---:R-:W0:Y:S04]  /*1f640*/  LDSM.16.M88.4 R16, [R0+UR5+0x80] ;  /* 0x000080050010783b */ /* 0x004e280008000200 */
[----:B------:R-:W1:Y:S04]  /*1f650*/  LDSM.16.M88.4 R4, [R0+UR5+0x4080] ;  /* 0x004080050004783b */ /* 0x000e680008000200 */
[----:B0-----:R-:W-:Y:S04]  /*1f660*/  STL.64 [R1+0x20], R16 ;  /* 0x0000201001007387 */ /* 0x001fe80000100a00 */
[----:B------:R0:W-:Y:S04]  /*1f670*/  STL.64 [R1+0x28], R18 ;  /* 0x0000281201007387 */ /* 0x0001e80000100a00 */
[----:B-1----:R-:W-:Y:S01]  /*1f680*/  STL [R1+0x58], R6 ;  /* 0x0000580601007387 */ /* 0x002fe20000100800 */
[----:B------:R-:W-:-:S02]  /*1f690*/  IMAD.MOV.U32 R28, RZ, RZ, R7 ;  /* 0x000000ffff1c7224 */ /* 0x000fc400078e0007 */
[----:B0-----:R-:W-:Y:S02]  /*1f6a0*/  IMAD.MOV.U32 R18, RZ, RZ, R4 ;  /* 0x000000ffff127224 */ /* 0x001fe400078e0004 */
[----:B------:R-:W-:Y:S02]  /*1f6b0*/  IMAD.MOV.U32 R19, RZ, RZ, R5 ;  /* 0x000000ffff137224 */ /* 0x000fe400078e0005 */
[----:B------:R-:W0:Y:S04]  /*1f6c0*/  LDSM.16.M88.4 R4, [R0+UR5+0x8080] ;  /* 0x008080050004783b */ /* 0x000e280008000200 */
[----:B------:R-:W-:Y:S04]  /*1f6d0*/  STL [R1+0x1080], R28 ;  /* 0x0010801c01007387 */ /* 0x000fe80000100800 */
[----:B0-----:R-:W-:Y:S04]  /*1f6e0*/  STL.64 [R1+0x80], R4 ;  /* 0x0000800401007387 */ /* 0x001fe80000100a00 */
[----:B------:R-:W-:Y:S04]  /*1f6f0*/  STL.64 [R1+0x88], R6 ;  /* 0x0000880601007387 */ /* 0x000fe80000100a00 */
[----:B------:R-:W0:Y:S02]  /*1f700*/  LDSM.16.M88.4 R4, [R0+UR5+0xc080] ;  /* 0x00c080050004783b */ /* 0x000e240008000200 */
[----:B0-----:R-:W-:-:S02]  /*1f710*/  IMAD.MOV.U32 R29, RZ, RZ, R6 ;  /* 0x000000ffff1d7224 */ /* 0x001fc400078e0006 */
[----:B------:R0:W-:Y:S01]  /*1f720*/  STL [R1+0xa0], R4 ;  /* 0x0000a00401007387 */ /* 0x0001e20000100800 */
[----:B------:R-:W-:Y:S02]  /*1f730*/  IMAD.MOV.U32 R2, RZ, RZ, R7 ;  /* 0x000000ffff027224 */ /* 0x000fe400078e0007 */
[----:B------:R-:W-:Y:S01]  /*1f740*/  IMAD.MOV.U32 R28, RZ, RZ, R5 ;  /* 0x000000ffff1c7224 */ /* 0x000fe200078e0005 */
[----:B------:R-:W4:Y:S04]  /*1f750*/  LDL.LU.64 R6, [R1+0x10c0] ;  /* 0x0010c00001067983 */ /* 0x000f280000300a00 */
[----:B0-----:R-:W4:Y:S04]  /*1f760*/  LDL.LU.64 R4, [R1+0x10b8] ;  /* 0x0010b80001047983 */ /* 0x001f280000300a00 */
[----:B------:R0:W-:Y:S01]  /*1f770*/  STL [R1+0xfb8], R0 ;  /* 0x000fb80001007387 */ /* 0x0001e20000100800 */
[----:B----4-:R-:W-:Y:S03]  /*1f780*/  HMMA.16816.F32 R24, R4, R26, R12 ;  /* 0x0000001a0418723c */ /* 0x010fe6000000180c */
[----:B------:R-:W2:Y:S04]  /*1f790*/  LDL.LU.64 R14, [R1+0x10b0] ;  /* 0x0010b000010e7983 */ /* 0x000ea80000300a00 */
[----:B------:R-:W2:-:S15]  /*1f7a0*/  LDL.LU.64 R12, [R1+0x10a8] ;  /* 0x0010a800010c7983 */ /* 0x000e9e0000300a00 */
[----:B------:R-:W-:-:S02]  /*1f7b0*/  NOP ;  /* 0x0000000000007918 */ /* 0x000fc40000000000 */
[----:B------:R-:W-:Y:S02]  /*1f7c0*/  IMAD.MOV.U32 R3, RZ, RZ, R26 ;  /* 0x000000ffff037224 */ /* 0x000fe400078e001a */
[----:B0-----:R-:W-:Y:S01]  /*1f7d0*/  IMAD.MOV.U32 R0, RZ, RZ, R27 ;  /* 0x000000ffff007224 */ /* 0x001fe200078e001b */
[----:B------:R-:W-:Y:S01]  /*1f7e0*/  MOV R16, R24 ;  /* 0x0000001800107202 */ /* 0x000fe20000000f00 */
[----:B------:R-:W-:Y:S01]  /*1f7f0*/  IMAD.MOV.U32 R17, RZ, RZ, R25 ;  /* 0x000000ffff117224 */ /* 0x000fe200078e0019 */
[----:B------:R-:W3:Y:S04]  /*1f800*/  LDL.LU.64 R26, [R1+0x10a0] ;  /* 0x0010a000011a7983 */ /* 0x000ee80000300a00 */
[----:B------:R-:W3:Y:S02]  /*1f810*/  LDL.LU.64 R24, [R1+0x1098] ;  /* 0x0010980001187983 */ /* 0x000ee40000300a00 */
[----:B---3--:R-:W-:Y:S02]  /*1f820*/  HMMA.16816.F32 R20, R4, R22, R24 ;  /* 0x000000160414723c */ /* 0x008fe40000001818 */
[----:B------:R-:W2:Y:S04]  /*1f830*/  LDL.LU R26, [R1+0x78] ;  /* 0x00007800011a7983 */ /* 0x000ea80000300800 */
[----:B------:R-:W2:-:S15]  /*1f840*/  LDL.LU R27, [R1+0x7c] ;  /* 0x00007c00011b7983 */ /* 0x000e9e0000300800 */
[----:B------:R-:W-:-:S02]  /*1f850*/  NOP ;  /* 0x0000000000007918 */ /* 0x000fc40000000000 */
[----:B------:R-:W-:Y:S04]  /*1f860*/  STL.64 [R1+0x1068], R22 ;  /* 0x0010681601007387 */ /* 0x000fe80000100a00 */
[----:B------:R0:W-:Y:S04]  /*1f870*/  STL.64 [R1+0x1060], R20 ;  /* 0x0010601401007387 */ /* 0x0001e80000100a00 */
[----:B0-----:R-:W3:Y:S04]  /*1f880*/  LDL.LU R20, [R1+0x20] ;  /* 0x0000200001147983 */ /* 0x001ee80000300800 */
[----:B------:R-:W3:Y:S01]  /*1f890*/  LDL.LU R21, [R1+0x24] ;  /* 0x0000240001157983 */ /* 0x000ee20000300800 */
[----:B--2---:R-:W-:Y:S03]  /*1f8a0*/  HMMA.16816.F32 R24, R4, R26, R12 ;  /* 0x0000001a0418723c */ /* 0x004fe6000000180c */
[----:B------:R-:W2:Y:S04]  /*1f8b0*/  LDL.LU R14, [R1+0x98] ;  /* 0x00009800010e7983 */ /* 0x000ea80000300800 */
[----:B------:R-:W2:-:S15]  /*1f8c0*/  LDL.LU R15, [R1+0x9c] ;  /* 0x00009c00010f7983 */ /* 0x000e9e0000300800 */
[----:B------:R-:W-:-:S01]  /*1f8d0*/  NOP ;  /* 0x0000000000007918 */ /* 0x000fc20000000000 */
[----:B------:R-:W-:Y:S04]  /*1f8e0*/  STL.64 [R1+0x1078], R26 ;  /* 0x0010781a01007387 */ /* 0x000fe80000100a00 */
[----:B------:R0:W-:Y:S02]  /*1f8f0*/  STL.64 [R1+0x1070], R24 ;  /* 0x0010701801007387 */ /* 0x0001e40000100a00 */
[----:B0-----:R-:W-:Y:S02]  /*1f900*/  IMAD.MOV.U32 R24, RZ, RZ, R16 ;  /* 0x000000ffff187224 */ /* 0x001fe400078e0010 */
[----:B------:R-:W-:Y:S01]  /*1f910*/  IMAD.MOV.U32 R25, RZ, RZ, R17 ;  /* 0x000000ffff197224 */ /* 0x000fe200078e0011 */
[----:B------:R-:W3:Y:S04]  /*1f920*/  LDL.LU R16, [R1+0x1094] ;  /* 0x0010940001107983 */ /* 0x000ee80000300800 */
[----:B------:R-:W3:Y:S01]  /*1f930*/  LDL.LU R17, [R1+0x1090] ;  /* 0x0010900001117983 */ /* 0x000ee20000300800 */
[----:B------:R-:W-:-:S03]  /*1f940*/  IMAD.MOV.U32 R26, RZ, RZ, R3 ;  /* 0x000000ffff1a7224 */ /* 0x000fc600078e0003 */
[----:B------:R-:W4:Y:S01]  /*1f950*/  LDL.LU R3, [R1+0x108c] ;  /* 0x00108c0001037983 */ /* 0x000f220000300800 */
[----:B--2---:R-:W-:Y:S07]  /*1f960*/  HMMA.16816.F32 R4, R4, R14, R8 ;  /* 0x0000000e0404723c */ /* 0x004fee0000001808 */
[----:B------:R-:W-:Y:S02]  /*1f970*/  IMAD.MOV.U32 R8, RZ, RZ, R18 ;  /* 0x000000ffff087224 */ /* 0x000fe400078e0012 */
[----:B------:R-:W-:Y:S01]  /*1f980*/  IMAD.MOV.U32 R9, RZ, RZ, R19 ;  /* 0x000000ffff097224 */ /* 0x000fe200078e0013 */
[----:B------:R-:W3:Y:S04]  /*1f990*/  LDL.LU R18, [R1+0x1088] ;  /* 0x0010880001127983 */ /* 0x000ee80000300800 */
[----:B------:R-:W3:Y:S01]  /*1f9a0*/  LDL.LU R19, [R1+0x1084] ;  /* 0x0010840001137983 */ /* 0x000ee20000300800 */
[----:B------:R-:W-:-:S03]  /*1f9b0*/  IMAD.MOV.U32 R27, RZ, RZ, R0 ;  /* 0x000000ffff1b7224 */ /* 0x000fc600078e0000 */
[----:B----4-:R-:W0:Y:S05]  /*1f9c0*/  LDSM.16.MT88.4 R12, [R3+0x10a00] ;  /* 0x010a0000030c783b */ /* 0x010e2a0000004200 */
[----:B------:R-:W-:Y:S04]  /*1f9d0*/  STL.64 [R1+0x1058], R6 ;  /* 0x0010580601007387 */ /* 0x000fe80000100a00 */
[----:B------:R1:W-:Y:S04]  /*1f9e0*/  STL.64 [R1+0x1050], R4 ;  /* 0x0010500401007387 */ /* 0x0003e80000100a00 */
[----:B-1----:R-:W2:Y:S04]  /*1f9f0*/  LDL.LU R4, [R1+0x80] ;  /* 0x0000800001047983 */ /* 0x002ea80000300800 */
[----:B------:R-:W2:Y:S04]  /*1fa00*/  LDL.LU R5, [R1+0x84] ;  /* 0x0000840001057983 */ /* 0x000ea80000300800 */
[----:B0-----:R-:W-:Y:S04]  /*1fa10*/  STL.64 [R1+0x1040], R14 ;  /* 0x0010400e01007387 */ /* 0x001fe80000100a00 */
[----:B------:R0:W-:Y:S04]  /*1fa20*/  STL.64 [R1+0x1038], R12 ;  /* 0x0010380c01007387 */ /* 0x0001e80000100a00 */
[----:B0-----:R-:W4:Y:S01]  /*1fa30*/  LDL.LU R12, [R1+0xa0] ;  /* 0x0000a000010c7983 */ /* 0x001f220000300800 */
[----:B------:R-:W-:-:S03]  /*1fa40*/  IMAD.MOV.U32 R13, RZ, RZ, R28 ;  /* 0x000000ffff0d7224 */ /* 0x000fc600078e001c */
[----:B------:R-:W4:Y:S01]  /*1fa50*/  LDL.LU R28, [R1+0x1080] ;  /* 0x00108000011c7983 */ /* 0x000f220000300800 */
[----:B---3--:R-:W-:Y:S03]  /*1fa60*/  HMMA.16816.F32 R20, R16, R20, R24 ;  /* 0x000000141014723c */ /* 0x008fe60000001818 */
[----:B------:R-:W2:Y:S04]  /*1fa70*/  LDL.LU.64 R26, [R1+0x1078] ;  /* 0x00107800011a7983 */ /* 0x000ea80000300a00 */
[----:B------:R-:W2:-:S15]  /*1fa80*/  LDL.LU.64 R24, [R1+0x1070] ;  /* 0x0010700001187983 */ /* 0x000e9e0000300a00 */
[----:B------:R-:W-:-:S02]  /*1fa90*/  NOP ;  /* 0x0000000000007918 */ /* 0x000fc40000000000 */
[----:B------:R-:W-:Y:S02]  /*1faa0*/  IMAD.MOV.U32 R6, RZ, RZ, R22 ;  /* 0x000000ffff067224 */ /* 0x000fe400078e0016 */
[----:B------:R-:W-:Y:S02]  /*1fab0*/  IMAD.MOV.U32 R0, RZ, RZ, R23 ;  /* 0x000000ffff007224 */ /* 0x000fe400078e0017 */
[----:B------:R-:W-:Y:S02]  /*1fac0*/  IMAD.MOV.U32 R14, RZ, RZ, R20 ;  /* 0x000000ffff0e7224 */ /* 0x000fe400078e0014 */
[----:B------:R-:W-:Y:S01]  /*1fad0*/  IMAD.MOV.U32 R7, RZ, RZ, R21 ;  /* 0x000000ffff077224 */ /* 0x000fe200078e0015 */
[----:B------:R-:W3:Y:S04]  /*1fae0*/  LDL.LU.64 R22, [R1+0x1068] ;  /* 0x0010680001167983 */ /* 0x000ee80000300a00 */
[----:B------:R-:W3:Y:S01]  /*1faf0*/  LDL.LU.64 R20, [R1+0x1060] ;  /* 0x0010600001147983 */ /* 0x000ee20000300a00 */
[C---:B--2---:R-:W-:Y:S06]  /*1fb00*/  HMMA.16816.F32 R24, R16.reuse, R4, R24 ;  /* 0x000000041018723c */ /* 0x044fec0000001818 */
[----:B---3--:R-:W-:-:S15]  /*1fb10*/  HMMA.16816.F32 R8, R16, R8, R20 ;  /* 0x000000081008723c */ /* 0x008fde0000001814 */
[----:B------:R-:W-:-:S08]  /*1fb20*/  NOP ;  /* 0x0000000000007918 */ /* 0x000fd00000000000 */
[----:B------:R0:W-:Y:S04]  /*1fb30*/  STL.64 [R1+0x1030], R10 ;  /* 0x0010300a01007387 */ /* 0x0001e80000100a00 */
[----:B------:R1:W-:Y:S04]  /*1fb40*/  STL.64 [R1+0x1028], R8 ;  /* 0x0010280801007387 */ /* 0x0003e80000100a00 */
[----:B------:R-:W2:Y:S04]  /*1fb50*/  LDL.LU R22, [R1+0x28] ;  /* 0x0000280001167983 */ /* 0x000ea80000300800 */
[----:B------:R-:W2:Y:S01]  /*1fb60*/  LDL.LU R23, [R1+0x2c] ;  /* 0x00002c0001177983 */ /* 0x000ea20000300800 */
[----:B0-----:R-:W-:Y:S01]  /*1fb70*/  IMAD.MOV.U32 R10, RZ, RZ, R6 ;  /* 0x000000ffff0a7224 */ /* 0x001fe200078e0006 */
[----:B-1----:R-:W-:-:S02]  /*1fb80*/  MOV R9, R7 ;  /* 0x0000000700097202 */ /* 0x002fc40000000f00 */
[----:B------:R-:W3:Y:S04]  /*1fb90*/  LDL.LU.64 R6, [R1+0x1058] ;  /* 0x0010580001067983 */ /* 0x000ee80000300a00 */
[----:B------:R-:W3:Y:S04]  /*1fba0*/  LDL.LU.64 R4, [R1+0x1050] ;  /* 0x0010500001047983 */ /* 0x000ee80000300a00 */
[----:B------:R0:W-:Y:S04]  /*1fbb0*/  STL.64 [R1+0x1020], R26 ;  /* 0x0010201a01007387 */ /* 0x0001e80000100a00 */
[----:B------:R-:W-:Y:S04]  /*1fbc0*/  STL.64 [R1+0x1018], R24 ;  /* 0x0010181801007387 */ /* 0x000fe80000100a00 */
[----:B0-----:R-:W2:Y:S01]  /*1fbd0*/  LDL.LU R26, [R1+0x58] ;  /* 0x00005800011a7983 */ /* 0x001ea20000300800 */
[----:B----4-:R-:W-:-:S03]  /*1fbe0*/  IMAD.MOV.U32 R27, RZ, RZ, R28 ;  /* 0x000000ffff1b7224 */ /* 0x010fc600078e001c */
[----:B------:R-:W4:Y:S01]  /*1fbf0*/  LDL.LU R28, [R1+0x1048] ;  /* 0x00104800011c7983 */ /* 0x000f220000300800 */
[----:B------:R-:W-:Y:S02]  /*1fc00*/  IMAD.MOV.U32 R8, RZ, RZ, R14 ;  /* 0x000000ffff087224 */ /* 0x000fe400078e000e */
[----:B------:R-:W-:Y:S01]  /*1fc10*/  IMAD.MOV.U32 R11, RZ, RZ, R0 ;  /* 0x000000ffff0b7224 */ /* 0x000fe200078e0000 */
[----:B---3--:R-:W-:Y:S01]  /*1fc20*/  HMMA.16816.F32 R16, R16, R12, R4 ;  /* 0x0000000c1010723c */ /* 0x008fe20000001804 */
[----:B------:R-:W0:Y:S04]  /*1fc30*/  LDSM.16.MT88.4 R4, [R3+0x10c00] ;  /* 0x010c00000304783b */ /* 0x000e280000004200 */
[----:B----4-:R-:W1:-:S15]  /*1fc40*/  LDSM.16.M88.4 R12, [R28+UR5+0x80] ;  /* 0x000080051c0c783b */ /* 0x010e5e0008000200 */
[----:B------:R-:W-:-:S03]  /*1fc50*/  NOP ;  /* 0x0000000000007918 */ /* 0x000fc60000000000 */
[----:B------:R3:W-:Y:S04]  /*1fc60*/  STL.64 [R1+0x1010], R18 ;  /* 0x0010101201007387 */ /* 0x0007e80000100a00 */
[----:B------:R1:W-:Y:S04]  /*1fc70*/  STL.64 [R1+0x1008], R16 ;  /* 0x0010081001007387 */ /* 0x0003e80000100a00 */
[----:B---3--:R-:W3:Y:S04]  /*1fc80*/  LDL.LU R18, [R1+0x88] ;  /* 0x0000880001127983 */ /* 0x008ee80000300800 */
[----:B------:R-:W3:Y:S04]  /*1fc90*/  LDL.LU R19, [R1+0x8c] ;  /* 0x00008c0001137983 */ /* 0x000ee80000300800 */
[----:B0-----:R-:W-:Y:S04]  /*1fca0*/  STL.64 [R1+0x1000], R6 ;  /* 0x0010000601007387 */ /* 0x001fe80000100a00 */
[----:B------:R-:W-:Y:S01]  /*1fcb0*/  STL.64 [R1+0xff8], R4 ;  /* 0x000ff80401007387 */ /* 0x000fe20000100a00 */
[----:B-1----:R-:W-:-:S03]  /*1fcc0*/  IMAD.MOV.U32 R17, RZ, RZ, R12 ;  /* 0x000000ffff117224 */ /* 0x002fc600078e000c */
[----:B------:R-:W-:Y:S01]  /*1fcd0*/  STL.64 [R1+0x18], R14 ;  /* 0x0000180e01007387 */ /* 0x000fe20000100a00 */
[----:B------:R-:W-:-:S03]  /*1fce0*/  IMAD.MOV.U32 R16, RZ, RZ, R13 ;  /* 0x000000ffff107224 */ /* 0x000fc600078e000d */
[----:B------:R-:W0:Y:S02]  /*1fcf0*/  LDSM.16.M88.4 R12, [R28+UR5+0x4080] ;  /* 0x004080051c0c783b */ /* 0x000e240008000200 */
[----:B0-----:R-:W-:Y:S02]  /*1fd00*/  IMAD.MOV.U32 R5, RZ, RZ, R12 ;  /* 0x000000ffff057224 */ /* 0x001fe400078e000c */
[----:B------:R-:W-:Y:S01]  /*1fd10*/  IMAD.MOV.U32 R4, RZ, RZ, R13 ;  /* 0x000000ffff047224 */ /* 0x000fe200078e000d */
[----:B------:R-:W-:Y:S01]  /*1fd20*/  STL [R1+0x38], R14 ;  /* 0x0000380e01007387 */ /* 0x000fe20000100800 */
[----:B------:R-:W-:-:S03]  /*1fd30*/  IMAD.MOV.U32 R0, RZ, RZ, R15 ;  /* 0x000000ffff007224 */ /* 0x000fc600078e000f */
[----:B------:R-:W0:Y:S04]  /*1fd40*/  LDSM.16.M88.4 R12, [R28+UR5+0x8080] ;  /* 0x008080051c0c783b */ /* 0x000e280008000200 */
[----:B------:R-:W-:Y:S04]  /*1fd50*/  STL [R1+0xff0], R0 ;  /* 0x000ff00001007387 */ /* 0x000fe80000100800 */
[----:B0-----:R-:W-:Y:S04]  /*1fd60*/  STL.64 [R1+0x40], R12 ;  /* 0x0000400c01007387 */ /* 0x001fe80000100a00 */
[----:B------:R-:W-:Y:S04]  /*1fd70*/  STL.64 [R1+0x48], R14 ;  /* 0x0000480e01007387 */ /* 0x000fe80000100a00 */
[----:B------:R-:W0:Y:S01]  /*1fd80*/  LDSM.16.M88.4 R12, [R28+UR5+0xc080] ;  /* 0x00c080051c0c783b */ /* 0x000e220008000200 */
[----:B------:R-:W-:-:S02]  /*1fd90*/  IMAD.MOV.U32 R6, RZ, RZ, R29 ;  /* 0x000000ffff067224 */ /* 0x000fc400078e001d */
[----:B------:R-:W-:Y:S02]  /*1fda0*/  IMAD.MOV.U32 R7, RZ, RZ, R2 ;  /* 0x000000ffff077224 */ /* 0x000fe400078e0002 */
[----:B0-----:R-:W-:Y:S01]  /*1fdb0*/  IMAD.MOV.U32 R29, RZ, RZ, R14 ;  /* 0x000000ffff1d7224 */ /* 0x001fe200078e000e */
[----:B------:R0:W-:Y:S01]  /*1fdc0*/  STL [R1+0x60], R12 ;  /* 0x0000600c01007387 */ /* 0x0001e20000100800 */
[----:B------:R-:W-:Y:S02]  /*1fdd0*/  IMAD.MOV.U32 R2, RZ, RZ, R15 ;  /* 0x000000ffff027224 */ /* 0x000fe400078e000f */
[----:B------:R-:W-:Y:S01]  /*1fde0*/  IMAD.MOV.U32 R0, RZ, RZ, R13 ;  /* 0x000000ffff007224 */ /* 0x000fe200078e000d */
[----:B------:R-:W2:Y:S04]  /*1fdf0*/  LDL.LU.64 R14, [R1+0x1040] ;  /* 0x00104000010e7983 */ /* 0x000ea80000300a00 */
[----:B0-----:R-:W2:Y:S04]  /*1fe00*/  LDL.LU.64 R12, [R1+0x1038] ;  /* 0x00103800010c7983 */ /* 0x001ea80000300a00 */
[----:B------:R-:W-:Y:S01]  /*1fe10*/  STL [R1+0xf28], R28 ;  /* 0x000f281c01007387 */ /* 0x000fe20000100800 */
[C---:B--2---:R-:W-:Y:S03]  /*1fe20*/  HMMA.16816.F32 R20, R12.reuse, R22, R8 ;  /* 0x000000160c14723c */ /* 0x044fe60000001808 */
[----:B------:R-:W2:Y:S04]  /*1fe30*/  LDL.LU.64 R10, [R1+0x1030] ;  /* 0x00103000010a7983 */ /* 0x000ea80000300a00 */
[----:B------:R-:W2:Y:S02]  /*1fe40*/  LDL.LU.64 R8, [R1+0x1028] ;  /* 0x0010280001087983 */ /* 0x000ea40000300a00 */
[----:B--2---:R-:W-:Y:S02]  /*1fe50*/  HMMA.16816.F32 R8, R12, R26, R8 ;  /* 0x0000001a0c08723c */ /* 0x004fe40000001808 */
[----:B------:R-:W3:Y:S04]  /*1fe60*/  LDL.LU.64 R26, [R1+0x1020] ;  /* 0x00102000011a7983 */ /* 0x000ee80000300a00 */
[----:B------:R-:W3:-:S15]  /*1fe70*/  LDL.LU.64 R24, [R1+0x1018] ;  /* 0x0010180001187983 */ /* 0x000ede0000300a00 */
[----:B------:R-:W-:-:S02]  /*1fe80*/  NOP ;  /* 0x0000000000007918 */ /* 0x000fc40000000000 */
[----:B------:R-:W-:Y:S04]  /*1fe90*/  STL.64 [R1+0xfe8], R10 ;  /* 0x000fe80a01007387 */ /* 0x000fe80000100a00 */
[----:B------:R0:W-:Y:S02]  /*1fea0*/  STL.64 [R1+0xfe0], R8 ;  /* 0x000fe00801007387 */ /* 0x0001e40000100a00 */
[----:B0-----:R-:W-:Y:S02]  /*1feb0*/  IMAD.MOV.U32 R8, RZ, RZ, R17 ;  /* 0x000000ffff087224 */ /* 0x001fe400078e0011 */
[----:B------:R-:W-:Y:S01]  /*1fec0*/  IMAD.MOV.U32 R9, RZ, RZ, R16 ;  /* 0x000000ffff097224 */ /* 0x000fe200078e0010 */
[----:B---3--:R-:W-:Y:S01]  /*1fed0*/  HMMA.16816.F32 R24, R12, R18, R24 ;  /* 0x000000120c18723c */ /* 0x008fe20000001818 */
[----:B------:R-:W2:Y:S04]  /*1fee0*/  LDL.LU.64 R18, [R1+0x1010] ;  /* 0x0010100001127983 */ /* 0x000ea80000300a00 */
[----:B------:R-:W2:-:S15]  /*1fef0*/  LDL.LU.64 R16, [R1+0x1008] ;  /* 0x0010080001107983 */ /* 0x000e9e0000300a00 */
[----:B------:R-:W-:-:S03]  /*1ff00*/  NOP ;  /* 0x0000000000007918 */ /* 0x000fc60000000000 */
[----:B------:R-:W-:Y:S04]  /*1ff10*/  STL.64 [R1+0xfd8], R26 ;  /* 0x000fd81a01007387 */ /* 0x000fe80000100a00 */
[----:B------:R0:W-:Y:S02]  /*1ff20*/  STL.64 [R1+0xfd0], R24 ;  /* 0x000fd01801007387 */ /* 0x0001e40000100a00 */
[----:B0-----:R-:W-:Y:S01]  /*1ff30*/  MOV R24, R5 ;  /* 0x0000000500187202 */ /* 0x001fe20000000f00 */
[----:B------:R-:W-:Y:S01]  /*1ff40*/  IMAD.MOV.U32 R25, RZ, RZ, R4 ;  /* 0x000000ffff197224 */ /* 0x000fe200078e0004 */
[----:B--2---:R-:W-:Y:S01]  /*1ff50*/  HMMA.16816.F32 R12, R12, R6, R16 ;  /* 0x000000060c0c723c */ /* 0x004fe20000001810 */
[----:B------:R-:W2:Y:S04]  /*1ff60*/  LDL.LU.64 R6, [R1+0x1000] ;  /* 0x0010000001067983 */ /* 0x000ea80000300a00 */
[----:B------:R-:W2:Y:S04]  /*1ff70*/  LDL.LU.64 R4, [R1+0xff8] ;  /* 0x000ff80001047983 */ /* 0x000ea80000300a00 */
[----:B------:R-:W0:-:S14]  /*1ff80*/  LDSM.16.MT88.4 R16, [R3+0x10e00] ;  /* 0x010e00000310783b */ /* 0x000e1c0000004200 */
[----:B------:R-:W-:Y:S04]  /*1ff90*/  STL.64 [R1+0xfc8], R14 ;  /* 0x000fc80e01007387 */ /* 0x000fe80000100a00 */
[----:B------:R1:W-:Y:S04]  /*1ffa0*/  STL.64 [R1+0xfc0], R12 ;  /* 0x000fc00c01007387 */ /* 0x0003e80000100a00 */
[----:B-1----:R-:W3:Y:S04]  /*1ffb0*/  LDL.LU R12, [R1+0x40] ;  /* 0x00004000010c7983 */ /* 0x002ee80000300800 */
[----:B------:R-:W3:Y:S04]  /*1ffc0*/  LDL.LU R13, [R1+0x44] ;  /* 0x00004400010d7983 */ /* 0x000ee80000300800 */
[----:B0-----:R-:W-:Y:S04]  /*1ffd0*/  STL.64 [R1+0xfb0], R18 ;  /* 0x000fb01201007387 */ /* 0x001fe80000100a00 */
[----:B------:R0:W-:Y:S04]  /*1ffe0*/  STL.64 [R1+0xfa8], R16 ;  /* 0x000fa81001007387 */ /* 0x0001e80000100a00 */
[----:B0-----:R-:W4:Y:S01]  /*1fff0*/  LDL.LU R16, [R1+0x60] ;  /* 0x0000600001107983 */ /* 0x001f220000300800 */
[----:B------:R-:W-:-:S03]  /*20000*/  IMAD.MOV.U32 R17, RZ, RZ, R0 ;  /* 0x000000ffff117224 */ /* 0x000fc600078e0000 */
[----:B------:R-:W4:Y:S04]  /*20010*/  LDL.LU R0, [R1+0xff0] ;  /* 0x000ff00001007983 */ /* 0x000f280000300800 */
[----:B------:R-:W3:Y:S01]  /*20020*/  LDL.LU.64 R10, [R1+0xfe8] ;  /* 0x000fe800010a7983 */ /* 0x000ee20000300a00 */
[C---:B--2---:R-:W-:Y:S03]  /*20030*/  HMMA.16816.F32 R20, R4.reuse, R8, R20 ;  /* 0x000000080414723c */ /* 0x044fe60000001814 */
[----:B------:R-:W3:Y:S04]  /*20040*/  LDL.LU.64 R8, [R1+0xfe0] ;  /* 0x000fe00001087983 */ /* 0x000ee80000300a00 */
[----:B------:R-:W2:Y:S01]  /*20050*/  LDL.LU.64 R26, [R1+0xfd8] ;  /* 0x000fd800011a7983 */ /* 0x000ea20000300a00 */
[----:B---3--:R-:W-:Y:S03]  /*20060*/  HMMA.16816.F32 R8, R4, R24, R8 ;  /* 0x000000180408723c */ /* 0x008fe60000001808 */
[----:B------:R-:W2:-:S15]  /*20070*/  LDL.LU.64 R24, [R1+0xfd0] ;  /* 0x000fd00001187983 */ /* 0x000e9e0000300a00 */
[----:B------:R-:W-:-:S05]  /*20080*/  NOP ;  /* 0x0000000000007918 */ /* 0x000fca0000000000 */
[----:B------:R0:W-:Y:S04]  /*20090*/  STL.64 [R1+0xfa0], R10 ;  /* 0x000fa00a01007387 */ /* 0x0001e80000100a00 */
[----:B------:R-:W-:Y:S04]  /*200a0*/  STL.64 [R1+0xf98], R8 ;  /* 0x000f980801007387 */ /* 0x000fe80000100a00 */
[----:B0-----:R-:W3:Y:S04]  /*200b0*/  LDL.LU R10, [R1+0x18] ;  /* 0x00001800010a7983 */ /* 0x001ee80000300800 */
[----:B------:R-:W3:Y:S04]  /*200c0*/  LDL.LU R11, [R1+0x1c] ;  /* 0x00001c00010b7983 */ /* 0x000ee80000300800 */
[----:B------:R-:W3:Y:S01]  /*200d0*/  LDL.LU.64 R14, [R1+0xfc8] ;  /* 0x000fc800010e7983 */ /* 0x000ee20000300a00 */
[----:B--2---:R-:W-:Y:S03]  /*200e0*/  HMMA.16816.F32 R24, R4, R12, R24 ;  /* 0x0000000c0418723c */ /* 0x004fe60000001818 */
[----:B------:R-:W3:-:S15]  /*200f0*/  LDL.LU.64 R12, [R1+0xfc0] ;  /* 0x000fc000010c7983 */ /* 0x000ede0000300a00 */
[----:B------:R-:W-:-:S05]  /*20100*/  NOP ;  /* 0x0000000000007918 */ /* 0x000fca0000000000 */
[----:B------:R0:W-:Y:S04]  /*20110*/  STL.64 [R1+0xf90], R26 ;  /* 0x000f901a01007387 */ /* 0x0001e80000100a00 */
[----:B------:R-:W-:Y:S04]  /*20120*/  STL.64 [R1+0xf88], R24 ;  /* 0x000f881801007387 */ /* 0x000fe80000100a00 */
[----:B0-----:R-:W2:Y:S01]  /*20130*/  LDL.LU R26, [R1+0x38] ;  /* 0x00003800011a7983 */ /* 0x001ea20000300800 */
[----:B----4-:R-:W-:-:S03]  /*20140*/  IMAD.MOV.U32 R27, RZ, RZ, R0 ;  /* 0x000000ffff1b7224 */ /* 0x010fc600078e0000 */
[----:B------:R-:W4:Y:S01]  /*20150*/  LDL.LU R0, [R1+0xfb8] ;  /* 0x000fb80001007983 */ /* 0x000f220000300800 */
[----:B---3--:R-:W-:Y:S03]  /*20160*/  HMMA.16816.F32 R4, R4, R16, R12 ;  /* 0x000000100404723c */ /* 0x008fe6000000180c */
[----:B------:R-:W0:Y:S04]  /*20170*/  LDSM.16.MT88.4 R12, [R3+0x11000] ;  /* 0x01100000030c783b */ /* 0x000e280000004200 */
[----:B----4-:R-:W1:-:S15]  /*20180*/  LDSM.16.M88.4 R16, [R0+UR5+0x100] ;  /* 0x000100050010783b */ /* 0x010e5e0008000200 */
[----:B------:R-:W-:-:S01]  /*20190*/  NOP ;  /* 0x0000000000007918 */ /* 0x000fc20000000000 */
        /* <DEDUP_REMOVED lines=25> */
[----:B------:R-:W4:Y:S04]  /*20330*/  LDL.LU.64 R18, [R1+0xfb0] ;  /* 0x000fb00001127983 */ /* 0x000f280000300a00 */
[----:B0-----:R-:W4:Y:S04]  /*20340*/  LDL.LU.64 R16, [R1+0xfa8] ;  /* 0x000fa80001107983 */ /* 0x001f280000300a00 */
[----:B------:R-:W-:Y:S01]  /*20350*/  STL [R1+0xe98], R0 ;  /* 0x000e980001007387 */ /* 0x000fe20000100800 */
[C---:B----4-:R-:W-:Y:S03]  /*20360*/  HMMA.16816.F32 R20, R16.reuse, R10, R20 ;  /* 0x0000000a1014723c */ /* 0x050fe60000001814 */
        /* <DEDUP_REMOVED lines=69> */
[----:B------:R-:W0:Y:S01]  /*207c0*/  LDSM.16.M88.4 R4, [R28+UR5+0x8100] ;  /* 0x008100051c04783b */ /* 0x000e220008000200 */
[----:B------:R-:W-:-:S03]  /*207d0*/  IMAD.MOV.U32 R18, RZ, RZ, R29 ;  /* 0x000000ffff127224 */ /* 0x000fc600078e001d */
[----:B------:R-:W-:Y:S04]  /*207e0*/  STL [R1+0xed0], R0 ;  /* 0x000ed00001007387 */ /* 0x000fe80000100800 */
[----:B0-----:R-:W-:Y:S04]  /*207f0*/  STL.64 [R1+0x20], R4 ;  /* 0x0000200401007387 */ /* 0x001fe80000100a00 */
[----:B------:R-:W-:Y:S01]  /*20800*/  STL [R1+0x28], R6 ;  /* 0x0000280601007387 */ /* 0x000fe20000100800 */
[----:B------:R-:W-:-:S03]  /*20810*/  IMAD.MOV.U32 R29, RZ, RZ, R7 ;  /* 0x000000ffff1d7224 */ /* 0x000fc600078e0007 */
[----:B------:R-:W0:Y:S01]  /*20820*/  LDSM.16.M88.4 R4, [R28+UR5+0xc100] ;  /* 0x00c100051c04783b */ /* 0x000e220008000200 */
[----:B------:R-:W-:-:S03]  /*20830*/  IMAD.MOV.U32 R19, RZ, RZ, R2 ;  /* 0x000000ffff137224 */ /* 0x000fc600078e0002 */
[----:B0-----:R-:W-:Y:S04]  /*20840*/  STL [R1+0x30], R4 ;  /* 0x0000300401007387 */ /* 0x001fe80000100800 */
[----:B------:R0:W-:Y:S01]  /*20850*/  STL [R1+0x38], R6 ;  /* 0x0000380601007387 */ /* 0x0001e20000100800 */
[----:B------:R-:W-:Y:S02]  /*20860*/  IMAD.MOV.U32 R2, RZ, RZ, R7 ;  /* 0x000000ffff027224 */ /* 0x000fe400078e0007 */
[----:B------:R-:W-:Y:S01]  /*20870*/  IMAD.MOV.U32 R0, RZ, RZ, R5 ;  /* 0x000000ffff007224 */ /* 0x000fe200078e0005 */
[----:B0-----:R-:W4:Y:S04]  /*20880*/  LDL.LU.64 R6, [R1+0xf20] ;  /* 0x000f200001067983 */ /* 0x001f280000300a00 */
[----:B------:R-:W4:Y:S04]  /*20890*/  LDL.LU.64 R4, [R1+0xf18] ;  /* 0x000f180001047983 */ /* 0x000f280000300a00 */
        /* <DEDUP_REMOVED lines=49> */
[----:B------:R-:W-:Y:S01]  /*20bb0*/  STL.64 [R1+0xe68], R24 ;  /* 0x000e681801007387 */ /* 0x000fe20000100a00 */
[----:B----4-:R-:W-:-:S03]  /*20bc0*/  IMAD.MOV.U32 R26, RZ, RZ, R0 ;  /* 0x000000ffff1a7224 */ /* 0x010fc600078e0000 */
[----:B------:R-:W2:Y:S04]  /*20bd0*/  LDL.LU R0, [R1+0xe98] ;  /* 0x000e980001007983 */ /* 0x000ea80000300800 */
[----:B------:R-:W4:Y:S01]  /*20be0*/  LDL.LU R27, [R1+0x1c] ;  /* 0x00001c00011b7983 */ /* 0x000f220000300800 */
[----:B---3--:R-:W-:Y:S03]  /*20bf0*/  HMMA.16816.F32 R16, R16, R12, R4 ;  /* 0x0000000c1010723c */ /* 0x008fe60000001804 */
[----:B------:R-:W0:Y:S04]  /*20c00*/  LDSM.16.MT88.4 R4, [R3+0x11800] ;  /* 0x011800000304783b */ /* 0x000e280000004200 */
[----:B--2---:R-:W1:-:S15]  /*20c10*/  LDSM.16.M88.4 R12, [R0+UR5+0x180] ;  /* 0x00018005000c783b */ /* 0x004e5e0008000200 */
[----:B------:R-:W-:-:S01]  /*20c20*/  NOP ;  /* 0x0000000000007918 */ /* 0x000fc20000000000 */
[----:B------:R2:W-:Y:S04]  /*20c30*/  STL.64 [R1+0xe60], R18 ;  /* 0x000e601201007387 */ /* 0x0005e80000100a00 */
[----:B------:R1:W-:Y:S04]  /*20c40*/  STL.64 [R1+0xe58], R16 ;  /* 0x000e581001007387 */ /* 0x0003e80000100a00 */
[----:B--2---:R-:W2:Y:S04]  /*20c50*/  LDL.LU R18, [R1+0x28] ;  /* 0x0000280001127983 */ /* 0x004ea80000300800 */
[----:B0-----:R-:W-:Y:S04]  /*20c60*/  STL [R1+0xe44], R6 ;  /* 0x000e440601007387 */ /* 0x001fe80000100800 */
[----:B------:R-:W-:Y:S01]  /*20c70*/  STL [R1+0xe40], R7 ;  /* 0x000e400701007387 */ /* 0x000fe20000100800 */
[----:B-1----:R-:W-:-:S03]  /*20c80*/  IMAD.MOV.U32 R17, RZ, RZ, R12 ;  /* 0x000000ffff117224 */ /* 0x002fc600078e000c */
        /* <DEDUP_REMOVED lines=9> */
[----:B------:R-:W-:Y:S04]  /*20d20*/  STL [R1+0xe38], R28 ;  /* 0x000e381c01007387 */ /* 0x000fe80000100800 */
[----:B0-----:R-:W-:Y:S04]  /*20d30*/  STL.64 [R1+0x80], R12 ;  /* 0x0000800c01007387 */ /* 0x001fe80000100a00 */
[----:B------:R-:W-:Y:S04]  /*20d40*/  STL.64 [R1+0x88], R14 ;  /* 0x0000880e01007387 */ /* 0x000fe80000100a00 */
[----:B------:R-:W0:Y:S02]  /*20d50*/  LDSM.16.M88.4 R12, [R0+UR5+0xc180] ;  /* 0x00c18005000c783b */ /* 0x000e240008000200 */
[----:B0-----:R-:W-:-:S02]  /*20d60*/  IMAD.MOV.U32 R3, RZ, RZ, R14 ;  /* 0x000000ffff037224 */ /* 0x001fc400078e000e */
[----:B------:R-:W-:Y:S02]  /*20d70*/  IMAD.MOV.U32 R0, RZ, RZ, R15 ;  /* 0x000000ffff007224 */ /* 0x000fe400078e000f */
[----:B------:R-:W-:Y:S02]  /*20d80*/  IMAD.MOV.U32 R6, RZ, RZ, R12 ;  /* 0x000000ffff067224 */ /* 0x000fe400078e000c */
[----:B------:R-:W-:Y:S01]  /*20d90*/  IMAD.MOV.U32 R7, RZ, RZ, R13 ;  /* 0x000000ffff077224 */ /* 0x000fe200078e000d */
[----:B------:R-:W3:Y:S04]  /*20da0*/  LDL.LU.64 R14, [R1+0xe90] ;  /* 0x000e9000010e7983 */ /* 0x000ee80000300a00 */
[----:B------:R-:W3:Y:S04]  /*20db0*/  LDL.LU.64 R12, [R1+0xe88] ;  /* 0x000e8800010c7983 */ /* 0x000ee80000300a00 */
[----:B------:R0:W-:Y:S04]  /*20dc0*/  STL.64 [R1+0xe50], R6 ;  /* 0x000e500601007387 */ /* 0x0001e80000100a00 */
[----:B------:R-:W-:Y:S04]  /*20dd0*/  STL.64 [R1+0xe48], R4 ;  /* 0x000e480401007387 */ /* 0x000fe80000100a00 */
[----:B0-----:R-:W2:Y:S01]  /*20de0*/  LDL.LU R6, [R1+0x38] ;  /* 0x0000380001067983 */ /* 0x001ea20000300800 */
[----:B---3--:R-:W-:Y:S03]  /*20df0*/  HMMA.16816.F32 R20, R12, R10, R20 ;  /* 0x0000000a0c14723c */ /* 0x008fe60000001814 */
[----:B------:R-:W4:Y:S04]  /*20e00*/  LDL.LU.64 R10, [R1+0xe80] ;  /* 0x000e8000010a7983 */ /* 0x000f280000300a00 */
[----:B------:R-:W4:Y:S01]  /*20e10*/  LDL.LU.64 R8, [R1+0xe78] ;  /* 0x000e780001087983 */ /* 0x000f220000300a00 */
[----:B------:R-:W-:-:S15]  /*20e20*/  IMAD.MOV.U32 R7, RZ, RZ, R2 ;  /* 0x000000ffff077224 */ /* 0x000fde00078e0002 */
[----:B------:R-:W-:Y:S01]  /*20e30*/  STL [R1], R20 ;  /* 0x0000001401007387 */ /* 0x000fe20000100800 */
[----:B------:R-:W-:-:S03]  /*20e40*/  MOV R2, R23 ;  /* 0x0000001700027202 */ /* 0x000fc60000000f00 */
[----:B------:R-:W3:Y:S01]  /*20e50*/  LDL R23, [R1+0xb8] ;  /* 0x0000b80001177983 */ /* 0x000ee20000100800 */
[----:B----4-:R-:W-:Y:S03]  /*20e60*/  HMMA.16816.F32 R8, R12, R26, R8 ;  /* 0x0000001a0c08723c */ /* 0x010fe60000001808 */
[----:B------:R-:W2:Y:S04]  /*20e70*/  LDL.LU.64 R26, [R1+0xe70] ;  /* 0x000e7000011a7983 */ /* 0x000ea80000300a00 */
[----:B------:R-:W2:-:S15]  /*20e80*/  LDL.LU.64 R24, [R1+0xe68] ;  /* 0x000e680001187983 */ /* 0x000e9e0000300a00 */
[----:B------:R-:W-:-:S01]  /*20e90*/  NOP ;  /* 0x0000000000007918 */ /* 0x000fc20000000000 */
[----:B------:R-:W-:Y:S04]  /*20ea0*/  STL.64 [R1+0xe30], R10 ;  /* 0x000e300a01007387 */ /* 0x000fe80000100a00 */
[----:B------:R0:W-:Y:S02]  /*20eb0*/  STL.64 [R1+0xe28], R8 ;  /* 0x000e280801007387 */ /* 0x0001e40000100a00 */
[----:B0-----:R-:W-:Y:S02]  /*20ec0*/  IMAD.MOV.U32 R8, RZ, RZ, R17 ;  /* 0x000000ffff087224 */ /* 0x001fe400078e0011 */
[----:B------:R-:W-:Y:S01]  /*20ed0*/  IMAD.MOV.U32 R9, RZ, RZ, R16 ;  /* 0x000000ffff097224 */ /* 0x000fe200078e0010 */
[----:B--2---:R-:W-:Y:S01]  /*20ee0*/  HMMA.16816.F32 R24, R12, R18, R24 ;  /* 0x000000120c18723c */ /* 0x004fe20000001818 */
[----:B------:R-:W2:Y:S04]  /*20ef0*/  LDL.LU.64 R18, [R1+0xe60] ;  /* 0x000e600001127983 */ /* 0x000ea80000300a00 */
[----:B------:R-:W2:-:S15]  /*20f00*/  LDL.LU.64 R16, [R1+0xe58] ;  /* 0x000e580001107983 */ /* 0x000e9e0000300a00 */
[----:B------:R-:W-:-:S03]  /*20f10*/  NOP ;  /* 0x0000000000007918 */ /* 0x000fc60000000000 */
[----:B------:R-:W-:Y:S04]  /*20f20*/  STL.64 [R1+0xe20], R26 ;  /* 0x000e201a01007387 */ /* 0x000fe80000100a00 */
[----:B------:R0:W-:Y:S04]  /*20f30*/  STL.64 [R1+0xe18], R24 ;  /* 0x000e181801007387 */ /* 0x0001e80000100a00 */
[----:B0-----:R-:W4:Y:S04]  /*20f40*/  LDL.LU R24, [R1+0x70] ;  /* 0x0000700001187983 */ /* 0x001f280000300800 */
[----:B------:R-:W4:Y:S01]  /*20f50*/  LDL.LU R25, [R1+0x74] ;  /* 0x0000740001197983 */ /* 0x000f220000300800 */
[----:B------:R-:W-:-:S02]  /*20f60*/  IMAD.MOV.U32 R29, RZ, RZ, R21 ;  /* 0x000000ffff1d7224 */ /* 0x000fc400078e0015 */
[----:B------:R-:W-:Y:S02]  /*20f70*/  IMAD.MOV.U32 R28, RZ, RZ, R22 ;  /* 0x000000ffff1c7224 */ /* 0x000fe400078e0016 */
[----:B---3--:R-:W0:Y:S01]  /*20f80*/  LDSM.16.MT88.4 R20, [R23+0x11a00] ;  /* 0x011a00001714783b */ /* 0x008e220000004200 */
[----:B--2---:R-:W-:Y:S03]  /*20f90*/  HMMA.16816.F32 R12, R12, R6, R16 ;  /* 0x000000060c0c723c */ /* 0x004fe60000001810 */
[----:B------:R-:W2:Y:S04]  /*20fa0*/  LDL.LU.64 R6, [R1+0xe50] ;  /* 0x000e500001067983 */ /* 0x000ea80000300a00 */
[----:B------:R-:W3:Y:S01]  /*20fb0*/  LDL.LU.64 R4, [R1+0xe48] ;  /* 0x000e480001047983 */ /* 0x000ee20000300a00 */
[----:B--2---:R-:W-:-:S02]  /*20fc0*/  IMAD.MOV.U32 R16, RZ, RZ, R6 ;  /* 0x000000ffff107224 */ /* 0x004fc400078e0006 */
[----:B------:R-:W-:Y:S01]  /*20fd0*/  IMAD.MOV.U32 R17, RZ, RZ, R7 ;  /* 0x000000ffff117224 */ /* 0x000fe200078e0007 */
[----:B------:R-:W3:Y:S04]  /*20fe0*/  LDL.LU R6, [R1+0xe44] ;  /* 0x000e440001067983 */ /* 0x000ee80000300800 */
[----:B------:R-:W3:Y:S04]  /*20ff0*/  LDL.LU R7, [R1+0xe40] ;  /* 0x000e400001077983 */ /* 0x000ee80000300800 */
[----:B0-----:R-:W-:Y:S04]  /*21000*/  STL.64 [R1+0xe08], R22 ;  /* 0x000e081601007387 */ /* 0x001fe80000100a00 */
[----:B------:R0:W-:Y:S04]  /*21010*/  STL.64 [R1+0xe00], R20 ;  /* 0x000e001401007387 */ /* 0x0001e80000100a00 */
[----:B0-----:R-:W3:Y:S01]  /*21020*/  LDL.LU R20, [R1] ;  /* 0x0000000001147983 */ /* 0x001ee20000300800 */
[----:B------:R-:W-:-:S02]  /*21030*/  IMAD.MOV.U32 R21, RZ, RZ, R29 ;  /* 0x000000ffff157224 */ /* 0x000fc400078e001d */
[----:B------:R-:W-:Y:S02]  /*21040*/  IMAD.MOV.U32 R22, RZ, RZ, R28 ;  /* 0x000000ffff167224 */ /* 0x000fe400078e001c */
[----:B------:R-:W-:Y:S01]  /*21050*/  IMAD.MOV.U32 R23, RZ, RZ, R2 ;  /* 0x000000ffff177224 */ /* 0x000fe200078e0002 */
[----:B------:R-:W2:Y:S04]  /*21060*/  LDL.LU R29, [R1+0xe3c] ;  /* 0x000e3c00011d7983 */ /* 0x000ea80000300800 */
[----:B------:R-:W2:Y:S02]  /*21070*/  LDL.LU R28, [R1+0xe38] ;  /* 0x000e3800011c7983 */ /* 0x000ea40000300800 */
[----:B---3--:R-:W-:-:S15]  /*21080*/  HMMA.16816.F32 R8, R4, R8, R20 ;  /* 0x000000080408723c */ /* 0x008fde0000001814 */
[----:B------:R-:W-:-:S09]  /*21090*/  NOP ;  /* 0x0000000000007918 */ /* 0x000fd20000000000 */
[----:B------:R-:W-:Y:S02]  /*210a0*/  IMAD.MOV.U32 R18, RZ, RZ, R10 ;  /* 0x000000ffff127224 */ /* 0x000fe400078e000a */
[----:B------:R-:W-:Y:S02]  /*210b0*/  IMAD.MOV.U32 R2, RZ, RZ, R11 ;  /* 0x000000ffff027224 */ /* 0x000fe400078e000b */
[----:B------:R-:W-:Y:S02]  /*210c0*/  IMAD.MOV.U32 R20, RZ, RZ, R8 ;  /* 0x000000ffff147224 */ /* 0x000fe400078e0008 */
[----:B------:R-:W-:Y:S01]  /*210d0*/  IMAD.MOV.U32 R19, RZ, RZ, R9 ;  /* 0x000000ffff137224 */ /* 0x000fe200078e0009 */
[----:B------:R-:W4:Y:S04]  /*210e0*/  LDL.LU.64 R10, [R1+0xe30] ;  /* 0x000e3000010a7983 */ /* 0x000f280000300a00 */
[----:B------:R-:W4:Y:S04]  /*210f0*/  LDL.LU.64 R8, [R1+0xe28] ;  /* 0x000e280001087983 */ /* 0x000f280000300a00 */
[----:B------:R-:W3:Y:S01]  /*21100*/  LDL.LU.64 R26, [R1+0xe20] ;  /* 0x000e2000011a7983 */ /* 0x000ee20000300a00 */
[----:B----4-:R-:W-:Y:S03]  /*21110*/  HMMA.16816.F32 R8, R4, R24, R8 ;  /* 0x000000180408723c */ /* 0x010fe60000001808 */
[----:B------:R-:W3:-:S15]  /*21120*/  LDL.LU.64 R24, [R1+0xe18] ;  /* 0x000e180001187983 */ /* 0x000ede0000300a00 */
[----:B------:R-:W-:-:S05]  /*21130*/  NOP ;  /* 0x0000000000007918 */ /* 0x000fca0000000000 */
[----:B------:R-:W-:Y:S04]  /*21140*/  STL.64 [R1+0xdf0], R10 ;  /* 0x000df00a01007387 */ /* 0x000fe80000100a00 */
[----:B------:R0:W-:Y:S04]  /*21150*/  STL.64 [R1+0xde8], R8 ;  /* 0x000de80801007387 */ /* 0x0001e80000100a00 */
[----:B0-----:R-:W3:Y:S04]  /*21160*/  LDL.LU R8, [R1+0x80] ;  /* 0x0000800001087983 */ /* 0x001ee80000300800 */
[----:B------:R-:W3:Y:S04]  /*21170*/  LDL.LU R9, [R1+0x84] ;  /* 0x0000840001097983 */ /* 0x000ee80000300800 */
[----:B------:R-:W4:Y:S04]  /*21180*/  LDL.LU R10, [R1+0x68] ;  /* 0x00006800010a7983 */ /* 0x000f280000300800 */
[----:B------:R-:W4:Y:S01]  /*21190*/  LDL.LU R11, [R1+0x6c] ;  /* 0x00006c00010b7983 */ /* 0x000f220000300800 */
[C---:B---3--:R-:W-:Y:S06]  /*211a0*/  HMMA.16816.F32 R24, R4.reuse, R8, R24 ;  /* 0x000000080418723c */ /* 0x048fec0000001818 */
[----:B------:R-:W-:-:S15]  /*211b0*/  HMMA.16816.F32 R4, R4, R16, R12 ;  /* 0x000000100404723c */ /* 0x000fde000000180c */
[----:B------:R-:W-:-:S02]  /*211c0*/  NOP ;  /* 0x0000000000007918 */ /* 0x000fc40000000000 */
[----:B------:R2:W-:Y:S04]  /*211d0*/  STL.64 [R1+0xde0], R26 ;  /* 0x000de01a01007387 */ /* 0x0005e80000100a00 */
[----:B------:R0:W-:Y:S01]  /*211e0*/  STL.64 [R1+0xdd8], R24 ;  /* 0x000dd81801007387 */ /* 0x0001e20000100a00 */
[----:B--2---:R-:W-:Y:S02]  /*211f0*/  IMAD.MOV.U32 R26, RZ, RZ, R28 ;  /* 0x000000ffff1a7224 */ /* 0x004fe400078e001c */
[----:B------:R-:W-:Y:S01]  /*21200*/  IMAD.MOV.U32 R27, RZ, RZ, R29 ;  /* 0x000000ffff1b7224 */ /* 0x000fe200078e001d */
[----:B------:R-:W2:Y:S04]  /*21210*/  LDL.LU R28, [R1+0xe10] ;  /* 0x000e1000011c7983 */ /* 0x000ea80000300800 */
[----:B------:R1:W-:Y:S04]  /*21220*/  STL.64 [R1+0xdf8], R26 ;  /* 0x000df81a01007387 */ /* 0x0003e80000100a00 */
[----:B------:R-:W-:Y:S04]  /*21230*/  STL [R1+0xdc4], R6 ;  /* 0x000dc40601007387 */ /* 0x000fe80000100800 */
[----:B------:R-:W-:Y:S04]  /*21240*/  STL [R1+0xdc0], R7 ;  /* 0x000dc00701007387 */ /* 0x000fe80000100800 */
[----:B------:R-:W3:Y:S01]  /*21250*/  LDL R15, [R1+0xb8] ;  /* 0x0000b800010f7983 */ /* 0x000ee20000100800 */
[----:B0-----:R-:W-:-:S02]  /*21260*/  IMAD.MOV.U32 R25, RZ, RZ, R19 ;  /* 0x000000ffff197224 */ /* 0x001fc400078e0013 */
[----:B------:R-:W-:Y:S01]  /*21270*/  IMAD.MOV.U32 R24, RZ, RZ, R20 ;  /* 0x000000ffff187224 */ /* 0x000fe200078e0014 */
[----:B-1----:R-:W-:Y:S01]  /*21280*/  MOV R26, R18 ;  /* 0x00000012001a7202 */ /* 0x002fe20000000f00 */
[----:B------:R-:W-:Y:S01]  /*21290*/  IMAD.MOV.U32 R27, RZ, RZ, R2 ;  /* 0x000000ffff1b7224 */ /* 0x000fe200078e0002 */
[----:B--2---:R-:W0:Y:S04]  /*212a0*/  LDSM.16.M88.4 R20, [R28+UR5+0x4180] ;  /* 0x004180051c14783b */ /* 0x004e280008000200 */
[----:B---3--:R-:W1:Y:S04]  /*212b0*/  LDSM.16.MT88.4 R16, [R15+0x11c00] ;  /* 0x011c00000f10783b */ /* 0x008e680000004200 */
[----:B------:R-:W-:Y:S04]  /*212c0*/  STL [R1+0xdb8], R15 ;  /* 0x000db80f01007387 */ /* 0x000fe80000100800 */
[----:B------:R-:W2:Y:S01]  /*212d0*/  LDSM.16.M88.4 R12, [R28+UR5+0x180] ;  /* 0x000180051c0c783b */ /* 0x000ea20008000200 */
[----:B0-----:R-:W-:-:S03]  /*212e0*/  IMAD.MOV.U32 R2, RZ, RZ, R23 ;  /* 0x000000ffff027224 */ /* 0x001fc600078e0017 */
[----:B-1----:R0:W-:Y:S04]  /*212f0*/  STL [R1+0xda4], R19 ;  /* 0x000da41301007387 */ /* 0x0021e80000100800 */
[----:B--2---:R-:W-:Y:S04]  /*21300*/  STL.64 [R1+0x50], R12 ;  /* 0x0000500c01007387 */ /* 0x004fe80000100a00 */
[----:B------:R1:W-:Y:S04]  /*21310*/  STL.64 [R1+0x58], R14 ;  /* 0x0000580e01007387 */ /* 0x0003e80000100a00 */
[----:B------:R-:W-:Y:S01]  /*21320*/  STL [R1+0x48], R22 ;  /* 0x0000481601007387 */ /* 0x000fe20000100800 */
[----:B0-----:R-:W-:-:S02]  /*21330*/  IMAD.MOV.U32 R19, RZ, RZ, R20 ;  /* 0x000000ffff137224 */ /* 0x001fc400078e0014 */
[----:B-1----:R-:W-:Y:S02]  /*21340*/  IMAD.MOV.U32 R14, RZ, RZ, R21 ;  /* 0x000000ffff0e7224 */ /* 0x002fe400078e0015 */
[----:B------:R-:W0:Y:S04]  /*21350*/  LDSM.16.M88.4 R20, [R28+UR5+0x8180] ;  /* 0x008180051c14783b */ /* 0x000e280008000200 */
[----:B------:R1:W-:Y:S02]  /*21360*/  STL.64 [R1+0xdb0], R18 ;  /* 0x000db01201007387 */ /* 0x0003e40000100a00 */
[----:B-1----:R-:W-:Y:S02]  /*21370*/  IMAD.MOV.U32 R18, RZ, RZ, R3 ;  /* 0x000000ffff127224 */ /* 0x002fe400078e0003 */
[----:B------:R-:W-:-:S02]  /*21380*/  IMAD.MOV.U32 R19, RZ, RZ, R0 ;  /* 0x000000ffff137224 */ /* 0x000fc400078e0000 */
[----:B0-----:R-:W-:Y:S02]  /*21390*/  IMAD.MOV.U32 R13, RZ, RZ, R20 ;  /* 0x000000ffff0d7224 */ /* 0x001fe400078e0014 */
[----:B------:R-:W-:Y:S02]  /*213a0*/  IMAD.MOV.U32 R12, RZ, RZ, R21 ;  /* 0x000000ffff0c7224 */ /* 0x000fe400078e0015 */
[----:B------:R-:W-:Y:S02]  /*213b0*/  IMAD.MOV.U32 R0, RZ, RZ, R22 ;  /* 0x000000ffff007224 */ /* 0x000fe400078e0016 */
[----:B------:R-:W-:Y:S02]  /*213c0*/  IMAD.MOV.U32 R3, RZ, RZ, R23 ;  /* 0x000000ffff037224 */ /* 0x000fe400078e0017 */
[----:B------:R-:W0:Y:S04]  /*213d0*/  LDSM.16.M88.4 R20, [R28+UR5+0xc180] ;  /* 0x00c180051c14783b */ /* 0x000e280008000200 */
[----:B------:R-:W-:Y:S04]  /*213e0*/  STL.64 [R1+0xda8], R16 ;  /* 0x000da81001007387 */ /* 0x000fe80000100a00 */
[----:B------:R1:W-:Y:S04]  /*213f0*/  STL [R1+0xda0], R2 ;  /* 0x000da00201007387 */ /* 0x0003e80000100800 */
[----:B------:R-:W-:Y:S01]  /*21400*/  STL [R1+0xdbc], R13 ;  /* 0x000dbc0d01007387 */ /* 0x000fe20000100800 */
[----:B0-----:R-:W-:-:S03]  /*21410*/  IMAD.MOV.U32 R29, RZ, RZ, R22 ;  /* 0x000000ffff1d7224 */ /* 0x001fc600078e0016 */
[----:B------:R0:W-:Y:S01]  /*21420*/  STL [R1+0x20], R20 ;  /* 0x0000201401007387 */ /* 0x0001e20000100800 */
[----:B------:R-:W-:Y:S02]  /*21430*/  IMAD.MOV.U32 R28, RZ, RZ, R23 ;  /* 0x000000ffff1c7224 */ /* 0x000fe400078e0017 */
[----:B-1----:R-:W-:Y:S01]  /*21440*/  IMAD.MOV.U32 R2, RZ, RZ, R21 ;  /* 0x000000ffff027224 */ /* 0x002fe200078e0015 */
[----:B------:R-:W4:Y:S04]  /*21450*/  LDL.LU.64 R22, [R1+0xe08] ;  /* 0x000e080001167983 */ /* 0x000f280000300a00 */
[----:B0-----:R-:W4:Y:S02]  /*21460*/  LDL.LU.64 R20, [R1+0xe00] ;  /* 0x000e000001147983 */ /* 0x001f240000300a00 */
[----:B----4-:R-:W-:Y:S02]  /*21470*/  HMMA.16816.F32 R8, R20, R10, R24 ;  /* 0x0000000a1408723c */ /* 0x010fe40000001818 */
[----:B------:R-:W2:-:S15]  /*21480*/  LDL.LU.64 R26, [R1+0xdf8] ;  /* 0x000df800011a7983 */ /* 0x000e9e0000300a00 */
[----:B------:R-:W-:-:S07]  /*21490*/  NOP ;  /* 0x0000000000007918 */ /* 0x000fce0000000000 */
[----:B------:R-:W-:Y:S01]  /*214a0*/  MOV R17, R10 ;  /* 0x0000000a00117202 */ /* 0x000fe20000000f00 */
[----:B------:R-:W-:Y:S02]  /*214b0*/  IMAD.MOV.U32 R16, RZ, RZ, R11 ;  /* 0x000000ffff107224 */ /* 0x000fe400078e000b */
[----:B------:R-:W-:Y:S02]  /*214c0*/  IMAD.MOV.U32 R13, RZ, RZ, R8 ;  /* 0x000000ffff0d7224 */ /* 0x000fe400078e0008 */
[----:B------:R-:W-:Y:S01]  /*214d0*/  IMAD.MOV.U32 R15, RZ, RZ, R9 ;  /* 0x000000ffff0f7224 */ /* 0x000fe200078e0009 */
[----:B------:R-:W2:Y:S04]  /*214e0*/  LDL.LU.64 R10, [R1+0xdf0] ;  /* 0x000df000010a7983 */ /* 0x000ea80000300a00 */
[----:B------:R-:W2:Y:S04]  /*214f0*/  LDL.LU.64 R8, [R1+0xde8] ;  /* 0x000de80001087983 */ /* 0x000ea80000300a00 */
[----:B------:R0:W-:Y:S04]  /*21500*/  STL.64 [R1+0xdd0], R14 ;  /* 0x000dd00e01007387 */ /* 0x0001e80000100a00 */
[----:B------:R1:W-:Y:S04]  /*21510*/  STL.64 [R1+0xdc8], R12 ;  /* 0x000dc80c01007387 */ /* 0x0003e80000100a00 */
[----:B0-----:R-:W3:Y:S04]  /*21520*/  LDL.LU R14, [R1+0x88] ;  /* 0x00008800010e7983 */ /* 0x001ee80000300800 */
[----:B------:R-:W3:Y:S01]  /*21530*/  LDL.LU R15, [R1+0x8c] ;  /* 0x00008c00010f7983 */ /* 0x000ee20000300800 */
[----:B--2---:R-:W-:-:S15]  /*21540*/  HMMA.16816.F32 R24, R20, R26, R8 ;  /* 0x0000001a1418723c */ /* 0x004fde0000001808 */
[----:B------:R-:W-:-:S09]  /*21550*/  NOP ;  /* 0x0000000000007918 */ /* 0x000fd20000000000 */
[----:B------:R-:W-:Y:S02]  /*21560*/  IMAD.MOV.U32 R11, RZ, RZ, R26 ;  /* 0x000000ffff0b7224 */ /* 0x000fe400078e001a */
[----:B------:R-:W-:Y:S02]  /*21570*/  IMAD.MOV.U32 R10, RZ, RZ, R27 ;  /* 0x000000ffff0a7224 */ /* 0x000fe400078e001b */
[----:B------:R-:W-:Y:S02]  /*21580*/  IMAD.MOV.U32 R6, RZ, RZ, R24 ;  /* 0x000000ffff067224 */ /* 0x000fe400078e0018 */
[----:B------:R-:W-:Y:S01]  /*21590*/  IMAD.MOV.U32 R7, RZ, RZ, R25 ;  /* 0x000000ffff077224 */ /* 0x000fe200078e0019 */
[----:B------:R-:W3:Y:S04]  /*215a0*/  LDL.LU.64 R26, [R1+0xde0] ;  /* 0x000de000011a7983 */ /* 0x000ee80000300a00 */
[----:B------:R-:W3:Y:S04]  /*215b0*/  LDL.LU.64 R24, [R1+0xdd8] ;  /* 0x000dd80001187983 */ /* 0x000ee80000300a00 */
[----:B------:R-:W2:Y:S04]  /*215c0*/  LDL.LU R8, [R1+0x50] ;  /* 0x0000500001087983 */ /* 0x000ea80000300800 */
[----:B------:R-:W2:Y:S01]  /*215d0*/  LDL.LU R9, [R1+0x54] ;  /* 0x0000540001097983 */ /* 0x000ea20000300800 */
[----:B---3--:R-:W-:Y:S03]  /*215e0*/  HMMA.16816.F32 R24, R20, R14, R24 ;  /* 0x0000000e1418723c */ /* 0x008fe60000001818 */
[----:B------:R-:W3:Y:S04]  /*215f0*/  LDL.LU.64 R14, [R1+0xdd0] ;  /* 0x000dd000010e7983 */ /* 0x000ee80000300a00 */
[----:B-1----:R-:W4:-:S15]  /*21600*/  LDL.LU.64 R12, [R1+0xdc8] ;  /* 0x000dc800010c7983 */ /* 0x002f1e0000300a00 */
[----:B------:R-:W-:-:S01]  /*21610*/  NOP ;  /* 0x0000000000007918 */ /* 0x000fc20000000000 */
[----:B------:R-:W-:Y:S04]  /*21620*/  STL.64 [R1+0xd88], R26 ;  /* 0x000d881a01007387 */ /* 0x000fe80000100a00 */
[----:B------:R0:W-:Y:S02]  /*21630*/  STL.64 [R1+0xd80], R24 ;  /* 0x000d801801007387 */ /* 0x0001e40000100a00 */
[----:B0-----:R-:W-:Y:S02]  /*21640*/  IMAD.MOV.U32 R24, RZ, RZ, R6 ;  /* 0x000000ffff187224 */ /* 0x001fe400078e0006 */
[----:B------:R-:W-:Y:S01]  /*21650*/  IMAD.MOV.U32 R25, RZ, RZ, R7 ;  /* 0x000000ffff197224 */ /* 0x000fe200078e0007 */
[----:B------:R-:W2:Y:S04]  /*21660*/  LDL.LU R6, [R1+0xdc4] ;  /* 0x000dc40001067983 */ /* 0x000ea80000300800 */
[----:B------:R-:W2:Y:S01]  /*21670*/  LDL.LU R7, [R1+0xdc0] ;  /* 0x000dc00001077983 */ /* 0x000ea20000300800 */
[----:B------:R-:W-:-:S02]  /*21680*/  IMAD.MOV.U32 R26, RZ, RZ, R11 ;  /* 0x000000ffff1a7224 */ /* 0x000fc400078e000b */
[----:B------:R-:W-:-:S05]  /*21690*/  IMAD.MOV.U32 R27, RZ, RZ, R10 ;  /* 0x000000ffff1b7224 */ /* 0x000fca00078e000a */
[----:B------:R-:W-:Y:S04]  /*216a0*/  STL.64 [R1+0xd98], R26 ;  /* 0x000d981a01007387 */ /* 0x000fe80000100a00 */
[----:B------:R3:W-:Y:S02]  /*216b0*/  STL.64 [R1+0xd90], R24 ;  /* 0x000d901801007387 */ /* 0x0007e40000100a00 */
[----:B---3--:R-:W-:Y:S02]  /*216c0*/  IMAD.MOV.U32 R25, RZ, RZ, R15 ;  /* 0x000000ffff197224 */ /* 0x008fe400078e000f */
[----:B----4-:R-:W-:Y:S02]  /*216d0*/  IMAD.MOV.U32 R24, RZ, RZ, R13 ;  /* 0x000000ffff187224 */ /* 0x010fe400078e000d */
[----:B------:R-:W3:Y:S04]  /*216e0*/  LDL.LU R13, [R1+0xdbc] ;  /* 0x000dbc00010d7983 */ /* 0x000ee80000300800 */
[----:B------:R-:W4:Y:S01]  /*216f0*/  LDL.LU R15, [R1+0xdb8] ;  /* 0x000db800010f7983 */ /* 0x000f220000300800 */
[----:B--2---:R-:W-:Y:S03]  /*21700*/  HMMA.16816.F32 R20, R20, R18, R4 ;  /* 0x000000121414723c */ /* 0x004fe60000001804 */
[----:B------:R-:W2:Y:S01]  /*21710*/  LDL.LU.64 R18, [R1+0xdb0] ;  /* 0x000db00001127983 */ /* 0x000ea20000300a00 */
[----:B------:R-:W-:-:S02]  /*21720*/  IMAD.MOV.U32 R26, RZ, RZ, R17 ;  /* 0x000000ffff1a7224 */ /* 0x000fc400078e0011 */
[----:B------:R-:W-:Y:S02]  /*21730*/  IMAD.MOV.U32 R27, RZ, RZ, R16 ;  /* 0x000000ffff1b7224 */ /* 0x000fe400078e0010 */
[----:B------:R-:W4:Y:S01]  /*21740*/  LDL.LU.64 R16, [R1+0xda8] ;  /* 0x000da80001107983 */ /* 0x000f220000300a00 */
[----:B------:R-:W-:Y:S02]  /*21750*/  IMAD.MOV.U32 R5, RZ, RZ, R14 ;  /* 0x000000ffff057224 */ /* 0x000fe400078e000e */
[----:B--2---:R-:W-:Y:S02]  /*21760*/  IMAD.MOV.U32 R4, RZ, RZ, R19 ;  /* 0x000000ffff047224 */ /* 0x004fe400078e0013 */
[----:B------:R-:W2:Y:S10]  /*21770*/  LDL.LU R19, [R1+0xda4] ;  /* 0x000da40001137983 */ /* 0x000eb40000300800 */
[----:B------:R-:W-:Y:S04]  /*21780*/  STL.64 [R1+0xd78], R22 ;  /* 0x000d781601007387 */ /* 0x000fe80000100a00 */
[----:B------:R3:W-:Y:S02]  /*21790*/  STL.64 [R1+0xd70], R20 ;  /* 0x000d701401007387 */ /* 0x0007e40000100a00 */
[----:B---3--:R-:W-:Y:S01]  /*217a0*/  MOV R20, R13 ;  /* 0x0000000d00147202 */ /* 0x008fe20000000f00 */
[----:B------:R-:W-:-:S02]  /*217b0*/  IMAD.MOV.U32 R21, RZ, RZ, R12 ;  /* 0x000000ffff157224 */ /* 0x000fc400078e000c */
[----:B----4-:R-:W0:Y:S04]  /*217c0*/  LDSM.16.MT88.4 R12, [R15+0x11e00] ;  /* 0x011e00000f0c783b */ /* 0x010e280000004200 */
[----:B0-----:R-:W-:Y:S04]  /*217d0*/  STL.64 [R1+0xd68], R14 ;  /* 0x000d680e01007387 */ /* 0x001fe80000100a00 */
[----:B------:R0:W-:Y:S04]  /*217e0*/  STL.64 [R1+0xd60], R12 ;  /* 0x000d600c01007387 */ /* 0x0001e80000100a00 */
[----:B0-----:R-:W3:Y:S01]  /*217f0*/  LDL.LU R12, [R1+0x20] ;  /* 0x00002000010c7983 */ /* 0x001ee20000300800 */
[----:B------:R-:W-:-:S03]  /*21800*/  IMAD.MOV.U32 R13, RZ, RZ, R2 ;  /* 0x000000ffff0d7224 */ /* 0x000fc600078e0002 */
[----:B------:R-:W4:Y:S01]  /*21810*/  LDL.LU R2, [R1+0xda0] ;  /* 0x000da00001027983 */ /* 0x000f220000300800 */
[C---:B--2---:R-:W-:Y:S03]  /*21820*/  HMMA.16816.F32 R8, R16.reuse, R8, R24 ;  /* 0x000000081008723c */ /* 0x044fe60000001818 */
[----:B------:R-:W2:Y:S04]  /*21830*/  LDL.LU.64 R26, [R1+0xd98] ;  /* 0x000d9800011a7983 */ /* 0x000ea80000300a00 */
[----:B------:R-:W2:Y:S02]  /*21840*/  LDL.LU.64 R24, [R1+0xd90] ;  /* 0x000d900001187983 */ /* 0x000ea40000300a00 */
[----:B--2---:R-:W-:Y:S02]  /*21850*/  HMMA.16816.F32 R4, R16, R4, R24 ;  /* 0x000000041004723c */ /* 0x004fe40000001818 */
[----:B------:R-:W2:Y:S04]  /*21860*/  LDL.LU.64 R26, [R1+0xd88] ;  /* 0x000d8800011a7983 */ /* 0x000ea80000300a00 */
[----:B------:R-:W2:-:S15]  /*21870*/  LDL.LU.64 R24, [R1+0xd80] ;  /* 0x000d800001187983 */ /* 0x000e9e0000300a00 */
[----:B------:R-:W-:-:S02]  /*21880*/  NOP ;  /* 0x0000000000007918 */ /* 0x000fc40000000000 */
[----:B------:R0:W-:Y:S04]  /*21890*/  STL.64 [R1+0xd58], R6 ;  /* 0x000d580601007387 */ /* 0x0001e80000100a00 */
[----:B------:R-:W-:Y:S04]  /*218a0*/  STL.64 [R1+0xd50], R4 ;  /* 0x000d500401007387 */ /* 0x000fe80000100a00 */
[----:B0-----:R-:W4:Y:S04]  /*218b0*/  LDL.LU R6, [R1+0x58] ;  /* 0x0000580001067983 */ /* 0x001f280000300800 */
[----:B------:R-:W4:Y:S04]  /*218c0*/  LDL.LU R7, [R1+0x5c] ;  /* 0x00005c0001077983 */ /* 0x000f280000300800 */
[----:B------:R-:W3:Y:S01]  /*218d0*/  LDL.LU.64 R22, [R1+0xd78] ;  /* 0x000d780001167983 */ /* 0x000ee20000300a00 */
[----:B--2---:R-:W-:Y:S03]  /*218e0*/  HMMA.16816.F32 R24, R16, R20, R24 ;  /* 0x000000141018723c */ /* 0x004fe60000001818 */
[----:B------:R-:W3:-:S15]  /*218f0*/  LDL.LU.64 R20, [R1+0xd70] ;  /* 0x000d700001147983 */ /* 0x000ede0000300a00 */
[----:B------:R-:W-:-:S05]  /*21900*/  NOP ;  /* 0x0000000000007918 */ /* 0x000fca0000000000 */
[----:B------:R0:W-:Y:S04]  /*21910*/  STL.64 [R1+0xd40], R26 ;  /* 0x000d401a01007387 */ /* 0x0001e80000100a00 */
[----:B------:R-:W-:Y:S04]  /*21920*/  STL.64 [R1+0xd38], R24 ;  /* 0x000d381801007387 */ /* 0x000fe80000100a00 */
[----:B0-----:R-:W2:Y:S04]  /*21930*/  LDL.LU R26, [R1+0x48] ;  /* 0x00004800011a7983 */ /* 0x001ea80000300800 */
[----:B------:R-:W2:Y:S01]  /*21940*/  LDL.LU.64 R14, [R1+0xd68] ;  /* 0x000d6800010e7983 */ /* 0x000ea20000300a00 */
[----:B---3--:R-:W-:Y:S03]  /*21950*/  HMMA.16816.F32 R20, R16, R12, R20 ;  /* 0x0000000c1014723c */ /* 0x008fe60000001814 */
[----:B------:R-:W2:Y:S01]  /*21960*/  LDL.LU.64 R12, [R1+0xd60] ;  /* 0x000d6000010c7983 */ /* 0x000ea20000300a00 */
[----:B----4-:R-:W-:-:S02]  /*21970*/  IMAD.MOV.U32 R27, RZ, RZ, R2 ;  /* 0x000000ffff1b7224 */ /* 0x010fc400078e0002 */
[----:B--2---:R-:W-:-:S15]  /*21980*/  HMMA.16816.F32 R4, R12, R6, R8 ;  /* 0x000000060c04723c */ /* 0x004fde0000001808 */
[----:B------:R-:W-:-:S08]  /*21990*/  NOP ;  /* 0x0000000000007918 */ /* 0x000fd00000000000 */
[----:B------:R-:W-:Y:S01]  /*219a0*/  STL.64 [R1+0x230], R4 ;  /* 0x0002300401007387 */ /* 0x000fe20000100a00 */
[----:B------:R-:W-:Y:S02]  /*219b0*/  IMAD.MOV.U32 R2, RZ, RZ, R7 ;  /* 0x000000ffff027224 */ /* 0x000fe400078e0007 */
[----:B------:R-:W-:Y:S01]  /*219c0*/  IMAD.MOV.U32 R17, RZ, RZ, R6 ;  /* 0x000000ffff117224 */ /* 0x000fe200078e0006 */
[----:B------:R0:W-:Y:S01]  /*219d0*/  STL.64 [R1+0x238], R6 ;  /* 0x0002380601007387 */ /* 0x0001e20000100a00 */
[----:B------:R-:W-:Y:S02]  /*219e0*/  IMAD.MOV.U32 R8, RZ, RZ, R5 ;  /* 0x000000ffff087224 */ /* 0x000fe400078e0005 */
[----:B------:R-:W-:Y:S01]  /*219f0*/  IMAD.MOV.U32 R10, RZ, RZ, R4 ;  /* 0x000000ffff0a7224 */ /* 0x000fe200078e0004 */
[----:B0-----:R-:W2:Y:S04]  /*21a00*/  LDL.LU.64 R6, [R1+0xd58] ;  /* 0x000d580001067983 */ /* 0x001ea80000300a00 */
[----:B------:R-:W2:Y:S04]  /*21a10*/  LDL.LU.64 R4, [R1+0xd50] ;  /* 0x000d500001047983 */ /* 0x000ea80000300a00 */
[----:B------:R0:W-:Y:S04]  /*21a20*/  STL [R1+0xbf0], R10 ;  /* 0x000bf00a01007387 */ /* 0x0001e80000100800 */
[----:B------:R-:W-:Y:S01]  /*21a30*/  STL [R1+0xbec], R8 ;  /* 0x000bec0801007387 */ /* 0x000fe20000100800 */
[----:B0-----:R-:W-:-:S03]  /*21a40*/  IMAD.MOV.U32 R10, RZ, RZ, R0 ;  /* 0x000000ffff0a7224 */ /* 0x001fc600078e0000 */
[----:B------:R-:W3:Y:S04]  /*21a50*/  LDL.LU R0, [R1+0xd48] ;  /* 0x000d480001007983 */ /* 0x000ee80000300800 */
[----:B------:R-:W-:Y:S04]  /*21a60*/  STL [R1+0xbe8], R17 ;  /* 0x000be81101007387 */ /* 0x000fe80000100800 */
[----:B------:R-:W-:Y:S01]  /*21a70*/  STL [R1+0xbe4], R2 ;  /* 0x000be40201007387 */ /* 0x000fe20000100800 */
        /* <DEDUP_REMOVED lines=9> */
[----:B------:R-:W2:Y:S01]  /*21b10*/  LDL.LU.64 R24, [R1+0xd38] ;  /* 0x000d380001187983 */ /* 0x000ea20000300a00 */
[----:B------:R-:W-:-:S03]  /*21b20*/  IMAD.MOV.U32 R11, RZ, RZ, R3 ;  /* 0x000000ffff0b7224 */ /* 0x000fc600078e0003 */
[----:B------:R-:W-:Y:S04]  /*21b30*/  STL [R1+0xc00], R4 ;  /* 0x000c000401007387 */ /* 0x000fe80000100800 */
[----:B------:R-:W-:Y:S04]  /*21b40*/  STL [R1+0xbfc], R16 ;  /* 0x000bfc1001007387 */ /* 0x000fe80000100800 */
[----:B------:R-:W-:Y:S04]  /*21b50*/  STL [R1+0xbf8], R6 ;  /* 0x000bf80601007387 */ /* 0x000fe80000100800 */
[----:B------:R-:W-:Y:S01]  /*21b60*/  STL [R1+0xbf4], R18 ;  /* 0x000bf41201007387 */ /* 0x000fe20000100800 */
[----:B--2---:R-:W-:-:S15]  /*21b70*/  HMMA.16816.F32 R24, R12, R10, R24 ;  /* 0x0000000a0c18723c */ /* 0x004fde0000001818 */
[----:B------:R-:W-:-:S08]  /*21b80*/  NOP ;  /* 0x0000000000007918 */ /* 0x000fd00000000000 */
[----:B------:R0:W-:Y:S04]  /*21b90*/  STL.64 [R1+0x210], R24 ;  /* 0x0002101801007387 */ /* 0x0001e80000100a00 */
[----:B------:R1:W-:Y:S01]  /*21ba0*/  STL.64 [R1+0x218], R26 ;  /* 0x0002181a01007387 */ /* 0x0003e20000100a00 */
[----:B------:R-:W-:Y:S01]  /*21bb0*/  IMAD.MOV.U32 R5, RZ, RZ, R24 ;  /* 0x000000ffff057224 */ /* 0x000fe200078e0018 */
[----:B------:R-:W-:Y:S01]  /*21bc0*/  MOV R9, R25 ;  /* 0x0000001900097202 */ /* 0x000fe20000000f00 */
[----:B------:R-:W-:Y:S02]  /*21bd0*/  IMAD.MOV.U32 R7, RZ, RZ, R26 ;  /* 0x000000ffff077224 */ /* 0x000fe400078e001a */
[----:B------:R-:W-:Y:S01]  /*21be0*/  IMAD.MOV.U32 R3, RZ, RZ, R27 ;  /* 0x000000ffff037224 */ /* 0x000fe200078e001b */
[----:B0-----:R-:W2:Y:S04]  /*21bf0*/  LDL.LU R24, [R1+0xa68] ;  /* 0x000a680001187983 */ /* 0x001ea80000300800 */
[----:B------:R-:W2:Y:S04]  /*21c00*/  LDL.LU R25, [R1+0xa64] ;  /* 0x000a640001197983 */ /* 0x000ea80000300800 */
[----:B-1----:R-:W4:Y:S04]  /*21c10*/  LDL.LU R26, [R1+0xa5c] ;  /* 0x000a5c00011a7983 */ /* 0x002f280000300800 */
[----:B------:R-:W4:Y:S04]  /*21c20*/  LDL.LU R27, [R1+0xa40] ;  /* 0x000a4000011b7983 */ /* 0x000f280000300800 */
[----:B----4-:R0:W-:Y:S04]  /*21c30*/  STL.64 [R1+0xd30], R26 ;  /* 0x000d301a01007387 */ /* 0x0101e80000100a00 */
[----:B--2---:R-:W-:Y:S04]  /*21c40*/  STL.64 [R1+0xd28], R24 ;  /* 0x000d281801007387 */ /* 0x004fe80000100a00 */
[----:B------:R-:W2:Y:S04]  /*21c50*/  LDL.LU R18, [R1+0xb3c] ;  /* 0x000b3c0001127983 */ /* 0x000ea80000300800 */
[----:B------:R-:W4:Y:S04]  /*21c60*/  LDL.LU R6, [R1+0xa4c] ;  /* 0x000a4c0001067983 */ /* 0x000f280000300800 */
[----:B------:R-:W3:Y:S04]  /*21c70*/  LDL.LU R16, [R1+0xa94] ;  /* 0x000a940001107983 */ /* 0x000ee80000300800 */
[----:B------:R-:W2:Y:S04]  /*21c80*/  LDL.LU R4, [R1+0xa48] ;  /* 0x000a480001047983 */ /* 0x000ea80000300800 */
[----:B------:R-:W3:Y:S04]  /*21c90*/  LDL.LU R2, [R1+0xa9c] ;  /* 0x000a9c0001027983 */ /* 0x000ee80000300800 */
[----:B------:R-:W3:Y:S04]  /*21ca0*/  LDL.LU R10, [R1+0xa44] ;  /* 0x000a4400010a7983 */ /* 0x000ee80000300800 */
[----:B------:R-:W3:Y:S01]  /*21cb0*/  LDL.LU R19, [R1+0xaa4] ;  /* 0x000aa40001137983 */ /* 0x000ee20000300800 */
[----:B0-----:R-:W-:-:S02]  /*21cc0*/  IMAD.MOV.U32 R27, RZ, RZ, R28 ;  /* 0x000000ffff1b7224 */ /* 0x001fc400078e001c */
[----:B------:R-:W-:Y:S01]  /*21cd0*/  IMAD.MOV.U32 R26, RZ, RZ, R29 ;  /* 0x000000ffff1a7224 */ /* 0x000fe200078e001d */
[----:B------:R-:W3:Y:S04]  /*21ce0*/  LDL.LU R28, [R1+0xa60] ;  /* 0x000a6000011c7983 */ /* 0x000ee80000300800 */
[----:B------:R-:W3:Y:S04]  /*21cf0*/  LDL.LU R17, [R1+0xaac] ;  /* 0x000aac0001117983 */ /* 0x000ee80000300800 */
[----:B------:R-:W3:Y:S04]  /*21d00*/  LDL.LU R29, [R1+0xa58] ;  /* 0x000a5800011d7983 */ /* 0x000ee80000300800 */
[----:B------:R0:W-:Y:S01]  /*21d10*/  STL [R1+0xc10], R5 ;  /* 0x000c100501007387 */ /* 0x0001e20000100800 */
[----:B------:R-:W-:Y:S03]  /*21d20*/  HMMA.16816.F32 R20, R12, R26, R20 ;  /* 0x0000001a0c14723c */ /* 0x000fe60000001814 */
[----:B0-----:R-:W4:Y:S04]  /*21d30*/  LDL.LU R5, [R1+0xa6c] ;  /* 0x000a6c0001057983 */ /* 0x001f280000300800 */
[----:B------:R0:W-:Y:S04]  /*21d40*/  STL [R1+0xc0c], R9 ;  /* 0x000c0c0901007387 */ /* 0x0001e80000100800 */
[----:B0-----:R-:W2:Y:S04]  /*21d50*/  LDL.LU R9, [R1+0xa70] ;  /* 0x000a700001097983 */ /* 0x001ea80000300800 */
[----:B------:R0:W-:Y:S04]  /*21d60*/  STL [R1+0xc08], R7 ;  /* 0x000c080701007387 */ /* 0x0001e80000100800 */
[----:B0-----:R-:W3:Y:S04]  /*21d70*/  LDL.LU R7, [R1+0xa50] ;  /* 0x000a500001077983 */ /* 0x001ee80000300800 */
[----:B------:R0:W-:Y:S04]  /*21d80*/  STL [R1+0xc04], R3 ;  /* 0x000c040301007387 */ /* 0x0001e80000100800 */
[----:B0-----:R-:W3:Y:S04]  /*21d90*/  LDL R3, [R1+0xb5c] ;  /* 0x000b5c0001037983 */ /* 0x001ee80000100800 */
[----:B------:R-:W3:Y:S04]  /*21da0*/  LDL.LU.64 R26, [R1+0xd30] ;  /* 0x000d3000011a7983 */ /* 0x000ee80000300a00 */
[----:B------:R-:W3:Y:S04]  /*21db0*/  LDL.LU.64 R24, [R1+0xd28] ;  /* 0x000d280001187983 */ /* 0x000ee80000300a00 */
[----:B------:R-:W-:Y:S04]  /*21dc0*/  STL.64 [R1+0x200], R20 ;  /* 0x0002001401007387 */ /* 0x000fe80000100a00 */
[----:B------:R-:W-:Y:S04]  /*21dd0*/  STL.64 [R1+0x208], R22 ;  /* 0x0002081601007387 */ /* 0x000fe80000100a00 */
[----:B------:R-:W3:Y:S01]  /*21de0*/  LDL.LU R8, [R1+0xab4] ;  /* 0x000ab40001087983 */ /* 0x000ee20000300800 */
[----:B------:R-:W-:-:S02]  /*21df0*/  IMAD.MOV.U32 R11, RZ, RZ, R20 ;  /* 0x000000ffff0b7224 */ /* 0x000fc400078e0014 */
[----:B------:R-:W-:Y:S02]  /*21e00*/  IMAD.MOV.U32 R12, RZ, RZ, R21 ;  /* 0x000000ffff0c7224 */ /* 0x000fe400078e0015 */
[----:B------:R-:W-:Y:S02]  /*21e10*/  IMAD.MOV.U32 R13, RZ, RZ, R22 ;  /* 0x000000ffff0d7224 */ /* 0x000fe400078e0016 */
[----:B------:R-:W-:Y:S01]  /*21e20*/  IMAD.MOV.U32 R14, RZ, RZ, R23 ;  /* 0x000000ffff0e7224 */ /* 0x000fe200078e0017 */
[----:B------:R-:W-:Y:S04]  /*21e30*/  STL [R1+0xc20], R11 ;  /* 0x000c200b01007387 */ /* 0x000fe80000100800 */
[----:B------:R-:W-:Y:S04]  /*21e40*/  STL [R1+0xc1c], R12 ;  /* 0x000c1c0c01007387 */ /* 0x000fe80000100800 */
[----:B------:R0:W-:Y:S04]  /*21e50*/  STL [R1+0xc18], R13 ;  /* 0x000c180d01007387 */ /* 0x0001e80000100800 */
[----:B------:R-:W-:Y:S01]  /*21e60*/  STL [R1+0xc14], R14 ;  /* 0x000c140e01007387 */ /* 0x000fe20000100800 */
[----:B------:R-:W-:Y:S01]  /*21e70*/  UIADD3 UR4, UR4, 0x1, URZ ;  /* 0x0000000104047890 */ /* 0x000fe2000fffe03f */
[----:B----4-:R-:W-:-:S02]  /*21e80*/  IADD3 R5, P1, R5, UR10, RZ ;  /* 0x0000000a05057c10 */ /* 0x010fc4000ff3e0ff */
[----:B--2---:R-:W-:Y:S02]  /*21e90*/  IADD3 R9, P2, R9, UR10, RZ ;  /* 0x0000000a09097c10 */ /* 0x004fe4000ff5e0ff */
[----:B------:R-:W-:Y:S02]  /*21ea0*/  IADD3.X R4, R4, UR7, RZ, P1, !PT ;  /* 0x0000000704047c10 */ /* 0x000fe40008ffe4ff */
[----:B---3--:R-:W-:Y:S02]  /*21eb0*/  IADD3 R7, P3, R7, UR10, RZ ;  /* 0x0000000a07077c10 */ /* 0x008fe4000ff7e0ff */
[----:B------:R-:W-:-:S03]  /*21ec0*/  IADD3.X R6, R6, UR7, RZ, P2, !PT ;  /* 0x0000000706067c10 */ /* 0x000fc600097fe4ff */
[----:B------:R-:W-:Y:S04]  /*21ed0*/  STL [R1+0xa50], R7 ;  /* 0x000a500701007387 */ /* 0x000fe80000100800 */
[----:B------:R-:W-:Y:S04]  /*21ee0*/  STL [R1+0xa70], R9 ;  /* 0x000a700901007387 */ /* 0x000fe80000100800 */
[----:B------:R-:W-:Y:S01]  /*21ef0*/  STL [R1+0xa6c], R5 ;  /* 0x000a6c0501007387 */ /* 0x000fe20000100800 */
[----:B------:R-:W-:Y:S02]  /*21f00*/  IADD3 R24, P6, R24, UR10, RZ ;  /* 0x0000000a18187c10 */ /* 0x000fe4000ffde0ff */
[----:B------:R-:W-:-:S02]  /*21f10*/  IADD3 R25, P5, R25, UR10, RZ ;  /* 0x0000000a19197c10 */ /* 0x000fc4000ffbe0ff */
[----:B------:R-:W-:Y:S02]  /*21f20*/  IADD3 R26, P4, R26, UR10, RZ ;  /* 0x0000000a1a1a7c10 */ /* 0x000fe4000ff9e0ff */
[----:B------:R-:W-:Y:S02]  /*21f30*/  IADD3.X R27, R27, UR7, RZ, P3, !PT ;  /* 0x000000071b1b7c10 */ /* 0x000fe40009ffe4ff */
[----:B------:R-:W-:Y:S01]  /*21f40*/  IADD3 R18, P3, R18, UR10, RZ ;  /* 0x0000000a12127c10 */ /* 0x000fe2000ff7e0ff */
[----:B------:R-:W-:Y:S04]  /*21f50*/  STL [R1+0xa68], R24 ;  /* 0x000a681801007387 */ /* 0x000fe80000100800 */
[----:B------:R-:W-:Y:S01]  /*21f60*/  STL [R1+0xa64], R25 ;  /* 0x000a641901007387 */ /* 0x000fe20000100800 */
[----:B------:R-:W-:-:S03]  /*21f70*/  IADD3 R16, P2, R16, UR10, RZ ;  /* 0x0000000a10107c10 */ /* 0x000fc6000ff5e0ff */
[----:B------:R-:W-:Y:S04]  /*21f80*/  STL [R1+0xa5c], R26 ;  /* 0x000a5c1a01007387 */ /* 0x000fe80000100800 */
[----:B------:R-:W-:Y:S04]  /*21f90*/  STL [R1+0xa40], R27 ;  /* 0x000a401b01007387 */ /* 0x000fe80000100800 */
[----:B------:R-:W-:Y:S01]  /*21fa0*/  STL [R1+0xb3c], R18 ;  /* 0x000b3c1201007387 */ /* 0x000fe20000100800 */
[----:B------:R-:W-:-:S03]  /*21fb0*/  IADD3 R2, P1, R2, UR10, RZ ;  /* 0x0000000a02027c10 */ /* 0x000fc6000ff3e0ff */
[----:B------:R-:W-:Y:S01]  /*21fc0*/  STL [R1+0xa4c], R6 ;  /* 0x000a4c0601007387 */ /* 0x000fe20000100800 */
[----:B------:R-:W-:-:S03]  /*21fd0*/  IADD3.X R10, R10, UR7, RZ, P6, !PT ;  /* 0x000000070a0a7c10 */ /* 0x000fc6000b7fe4ff */
[----:B------:R-:W-:Y:S01]  /*21fe0*/  STL [R1+0xa94], R16 ;  /* 0x000a941001007387 */ /* 0x000fe20000100800 */
[----:B------:R-:W-:-:S03]  /*21ff0*/  IADD3 R19, P6, R19, UR10, RZ ;  /* 0x0000000a13137c10 */ /* 0x000fc6000ffde0ff */
[----:B------:R-:W-:Y:S04]  /*22000*/  STL [R1+0xa48], R4 ;  /* 0x000a480401007387 */ /* 0x000fe80000100800 */
[----:B0-----:R-:W2:Y:S04]  /*22010*/  LDL.LU R13, [R1+0xb1c] ;  /* 0x000b1c00010d7983 */ /* 0x001ea80000300800 */
[----:B------:R-:W-:Y:S01]  /*22020*/  STL [R1+0xa9c], R2 ;  /* 0x000a9c0201007387 */ /* 0x000fe20000100800 */
[----:B------:R-:W-:-:S03]  /*22030*/  IADD3.X R28, R28, UR7, RZ, P5, !PT ;  /* 0x000000071c1c7c10 */ /* 0x000fc6000affe4ff */
[----:B------:R0:W-:Y:S01]  /*22040*/  STL [R1+0xa44], R10 ;  /* 0x000a440a01007387 */ /* 0x0001e20000100800 */
[----:B------:R-:W-:Y:S02]  /*22050*/  IADD3 R17, P5, R17, UR10, RZ ;  /* 0x0000000a11117c10 */ /* 0x000fe4000ffbe0ff */
[----:B------:R-:W-:Y:S01]  /*22060*/  IADD3.X R29, R29, UR7, RZ, P4, !PT ;  /* 0x000000071d1d7c10 */ /* 0x000fe2000a7fe4ff */
[----:B0-----:R-:W3:Y:S04]  /*22070*/  LDL.LU R10, [R1+0xabc] ;  /* 0x000abc00010a7983 */ /* 0x001ee80000300800 */
[----:B------:R0:W-:Y:S04]  /*22080*/  STL [R1+0xaa4], R19 ;  /* 0x000aa41301007387 */ /* 0x0001e80000100800 */
[----:B0-----:R-:W4:Y:S04]  /*22090*/  LDL.LU R19, [R1+0xa54] ;  /* 0x000a540001137983 */ /* 0x001f280000300800 */
[----:B------:R0:W-:Y:S01]  /*220a0*/  STL [R1+0xa60], R28 ;  /* 0x000a601c01007387 */ /* 0x0001e20000100800 */
[----:B------:R-:W-:-:S03]  /*220b0*/  IADD3 R8, P4, R8, UR10, RZ ;  /* 0x0000000a08087c10 */ /* 0x000fc6000ff9e0ff */
[----:B0-----:R-:W4:Y:S04]  /*220c0*/  LDL.LU R28, [R1+0xac4] ;  /* 0x000ac400011c7983 */ /* 0x001f280000300800 */
[----:B------:R-:W4:Y:S04]  /*220d0*/  LDL.LU R12, [R1+0xa78] ;  /* 0x000a7800010c7983 */ /* 0x000f280000300800 */
[----:B------:R-:W4:Y:S04]  /*220e0*/  LDL.LU R11, [R1+0xb38] ;  /* 0x000b3800010b7983 */ /* 0x000f280000300800 */
[----:B------:R-:W-:Y:S04]  /*220f0*/  STL [R1+0xaac], R17 ;  /* 0x000aac1101007387 */ /* 0x000fe80000100800 */
[----:B------:R-:W4:Y:S04]  /*22100*/  LDL.LU R15, [R1+0xa7c] ;  /* 0x000a7c00010f7983 */ /* 0x000f280000300800 */
[----:B------:R0:W-:Y:S04]  /*22110*/  STL [R1+0xa58], R29 ;  /* 0x000a581d01007387 */ /* 0x0001e80000100800 */
[----:B------:R-:W4:Y:S04]  /*22120*/  LDL.LU R20, [R1+0xacc] ;  /* 0x000acc0001147983 */ /* 0x000f280000300800 */
[----:B------:R-:W4:Y:S01]  /*22130*/  LDL.LU R21, [R1+0xa80] ;  /* 0x000a800001157983 */ /* 0x000f220000300800 */
[----:B------:R-:W-:-:S03]  /*22140*/  ISETP.NE.U32.AND P0, PT, R3, UR4, PT ;  /* 0x0000000403007c0c */ /* 0x000fc6000bf05070 */
[----:B0-----:R-:W4:Y:S04]  /*22150*/  LDL.LU R29, [R1+0xad4] ;  /* 0x000ad400011d7983 */ /* 0x001f280000300800 */
        /* <DEDUP_REMOVED lines=17> */
[----:B0-----:R-:W4:Y:S01]  /*22270*/  LDL.LU R8, [R1+0xab8] ;  /* 0x000ab80001087983 */ /* 0x001f220000300800 */
[----:B--2---:R-:W-:-:S02]  /*22280*/  IADD3.X R13, R13, UR7, RZ, P3, !PT ;  /* 0x000000070d0d7c10 */ /* 0x004fc40009ffe4ff */
[----:B---3--:R-:W-:-:S05]  /*22290*/  IADD3 R10, P3, R10, UR10, RZ ;  /* 0x0000000a0a0a7c10 */ /* 0x008fca000ff7e0ff */
[----:B------:R0:W-:Y:S01]  /*222a0*/  STL [R1+0xabc], R10 ;  /* 0x000abc0a01007387 */ /* 0x0001e20000100800 */
[----:B----4-:R-:W-:-:S03]  /*222b0*/  IADD3.X R19, R19, UR7, RZ, P2, !PT ;  /* 0x0000000713137c10 */ /* 0x010fc600097fe4ff */
[----:B0-----:R-:W2:Y:S04]  /*222c0*/  LDL.LU R10, [R1+0xb0c] ;  /* 0x000b0c00010a7983 */ /* 0x001ea80000300800 */
[----:B------:R-:W-:Y:S04]  /*222d0*/  STL [R1+0xb1c], R13 ;  /* 0x000b1c0d01007387 */ /* 0x000fe80000100800 */
[----:B------:R0:W-:Y:S01]  /*222e0*/  STL [R1+0xa54], R19 ;  /* 0x000a541301007387 */ /* 0x0001e20000100800 */
[----:B------:R-:W-:Y:S02]  /*222f0*/  IADD3 R28, P2, R28, UR10, RZ ;  /* 0x0000000a1c1c7c10 */ /* 0x000fe4000ff5e0ff */
[----:B------:R-:W-:-:S02]  /*22300*/  IADD3.X R12, R12, UR7, RZ, P1, !PT ;  /* 0x000000070c0c7c10 */ /* 0x000fc40008ffe4ff */
[----:B------:R-:W-:Y:S02]  /*22310*/  IADD3 R11, P1, R11, UR10, RZ ;  /* 0x0000000a0b0b7c10 */ /* 0x000fe4000ff3e0ff */
[----:B------:R-:W-:Y:S01]  /*22320*/  IADD3.X R15, R15, UR7, RZ, P6, !PT ;  /* 0x000000070f0f7c10 */ /* 0x000fe2000b7fe4ff */
[----:B0-----:R-:W3:Y:S04]  /*22330*/  LDL.LU R19, [R1+0xac0] ;  /* 0x000ac00001137983 */ /* 0x001ee80000300800 */
[----:B------:R0:W-:Y:S01]  /*22340*/  STL [R1+0xac4], R28 ;  /* 0x000ac41c01007387 */ /* 0x0001e20000100800 */
[----:B------:R-:W-:Y:S02]  /*22350*/  IADD3.X R21, R21, UR7, RZ, P5, !PT ;  /* 0x0000000715157c10 */ /* 0x000fe4000affe4ff */
[----:B------:R-:W-:-:S02]  /*22360*/  IADD3 R20, P6, R20, UR10, RZ ;  /* 0x0000000a14147c10 */ /* 0x000fc4000ffde0ff */
[----:B------:R-:W-:Y:S01]  /*22370*/  IADD3 R29, P5, R29, UR10, RZ ;  /* 0x0000000a1d1d7c10 */ /* 0x000fe2000ffbe0ff */
[----:B0-----:R-:W4:Y:S04]  /*22380*/  LDL.LU R28, [R1+0xb08] ;  /* 0x000b0800011c7983 */ /* 0x001f280000300800 */
[----:B------:R-:W-:Y:S04]  /*22390*/  STL [R1+0xa78], R12 ;  /* 0x000a780c01007387 */ /* 0x000fe80000100800 */
[----:B------:R-:W-:Y:S04]  /*223a0*/  STL [R1+0xb38], R11 ;  /* 0x000b380b01007387 */ /* 0x000fe80000100800 */
[----:B------:R-:W-:Y:S01]  /*223b0*/  STL [R1+0xa7c], R15 ;  /* 0x000a7c0f01007387 */ /* 0x000fe20000100800 */
[----:B------:R-:W-:-:S03]  /*223c0*/  IADD3.X R22, R22, UR7, RZ, P4, !PT ;  /* 0x0000000716167c10 */ /* 0x000fc6000a7fe4ff */
[----:B------:R0:W-:Y:S01]  /*223d0*/  STL [R1+0xad4], R29 ;  /* 0x000ad41d01007387 */ /* 0x0001e20000100800 */
[----:B------:R-:W-:-:S03]  /*223e0*/  IADD3 R23, P4, R23, UR10, RZ ;  /* 0x0000000a17177c10 */ /* 0x000fc6000ff9e0ff */
[----:B------:R1:W-:Y:S01]  /*223f0*/  STL [R1+0xacc], R20 ;  /* 0x000acc1401007387 */ /* 0x0003e20000100800 */
[----:B------:R-:W-:Y:S02]  /*22400*/  IADD3.X R3, R3, UR7, RZ, P3, !PT ;  /* 0x0000000703037c10 */ /* 0x000fe40009ffe4ff */
[----:B------:R-:W-:Y:S02]  /*22410*/  IADD3 R7, P3, R7, UR10, RZ ;  /* 0x0000000a07077c10 */ /* 0x000fe4000ff7e0ff */
[----:B------:R-:W-:Y:S02]  /*22420*/  IADD3.X R9, R9, UR7, RZ, P2, !PT ;  /* 0x0000000709097c10 */ /* 0x000fe400097fe4ff */
[----:B------:R-:W-:Y:S02]  /*22430*/  IADD3 R5, P2, R5, UR10, RZ ;  /* 0x0000000a05057c10 */ /* 0x000fe4000ff5e0ff */
[----:B------:R-:W-:Y:S01]  /*22440*/  IADD3.X R24, R24, UR7, RZ, P1, !PT ;  /* 0x0000000718187c10 */ /* 0x000fe20008ffe4ff */
[----:B0-----:R-:W4:Y:S04]  /*22450*/  LDL.LU R29, [R1+0xac8] ;  /* 0x000ac800011d7983 */ /* 0x001f280000300800 */
[----:B------:R0:W-:Y:S04]  /*22460*/  STL [R1+0xa80], R21 ;  /* 0x000a801501007387 */ /* 0x0001e80000100800 */
[----:B------:R3:W-:Y:S04]  /*22470*/  STL [R1+0xa84], R22 ;  /* 0x000a841601007387 */ /* 0x0007e80000100800 */
[----:B------:R4:W-:Y:S04]  /*22480*/  STL [R1+0xadc], R23 ;  /* 0x000adc1701007387 */ /* 0x0009e80000100800 */
[----:B------:R4:W-:Y:S01]  /*22490*/  STL [R1+0xa88], R3 ;  /* 0x000a880301007387 */ /* 0x0009e20000100800 */
[----:B------:R-:W-:-:S03]  /*224a0*/  IADD3 R25, P1, R25, UR10, RZ ;  /* 0x0000000a19197c10 */ /* 0x000fc6000ff3e0ff */
[----:B------:R4:W-:Y:S01]  /*224b0*/  STL [R1+0xae4], R7 ;  /* 0x000ae40701007387 */ /* 0x0009e20000100800 */
[----:B------:R-:W-:-:S03]  /*224c0*/  IADD3.X R26, R26, UR7, RZ, P6, !PT ;  /* 0x000000071a1a7c10 */ /* 0x000fc6000b7fe4ff */
        /* <DEDUP_REMOVED lines=10> */
[----:B------:R4:W-:Y:S04]  /*22570*/  STL [R1+0xaf8], R27 ;  /* 0x000af81b01007387 */ /* 0x0009e80000100800 */
[----:B------:R4:W-:Y:S01]  /*22580*/  STL [R1+0xaa0], R18 ;  /* 0x000aa01201007387 */ /* 0x0009e20000100800 */
[----:B------:R-:W-:-:S03]  /*22590*/  IADD3.X R2, R2, UR7, RZ, P3, !PT ;  /* 0x0000000702027c10 */ /* 0x000fc60009ffe4ff */
[----:B------:R4:W-:Y:S01]  /*225a0*/  STL [R1+0xb34], R6 ;  /* 0x000b340601007387 */ /* 0x0009e20000100800 */
[----:B------:R-:W-:-:S03]  /*225b0*/  IADD3 R17, P3, R17, UR10, RZ ;  /* 0x0000000a11117c10 */ /* 0x000fc6000ff7e0ff */
[----:B------:R4:W-:Y:S01]  /*225c0*/  STL [R1+0xaa8], R16 ;  /* 0x000aa81001007387 */ /* 0x0009e20000100800 */
[----:B------:R-:W-:-:S03]  /*225d0*/  IADD3.X R8, R8, UR7, RZ, P2, !PT ;  /* 0x0000000708087c10 */ /* 0x000fc600097fe4ff */
[----:B------:R4:W-:Y:S04]  /*225e0*/  STL [R1+0xb04], R4 ;  /* 0x000b040401007387 */ /* 0x0009e80000100800 */
[----:B------:R-:W4:Y:S04]  /*225f0*/  LDL.LU R13, [R1+0xb24] ;  /* 0x000b2400010d7983 */ /* 0x000f280000300800 */
[----:B------:R4:W-:Y:S04]  /*22600*/  STL [R1+0xab0], R2 ;  /* 0x000ab00201007387 */ /* 0x0009e80000100800 */
[----:B------:R-:W4:Y:S04]  /*22610*/  LDL.LU R15, [R1+0xb14] ;  /* 0x000b1400010f7983 */ /* 0x000f280000300800 */
[----:B------:R4:W-:Y:S04]  /*22620*/  STL [R1+0xb10], R17 ;  /* 0x000b101101007387 */ /* 0x0009e80000100800 */
[----:B------:R4:W-:Y:S04]  /*22630*/  STL [R1+0xab8], R8 ;  /* 0x000ab80801007387 */ /* 0x0009e80000100800 */
[----:B------:R-:W4:Y:S04]  /*22640*/  LDL.LU R12, [R1+0xb30] ;  /* 0x000b3000010c7983 */ /* 0x000f280000300800 */
[----:B------:R-:W4:Y:S01]  /*22650*/  LDL.LU R11, [R1+0xad0] ;  /* 0x000ad000010b7983 */ /* 0x000f220000300800 */
[----:B--2---:R-:W-:-:S05]  /*22660*/  IADD3 R10, P2, R10, UR10, RZ ;  /* 0x0000000a0a0a7c10 */ /* 0x004fca000ff5e0ff */
[----:B------:R2:W-:Y:S04]  /*22670*/  STL [R1+0xb0c], R10 ;  /* 0x000b0c0a01007387 */ /* 0x0005e80000100800 */
[----:B-1----:R-:W2:Y:S04]  /*22680*/  LDL.LU R20, [R1+0xad8] ;  /* 0x000ad80001147983 */ /* 0x002ea80000300800 */
[----:B0-----:R-:W2:Y:S01]  /*22690*/  LDL.LU R21, [R1+0xb28] ;  /* 0x000b280001157983 */ /* 0x001ea20000300800 */
[----:B---3--:R-:W-:-:S05]  /*226a0*/  IADD3.X R19, R19, UR7, RZ, P1, !PT ;  /* 0x0000000713137c10 */ /* 0x008fca0008ffe4ff */
[----:B------:R0:W-:Y:S04]  /*226b0*/  STL [R1+0xac0], R19 ;  /* 0x000ac01301007387 */ /* 0x0001e80000100800 */
[----:B------:R-:W3:Y:S01]  /*226c0*/  LDL.LU R22, [R1+0xae0] ;  /* 0x000ae00001167983 */ /* 0x000ee20000300800 */
[----:B----4-:R-:W-:-:S05]  /*226d0*/  IADD3 R28, P1, R28, UR10, RZ ;  /* 0x0000000a1c1c7c10 */ /* 0x010fca000ff3e0ff */
[----:B------:R1:W-:Y:S04]  /*226e0*/  STL [R1+0xb08], R28 ;  /* 0x000b081c01007387 */ /* 0x0003e80000100800 */
[----:B------:R-:W4:Y:S04]  /*226f0*/  LDL.LU R23, [R1+0xa30] ;  /* 0x000a300001177983 */ /* 0x000f280000300800 */
[----:B------:R-:W4:Y:S04]  /*22700*/  LDL.LU R3, [R1+0xae8] ;  /* 0x000ae80001037983 */ /* 0x000f280000300800 */
[----:B------:R-:W4:Y:S04]  /*22710*/  LDL.LU R7, [R1+0xa28] ;  /* 0x000a280001077983 */ /* 0x000f280000300800 */
[----:B------:R-:W4:Y:S04]  /*22720*/  LDL.LU R9, [R1+0xa20] ;  /* 0x000a200001097983 */ /* 0x000f280000300800 */
[----:B------:R-:W4:Y:S04]  /*22730*/  LDL.LU R5, [R1+0xaf0] ;  /* 0x000af00001057983 */ /* 0x000f280000300800 */
[----:B------:R-:W4:Y:S01]  /*22740*/  LDL.LU R24, [R1+0xa18] ;  /* 0x000a180001187983 */ /* 0x000f220000300800 */
[----:B------:R-:W-:-:S05]  /*22750*/  IADD3.X R29, R29, UR7, RZ, P6, !PT ;  /* 0x000000071d1d7c10 */ /* 0x000fca000b7fe4ff */
        /* <DEDUP_REMOVED lines=11> */
[----:B--2---:R-:W2:Y:S04]  /*22810*/  LDL.LU R10, [R1+0xa14] ;  /* 0x000a1400010a7983 */ /* 0x004ea80000300800 */
[----:B0-----:R-:W2:Y:S04]  /*22820*/  LDL.LU R19, [R1+0x9e8] ;  /* 0x0009e80001137983 */ /* 0x001ea80000300800 */
[----:B-1----:R-:W2:Y:S04]  /*22830*/  LDL.LU R28, [R1+0xa0c] ;  /* 0x000a0c00011c7983 */ /* 0x002ea80000300800 */
[----:B------:R-:W2:Y:S01]  /*22840*/  LDL.LU R29, [R1+0x9e0] ;  /* 0x0009e000011d7983 */ /* 0x000ea20000300800 */
[----:B------:R-:W-:-:S02]  /*22850*/  IADD3 R13, P6, R13, UR10, RZ ;  /* 0x0000000a0d0d7c10 */ /* 0x000fc4000ffde0ff */
[----:B------:R-:W-:Y:S02]  /*22860*/  IADD3.X R15, R15, UR7, RZ, P5, !PT ;  /* 0x000000070f0f7c10 */ /* 0x000fe4000affe4ff */
[----:B------:R-:W-:Y:S02]  /*22870*/  IADD3.X R11, R11, UR7, RZ, P4, !PT ;  /* 0x000000070b0b7c10 */ /* 0x000fe4000a7fe4ff */
[----:B------:R-:W-:Y:S02]  /*22880*/  IADD3 R0, P4, R0, UR10, RZ ;  /* 0x0000000a00007c10 */ /* 0x000fe4000ff9e0ff */
[----:B------:R-:W-:Y:S01]  /*22890*/  IADD3 R12, P5, R12, UR10, RZ ;  /* 0x0000000a0c0c7c10 */ /* 0x000fe2000ffbe0ff */
[----:B------:R0:W-:Y:S04]  /*228a0*/  STL [R1+0xb14], R15 ;  /* 0x000b140f01007387 */ /* 0x0001e80000100800 */
[----:B------:R-:W-:Y:S04]  /*228b0*/  STL [R1+0xb24], R13 ;  /* 0x000b240d01007387 */ /* 0x000fe80000100800 */
[----:B------:R1:W-:Y:S04]  /*228c0*/  STL [R1+0xb2c], R0 ;  /* 0x000b2c0001007387 */ /* 0x0003e80000100800 */
[----:B------:R-:W-:Y:S01]  /*228d0*/  STL [R1+0xb30], R12 ;  /* 0x000b300c01007387 */ /* 0x000fe20000100800 */
[----:B0-----:R-:W0:Y:S03]  /*228e0*/  LDC R15, c[0x0][0x23c] ;  /* 0x00008f00ff0f7b82 */ /* 0x001e260000000800 */
[----:B-1----:R-:W2:Y:S04]  /*228f0*/  LDL.LU R0, [R1+0xd20] ;  /* 0x000d200001007983 */ /* 0x002ea80000300800 */
[----:B------:R-:W-:Y:S01]  /*22900*/  STL [R1+0xad0], R11 ;  /* 0x000ad00b01007387 */ /* 0x000fe20000100800 */
[----:B0-----:R-:W-:-:S04]  /*22910*/  IMAD.SHL.U32 R15, R15, 0x100, RZ ;  /* 0x000001000f0f7824 */ /* 0x001fc800078e00ff */
[----:B------:R-:W-:Y:S01]  /*22920*/  IMAD.SHL.U32 R15, R15, 0x2, RZ ;  /* 0x000000020f0f7824 */ /* 0x000fe200078e00ff */
[----:B------:R-:W-:Y:S02]  /*22930*/  IADD3.X R20, R20, UR7, RZ, P3, !PT ;  /* 0x0000000714147c10 */ /* 0x000fe40009ffe4ff */
[----:B------:R-:W-:-:S03]  /*22940*/  IADD3 R21, P3, R21, UR10, RZ ;  /* 0x0000000a15157c10 */ /* 0x000fc6000ff7e0ff */
[----:B------:R-:W-:Y:S04]  /*22950*/  STL [R1+0xad8], R20 ;  /* 0x000ad81401007387 */ /* 0x000fe80000100800 */
[----:B------:R-:W-:Y:S01]  /*22960*/  STL [R1+0xb28], R21 ;  /* 0x000b281501007387 */ /* 0x000fe20000100800 */
[----:B---3--:R-:W-:-:S05]  /*22970*/  IADD3.X R22, R22, UR7, RZ, P2, !PT ;  /* 0x0000000716167c10 */ /* 0x008fca00097fe4ff */
[----:B------:R-:W-:Y:S01]  /*22980*/  STL [R1+0xae0], R22 ;  /* 0x000ae01601007387 */ /* 0x000fe20000100800 */
[----:B----4-:R-:W-:Y:S02]  /*22990*/  IADD3 R23, P2, R23, R15, RZ ;  /* 0x0000000f17177210 */ /* 0x010fe40007f5e0ff */
[----:B------:R-:W-:-:S03]  /*229a0*/  IADD3.X R3, R3, UR7, RZ, P1, !PT ;  /* 0x0000000703037c10 */ /* 0x000fc60008ffe4ff */
[----:B------:R-:W-:Y:S01]  /*229b0*/  STL [R1+0xa30], R23 ;  /* 0x000a301701007387 */ /* 0x000fe20000100800 */
[----:B--2---:R-:W-:-:S05]  /*229c0*/  IADD3.X R0, R0, UR7, RZ, P6, !PT ;  /* 0x0000000700007c10 */ /* 0x004fca000b7fe4ff */
[----:B------:R0:W-:Y:S04]  /*229d0*/  STL [R1+0xaf4], R0 ;  /* 0x000af40001007387 */ /* 0x0001e80000100800 */
[----:B------:R-:W-:Y:S04]  /*229e0*/  STL [R1+0xae8], R3 ;  /* 0x000ae80301007387 */ /* 0x000fe80000100800 */
[----:B0-----:R-:W2:Y:S01]  /*229f0*/  LDL.LU R0, [R1+0xd1c] ;  /* 0x000d1c0001007983 */ /* 0x001ea20000300800 */
[-C--:B------:R-:W-:Y:S02]  /*22a00*/  IADD3 R7, P1, R7, R15.reuse, RZ ;  /* 0x0000000f07077210 */ /* 0x080fe40007f3e0ff */
[----:B------:R-:W-:-:S02]  /*22a10*/  IADD3 R9, P6, R9, R15, RZ ;  /* 0x0000000f09097210 */ /* 0x000fc40007fde0ff */
[----:B------:R-:W-:Y:S02]  /*22a20*/  IADD3.X R5, R5, UR7, RZ, P5, !PT ;  /* 0x0000000705057c10 */ /* 0x000fe4000affe4ff */
[-C--:B------:R-:W-:Y:S02]  /*22a30*/  IADD3 R24, P5, R24, R15.reuse, RZ ;  /* 0x0000000f18187210 */ /* 0x080fe40007fbe0ff */
[----:B------:R-:W-:Y:S01]  /*22a40*/  IADD3.X R25, R25, UR7, RZ, P4, !PT ;  /* 0x0000000719197c10 */ /* 0x000fe2000a7fe4ff */
[----:B------:R-:W-:Y:S01]  /*22a50*/  STL [R1+0xa28], R7 ;  /* 0x000a280701007387 */ /* 0x000fe20000100800 */
[----:B------:R-:W-:-:S03]  /*22a60*/  IADD3 R26, P4, R26, R15, RZ ;  /* 0x0000000f1a1a7210 */ /* 0x000fc60007f9e0ff */
[----:B------:R-:W-:Y:S01]  /*22a70*/  STL [R1+0xa20], R9 ;  /* 0x000a200901007387 */ /* 0x000fe20000100800 */
[----:B------:R-:W-:-:S03]  /*22a80*/  IADD3.X R27, R27, UR7, RZ, P3, !PT ;  /* 0x000000071b1b7c10 */ /* 0x000fc60009ffe4ff */
[----:B------:R-:W-:Y:S01]  /*22a90*/  STL [R1+0xaf0], R5 ;  /* 0x000af00501007387 */ /* 0x000fe20000100800 */
[----:B------:R-:W-:-:S03]  /*22aa0*/  IADD3 R18, P3, R18, R15, RZ ;  /* 0x0000000f12127210 */ /* 0x000fc60007f7e0ff */
[----:B------:R-:W-:Y:S04]  /*22ab0*/  STL [R1+0xa18], R24 ;  /* 0x000a181801007387 */ /* 0x000fe80000100800 */
[----:B------:R-:W-:Y:S04]  /*22ac0*/  STL [R1+0xb00], R25 ;  /* 0x000b001901007387 */ /* 0x000fe80000100800 */
[----:B------:R-:W-:Y:S04]  /*22ad0*/  STL [R1+0xa10], R26 ;  /* 0x000a101a01007387 */ /* 0x000fe80000100800 */
[----:B------:R-:W-:Y:S04]  /*22ae0*/  STL [R1+0xb20], R27 ;  /* 0x000b201b01007387 */ /* 0x000fe80000100800 */
[----:B------:R-:W-:Y:S01]  /*22af0*/  STL [R1+0xa08], R18 ;  /* 0x000a081201007387 */ /* 0x000fe20000100800 */
[--C-:B--2---:R-:W-:Y:S01]  /*22b00*/  IMAD.X R6, R6, 0x1, R0.reuse, P2 ;  /* 0x0000000106067824 */ /* 0x104fe200010e0600 */
[-C--:B------:R-:W-:Y:S01]  /*22b10*/  IADD3 R16, P2, R16, R15.reuse, RZ ;  /* 0x0000000f10107210 */ /* 0x080fe20007f5e0ff */
[--C-:B------:R-:W-:Y:S01]  /*22b20*/  IMAD.X R4, R4, 0x1, R0.reuse, P1 ;  /* 0x0000000104047824 */ /* 0x100fe200008e0600 */
[-C--:B------:R-:W-:Y:S01]  /*22b30*/  IADD3 R2, P1, R2, R15.reuse, RZ ;  /* 0x0000000f02027210 */ /* 0x080fe20007f3e0ff */
[----:B------:R-:W-:Y:S01]  /*22b40*/  IMAD.X R17, R17, 0x1, R0, P6 ;  /* 0x0000000111117824 */ /* 0x000fe200030e0600 */
[----:B------:R-:W-:Y:S01]  /*22b50*/  STL [R1+0xa2c], R6 ;  /* 0x000a2c0601007387 */ /* 0x000fe20000100800 */
[----:B------:R-:W-:-:S03]  /*22b60*/  IADD3 R8, P6, R8, R15, RZ ;  /* 0x0000000f08087210 */ /* 0x000fc60007fde0ff */
[----:B------:R-:W-:Y:S01]  /*22b70*/  STL [R1+0xa00], R16 ;  /* 0x000a001001007387 */ /* 0x000fe20000100800 */
[----:B------:R-:W-:-:S03]  /*22b80*/  IMAD.X R10, R10, 0x1, R0, P5 ;  /* 0x000000010a0a7824 */ /* 0x000fc600028e0600 */
[----:B------:R-:W-:Y:S04]  /*22b90*/  STL [R1+0xa24], R4 ;  /* 0x000a240401007387 */ /* 0x000fe80000100800 */
[----:B------:R-:W-:Y:S01]  /*22ba0*/  STL [R1+0x9f8], R2 ;  /* 0x0009f80201007387 */ /* 0x000fe20000100800 */
[----:B------:R-:W-:-:S03]  /*22bb0*/  IADD3 R19, P5, R19, R15, RZ ;  /* 0x0000000f13137210 */ /* 0x000fc60007fbe0ff */
[----:B------:R-:W-:Y:S01]  /*22bc0*/  STL [R1+0xa1c], R17 ;  /* 0x000a1c1101007387 */ /* 0x000fe20000100800 */
[----:B------:R-:W-:-:S03]  /*22bd0*/  IMAD.X R28, R28, 0x1, R0, P4 ;  /* 0x000000011c1c7824 */ /* 0x000fc600020e0600 */
[----:B------:R-:W-:Y:S04]  /*22be0*/  STL [R1+0x9f0], R8 ;  /* 0x0009f00801007387 */ /* 0x000fe80000100800 */
[----:B------:R-:W-:Y:S04]  /*22bf0*/  STL [R1+0xa14], R10 ;  /* 0x000a140a01007387 */ /* 0x000fe80000100800 */
[----:B------:R0:W-:Y:S01]  /*22c00*/  STL [R1+0xd18], R15 ;  /* 0x000d180f01007387 */ /* 0x0001e20000100800 */
[----:B------:R-:W-:-:S03]  /*22c10*/  IADD3 R29, P4, R29, R15, RZ ;  /* 0x0000000f1d1d7210 */ /* 0x000fc60007f9e0ff */
[----:B------:R-:W-:Y:S04]  /*22c20*/  STL [R1+0x9e8], R19 ;  /* 0x0009e81301007387 */ /* 0x000fe80000100800 */
[----:B0-----:R-:W2:Y:S04]  /*22c30*/  LDL.LU R15, [R1+0xa04] ;  /* 0x000a0400010f7983 */ /* 0x001ea80000300800 */
[----:B------:R-:W-:Y:S04]  /*22c40*/  STL [R1+0xa0c], R28 ;  /* 0x000a0c1c01007387 */ /* 0x000fe80000100800 */
[----:B------:R-:W3:Y:S04]  /*22c50*/  LDL.LU R14, [R1+0x9f4] ;  /* 0x0009f400010e7983 */ /* 0x000ee80000300800 */
[----:B------:R-:W-:Y:S04]  /*22c60*/  STL [R1+0x9e0], R29 ;  /* 0x0009e01d01007387 */ /* 0x000fe80000100800 */
[----:B---3--:R0:W-:Y:S04]  /*22c70*/  STL [R1+0xd0c], R14 ;  /* 0x000d0c0e01007387 */ /* 0x0081e80000100800 */
[----:B0-----:R-:W3:Y:S04]  /*22c80*/  LDL.LU R14, [R1+0x9d0] ;  /* 0x0009d000010e7983 */ /* 0x001ee80000300800 */
[----:B---3--:R0:W-:Y:S04]  /*22c90*/  STL [R1+0xd10], R14 ;  /* 0x000d100e01007387 */ /* 0x0081e80000100800 */
[----:B0-----:R-:W3:Y:S01]  /*22ca0*/  LDL.LU R14, [R1+0x9fc] ;  /* 0x0009fc00010e7983 */ /* 0x001ee20000300800 */
[----:B--2---:R-:W-:-:S03]  /*22cb0*/  IMAD.X R15, R15, 0x1, R0, P3 ;  /* 0x000000010f0f7824 */ /* 0x004fc600018e0600 */
[----:B---3--:R0:W-:Y:S04]  /*22cc0*/  STL [R1+0xd14], R14 ;  /* 0x000d140e01007387 */ /* 0x0081e80000100800 */
[----:B0-----:R-:W2:Y:S04]  /*22cd0*/  LDL.LU R14, [R1+0x9d8] ;  /* 0x0009d800010e7983 */ /* 0x001ea80000300800 */
[----:B------:R-:W3:Y:S04]  /*22ce0*/  LDL.LU R13, [R1+0x9c8] ;  /* 0x0009c800010d7983 */ /* 0x000ee80000300800 */
[----:B------:R-:W4:Y:S04]  /*22cf0*/  LDL.LU R12, [R1+0x9ec] ;  /* 0x0009ec00010c7983 */ /* 0x000f280000300800 */
        /* <DEDUP_REMOVED lines=24> */
[----:B------:R0:W-:Y:S04]  /*22e80*/  STL [R1+0xa04], R15 ;  /* 0x000a040f01007387 */ /* 0x0001e80000100800 */
[----:B0-----:R-:W2:Y:S02]  /*22e90*/  LDL.LU R15, [R1+0xd18] ;  /* 0x000d1800010f7983 */ /* 0x001ea40000300800 */
[----:B--2---:R-:W-:-:S05]  /*22ea0*/  IADD3 R14, P3, R14, R15, RZ ;  /* 0x0000000f0e0e7210 */ /* 0x004fca0007f7e0ff */
[----:B------:R0:W-:Y:S04]  /*22eb0*/  STL [R1+0x9d8], R14 ;  /* 0x0009d80e01007387 */ /* 0x0001e80000100800 */
[----:B0-----:R-:W2:Y:S02]  /*22ec0*/  LDL.LU R14, [R1+0xd14] ;  /* 0x000d1400010e7983 */ /* 0x001ea40000300800 */
[----:B--2---:R-:W-:-:S05]  /*22ed0*/  IADD3.X R14, R14, R0, RZ, P2, !PT ;  /* 0x000000000e0e7210 */ /* 0x004fca00017fe4ff */
[----:B------:R0:W-:Y:S04]  /*22ee0*/  STL [R1+0x9fc], R14 ;  /* 0x0009fc0e01007387 */ /* 0x0001e80000100800 */
[----:B0-----:R-:W2:Y:S02]  /*22ef0*/  LDL.LU R14, [R1+0xd10] ;  /* 0x000d1000010e7983 */ /* 0x001ea40000300800 */
[----:B--2---:R-:W-:-:S05]  /*22f00*/  IADD3 R14, P2, R14, R15, RZ ;  /* 0x0000000f0e0e7210 */ /* 0x004fca0007f5e0ff */
[----:B------:R0:W-:Y:S04]  /*22f10*/  STL [R1+0x9d0], R14 ;  /* 0x0009d00e01007387 */ /* 0x0001e80000100800 */
[----:B0-----:R-:W2:Y:S01]  /*22f20*/  LDL.LU R14, [R1+0xd0c] ;  /* 0x000d0c00010e7983 */ /* 0x001ea20000300800 */
[--C-:B----4-:R-:W-:Y:S01]  /*22f30*/  IMAD.X R12, R12, 0x1, R0.reuse, P6 ;  /* 0x000000010c0c7824 */ /* 0x110fe200030e0600 */
[-C--:B---3--:R-:W-:Y:S01]  /*22f40*/  IADD3 R11, P6, R11, R15.reuse, RZ ;  /* 0x0000000f0b0b7210 */ /* 0x088fe20007fde0ff */
[--C-:B------:R-:W-:Y:S01]  /*22f50*/  IMAD.X R20, R20, 0x1, R0.reuse, P5 ;  /* 0x0000000114147824 */ /* 0x100fe200028e0600 */
[-C--:B------:R-:W-:Y:S01]  /*22f60*/  IADD3 R21, P5, R21, R15.reuse, RZ ;  /* 0x0000000f15157210 */ /* 0x080fe20007fbe0ff */
        /* <DEDUP_REMOVED lines=15> */
[----:B------:R-:W-:Y:S01]  /*23060*/  IADD3 R10, P2, R10, R15, RZ ;  /* 0x0000000f0a0a7210 */ /* 0x000fe20007f5e0ff */
[----:B------:R-:W-:-:S02]  /*23070*/  IMAD.X R29, R29, 0x1, R0, P6 ;  /* 0x000000011d1d7824 */ /* 0x000fc400030e0600 */
[----:B--2---:R-:W-:Y:S01]  /*23080*/  IMAD.X R14, R14, 0x1, R0, P1 ;  /* 0x000000010e0e7824 */ /* 0x004fe200008e0600 */
[----:B------:R-:W-:-:S04]  /*23090*/  IADD3 R13, P1, R13, R15, RZ ;  /* 0x0000000f0d0d7210 */ /* 0x000fc80007f3e0ff */
        /* <DEDUP_REMOVED lines=8> */
[----:B------:R-:W-:-:S03]  /*23120*/  IMAD.X R24, R24, 0x1, R0, P1 ;  /* 0x0000000118187824 */ /* 0x000fc600008e0600 */
[----:B------:R-:W-:Y:S01]  /*23130*/  STL [R1+0x9d4], R3 ;  /* 0x0009d40301007387 */ /* 0x000fe20000100800 */
[----:B------:R-:W-:-:S03]  /*23140*/  IADD3 R25, P1, R25, R15, RZ ;  /* 0x0000000f19197210 */ /* 0x000fc60007f3e0ff */
        /* <DEDUP_REMOVED lines=17> */
[----:B------:R0:W-:Y:S04]  /*23260*/  STL [R1+0xd08], R0 ;  /* 0x000d080001007387 */ /* 0x0001e80000100800 */
        /* <DEDUP_REMOVED lines=9> */
[----:B--2---:R-:W-:-:S03]  /*23300*/  IADD3 R0, P6, R0, R15, RZ ;  /* 0x0000000f00007210 */ /* 0x004fc60007fde0ff */
        /* <DEDUP_REMOVED lines=29> */
[----:B0-----:R-:W2:Y:S02]  /*234e0*/  LDL.LU R0, [R1+0xd08] ;  /* 0x000d080001007983 */ /* 0x001ea40000300800 */
[----:B--2---:R-:W-:-:S05]  /*234f0*/  IMAD.X R14, R14, 0x1, R0, P5 ;  /* 0x000000010e0e7824 */ /* 0x004fca00028e0600 */
[----:B------:R0:W-:Y:S04]  /*23500*/  STL [R1+0x984], R14 ;  /* 0x0009840e01007387 */ /* 0x0001e80000100800 */
[----:B0-----:R-:W2:Y:S02]  /*23510*/  LDL.LU R14, [R1+0xd04] ;  /* 0x000d0400010e7983 */ /* 0x001ea40000300800 */
[----:B--2---:R-:W-:-:S05]  /*23520*/  IADD3 R14, P5, R14, R15, RZ ;  /* 0x0000000f0e0e7210 */ /* 0x004fca0007fbe0ff */
[----:B------:R0:W-:Y:S04]  /*23530*/  STL [R1+0x958], R14 ;  /* 0x0009580e01007387 */ /* 0x0001e80000100800 */
[----:B0-----:R-:W2:Y:S02]  /*23540*/  LDL.LU R14, [R1+0xd00] ;  /* 0x000d0000010e7983 */ /* 0x001ea40000300800 */
[----:B--2---:R-:W-:-:S05]  /*23550*/  IADD3.X R14, R14, R0, RZ, P4, !PT ;  /* 0x000000000e0e7210 */ /* 0x004fca00027fe4ff */
[----:B------:R0:W-:Y:S04]  /*23560*/  STL [R1+0x97c], R14 ;  /* 0x00097c0e01007387 */ /* 0x0001e80000100800 */
[----:B0-----:R-:W2:Y:S01]  /*23570*/  LDL.LU R14, [R1+0xcfc] ;  /* 0x000cfc00010e7983 */ /* 0x001ea20000300800 */
[--C-:B---3--:R-:W-:Y:S01]  /*23580*/  IMAD.X R13, R13, 0x1, R0.reuse, P3 ;  /* 0x000000010d0d7824 */ /* 0x108fe200018e0600 */
[-C--:B----4-:R-:W-:Y:S01]  /*23590*/  IADD3 R12, P3, R12, R15.reuse, RZ ;  /* 0x0000000f0c0c7210 */ /* 0x090fe20007f7e0ff */
        /* <DEDUP_REMOVED lines=18> */
[----:B------:R-:W-:Y:S01]  /*236c0*/  IMAD.X R28, R28, 0x1, R0, P3 ;  /* 0x000000011c1c7824 */ /* 0x000fe200018e0600 */
[----:B------:R-:W-:-:S02]  /*236d0*/  IADD3 R29, P3, R29, R15, RZ ;  /* 0x0000000f1d1d7210 */ /* 0x000fc40007f7e0ff */
[----:B--2---:R-:W-:-:S05]  /*236e0*/  IADD3 R14, P4, R14, R15, RZ ;  /* 0x0000000f0e0e7210 */ /* 0x004fca0007f9e0ff */
        /* <DEDUP_REMOVED lines=22> */
[----:B------:R-:W-:Y:S04]  /*23850*/  STL [R1+0x92c], R4 ;  /* 0x00092c0401007387 */ /* 0x000fe80000100800 */
[----:B------:R-:W-:Y:S01]  /*23860*/  STL [R1+0x900], R2 ;  /* 0x0009000201007387 */ /* 0x000fe20000100800 */
[----:B------:R-:W-:-:S03]  /*23870*/  IADD3 R19, P4, R19, R15, RZ ;  /* 0x0000000f13137210 */ /* 0x000fc60007f9e0ff */
[----:B------:R-:W-:Y:S04]  /*23880*/  STL [R1+0x924], R17 ;  /* 0x0009241101007387 */ /* 0x000fe80000100800 */
        /* <DEDUP_REMOVED lines=46> */
[----:B--2---:R-:W-:-:S05]  /*23b70*/  IMAD.X R14, R14, 0x1, R0, P1 ;  /* 0x000000010e0e7824 */ /* 0x004fca00008e0600 */
        /* <DEDUP_REMOVED lines=25> */
[----:B------:R-:W-:Y:S01]  /*23d10*/  IMAD.X R29, R29, 0x1, R0, P5 ;  /* 0x000000011d1d7824 */ /* 0x000fe200028e0600 */
[----:B--2---:R-:W-:-:S02]  /*23d20*/  IADD3.X R14, R14, R0, RZ, P6, !PT ;  /* 0x000000000e0e7210 */ /* 0x004fc400037fe4ff */
        /* <DEDUP_REMOVED lines=76> */
[----:B--2---:R-:W-:-:S05]  /*241f0*/  IMAD.X R14, R14, 0x1, R0, P3 ;  /* 0x000000010e0e7824 */ /* 0x004fca00018e0600 */
[----:B------:R0:W-:Y:S04]  /*24200*/  STL [R1+0x884], R14 ;  /* 0x0008840e01007387 */ /* 0x0001e80000100800 */
[----:B0-----:R-:W2:Y:S01]  /*24210*/  LDL.LU R14, [R1+0xcdc] ;  /* 0x000cdc00010e7983 */ /* 0x001ea20000300800 */
[----:B---3--:R-:W-:Y:S02]  /*24220*/  IADD3.X R13, R13, R0, RZ, P2, !PT ;  /* 0x000000000d0d7210 */ /* 0x008fe400017fe4ff */
        /* <DEDUP_REMOVED lines=100> */
[----:B----4-:R-:W-:Y:S02]  /*24870*/  IADD3.X R12, R12, R0, RZ, P4, !PT ;  /* 0x000000000c0c7210 */ /* 0x010fe400027fe4ff */
        /* <DEDUP_REMOVED lines=100> */
[--C-:B---3--:R-:W-:Y:S01]  /*24ec0*/  IMAD.X R13, R13, 0x1, R0.reuse, P1 ;  /* 0x000000010d0d7824 */ /* 0x108fe200008e0600 */
[-C--:B----4-:R-:W-:Y:S02]  /*24ed0*/  IADD3 R12, P1, R12, R15.reuse, RZ ;  /* 0x0000000f0c0c7210 */ /* 0x090fe40007f3e0ff */
[----:B------:R-:W-:Y:S02]  /*24ee0*/  IADD3.X R11, R11, R0, RZ, P6, !PT ;  /* 0x000000000b0b7210 */ /* 0x000fe400037fe4ff */
        /* <DEDUP_REMOVED lines=99> */
[-C--:B---3--:R-:W-:Y:S02]  /*25520*/  IADD3 R11, P3, R11, R15.reuse, RZ ;  /* 0x0000000f0b0b7210 */ /* 0x088fe40007f7e0ff */
        /* <DEDUP_REMOVED lines=100> */
[-C--:B----4-:R-:W-:Y:S01]  /*25b70*/  IADD3 R12, P6, R12, R15.reuse, RZ ;  /* 0x0000000f0c0c7210 */ /* 0x090fe20007fde0ff */
[----:B------:R-:W-:Y:S01]  /*25b80*/  IMAD.X R11, R11, 0x1, R0, P5 ;  /* 0x000000010b0b7824 */ /* 0x000fe200028e0600 */
[----:B------:R-:W-:Y:S02]  /*25b90*/  IADD3 R20, P5, R20, R15, RZ ;  /* 0x0000000f14147210 */ /* 0x000fe40007fbe0ff */
[----:B------:R-:W-:-:S02]  /*25ba0*/  IADD3.X R21, R21, R0, RZ, P4, !PT ;  /* 0x0000000015157210 */ /* 0x000fc400027fe4ff */
        /* <DEDUP_REMOVED lines=199> */
[--C-:B------:R-:W-:Y:S01]  /*26820*/  IMAD.X R11, R11, 0x1, R0.reuse, P4 ;  /* 0x000000010b0b7824 */ /* 0x100fe200020e0600 */
[-C--:B------:R-:W-:Y:S01]  /*26830*/  IADD3 R20, P4, R20, R15.reuse, RZ ;  /* 0x0000000f14147210 */ /* 0x080fe20007f9e0ff */
[----:B------:R-:W-:Y:S01]  /*26840*/  IMAD.X R21, R21, 0x1, R0, P3 ;  /* 0x0000000115157824 */ /* 0x000fe200018e0600 */
[----:B------:R-:W-:-:S02]  /*26850*/  IADD3 R22, P3, R22, R15, RZ ;  /* 0x0000000f16167210 */ /* 0x000fc40007f7e0ff */
        /* <DEDUP_REMOVED lines=428> */
[----:B------:R-:W-:-:S03]  /*28320*/  IADD3.X R5, R5, R0, RZ, P4, !PT ;  /* 0x0000000005057210 */ /* 0x000fc600027fe4ff */
        /* <DEDUP_REMOVED lines=109> */
[----:B------:R0:W-:Y:S04]  /*28a00*/  STL [R1+0x2c8], R27 ;  /* 0x0002c81b01007387 */ /* 0x0001e80000100800 */
        /* <DEDUP_REMOVED lines=10> */
[----:B0-----:R-:W2:Y:S04]  /*28ab0*/  LDL.LU R27, [R1+0x298] ;  /* 0x00029800011b7983 */ /* 0x001ea80000300800 */
[----:B------:R0:W-:Y:S04]  /*28ac0*/  STL [R1+0x2cc], R19 ;  /* 0x0002cc1301007387 */ /* 0x0001e80000100800 */
[----:B0-----:R-:W3:Y:S04]  /*28ad0*/  LDL.LU R19, [R1+0x2bc] ;  /* 0x0002bc0001137983 */ /* 0x001ee80000300800 */
[----:B------:R-:W-:Y:S04]  /*28ae0*/  STL [R1+0x2a0], R28 ;  /* 0x0002a01c01007387 */ /* 0x000fe80000100800 */
[----:B------:R-:W4:Y:S01]  /*28af0*/  LDL.LU R11, [R1+0x288] ;  /* 0x00028800010b7983 */ /* 0x000f220000300800 */
[----:B------:R-:W-:-:S05]  /*28b00*/  IMAD.X R29, R29, 0x1, R0, P5 ;  /* 0x000000011d1d7824 */ /* 0x000fca00028e0600 */
[----:B------:R-:W-:Y:S04]  /*28b10*/  STL [R1+0x2c4], R29 ;  /* 0x0002c41d01007387 */ /* 0x000fe80000100800 */
[----:B----4-:R0:W-:Y:S04]  /*28b20*/  STL [R1+0xc24], R11 ;  /* 0x000c240b01007387 */ /* 0x0101e80000100800 */
[----:B0-----:R-:W4:Y:S01]  /*28b30*/  LDL.LU R11, [R1+0x2b4] ;  /* 0x0002b400010b7983 */ /* 0x001f220000300800 */
[----:B--2---:R-:W-:-:S03]  /*28b40*/  IADD3 R27, P5, R27, R15, RZ ;  /* 0x0000000f1b1b7210 */ /* 0x004fc60007fbe0ff */
[----:B----4-:R0:W-:Y:S04]  /*28b50*/  STL [R1+0xc28], R11 ;  /* 0x000c280b01007387 */ /* 0x0101e80000100800 */
        /* <DEDUP_REMOVED lines=23> */
[----:B---3--:R-:W-:-:S03]  /*28cd0*/  IMAD.X R19, R19, 0x1, R0, P4 ;  /* 0x0000000113137824 */ /* 0x008fc600020e0600 */
[----:B------:R-:W3:Y:S04]  /*28ce0*/  LDL.LU R25, [R1+0x258] ;  /* 0x0002580001197983 */ /* 0x000ee80000300800 */
[----:B------:R-:W3:Y:S04]  /*28cf0*/  LDL.LU R26, [R1+0x254] ;  /* 0x00025400011a7983 */ /* 0x000ee80000300800 */
[----:B------:R0:W-:Y:S04]  /*28d00*/  STL [R1+0x298], R27 ;  /* 0x0002981b01007387 */ /* 0x0001e80000100800 */
[----:B0-----:R-:W3:Y:S04]  /*28d10*/  LDL.LU R27, [R1+0x248] ;  /* 0x00024800011b7983 */ /* 0x001ee80000300800 */
[----:B------:R0:W-:Y:S04]  /*28d20*/  STL [R1+0x2bc], R19 ;  /* 0x0002bc1301007387 */ /* 0x0001e80000100800 */
[----:B0-----:R-:W3:Y:S01]  /*28d30*/  LDL.LU R19, [R1+0xa74] ;  /* 0x000a740001137983 */ /* 0x001ee20000300800 */
[----:B--2---:R-:W-:-:S05]  /*28d40*/  IADD3 R11, P4, R11, R15, RZ ;  /* 0x0000000f0b0b7210 */ /* 0x004fca0007f9e0ff */
[----:B------:R0:W-:Y:S04]  /*28d50*/  STL [R1+0x290], R11 ;  /* 0x0002900b01007387 */ /* 0x0001e80000100800 */
[----:B0-----:R-:W2:Y:S02]  /*28d60*/  LDL.LU R11, [R1+0xc28] ;  /* 0x000c2800010b7983 */ /* 0x001ea40000300800 */
[----:B--2---:R-:W-:-:S05]  /*28d70*/  IMAD.X R11, R11, 0x1, R0, P3 ;  /* 0x000000010b0b7824 */ /* 0x004fca00018e0600 */
[----:B------:R0:W-:Y:S04]  /*28d80*/  STL [R1+0x2b4], R11 ;  /* 0x0002b40b01007387 */ /* 0x0001e80000100800 */
[----:B0-----:R-:W2:Y:S01]  /*28d90*/  LDL.LU R11, [R1+0xc24] ;  /* 0x000c2400010b7983 */ /* 0x001ea20000300800 */
[--C-:B----4-:R-:W-:Y:S01]  /*28da0*/  IMAD.X R12, R12, 0x1, R0.reuse, P2 ;  /* 0x000000010c0c7824 */ /* 0x110fe200010e0600 */
        /* <DEDUP_REMOVED lines=13> */
[----:B------:R-:W-:Y:S01]  /*28e80*/  IMAD.X R29, R29, 0x1, R0, P6 ;  /* 0x000000011d1d7824 */ /* 0x000fe200030e0600 */
[----:B--2---:R-:W-:-:S05]  /*28e90*/  IADD3 R11, P3, R11, R15, RZ ;  /* 0x0000000f0b0b7210 */ /* 0x004fca0007f7e0ff */
[----:B------:R0:W-:Y:S04]  /*28ea0*/  STL [R1+0x288], R11 ;  /* 0x0002880b01007387 */ /* 0x0001e80000100800 */
[----:B0-----:R1:W5:Y:S04]  /*28eb0*/  LDL.LU R11, [R1+0xc20] ;  /* 0x000c2000010b7983 */ /* 0x0013680000300800 */
[----:B------:R0:W-:Y:S04]  /*28ec0*/  STL [R1+0x2ac], R12 ;  /* 0x0002ac0c01007387 */ /* 0x0001e80000100800 */
[----:B0-----:R1:W5:Y:S04]  /*28ed0*/  LDL.LU R12, [R1+0xc1c] ;  /* 0x000c1c00010c7983 */ /* 0x0013680000300800 */
[----:B------:R0:W-:Y:S04]  /*28ee0*/  STL [R1+0x280], R13 ;  /* 0x0002800d01007387 */ /* 0x0001e80000100800 */
[----:B0-----:R1:W5:Y:S04]  /*28ef0*/  LDL.LU R13, [R1+0xc18] ;  /* 0x000c1800010d7983 */ /* 0x0013680000300800 */
[----:B------:R0:W-:Y:S04]  /*28f00*/  STL [R1+0x2a4], R14 ;  /* 0x0002a40e01007387 */ /* 0x0001e80000100800 */
[----:B0-----:R1:W5:Y:S04]  /*28f10*/  LDL.LU R14, [R1+0xc14] ;  /* 0x000c1400010e7983 */ /* 0x0013680000300800 */
[----:B------:R0:W-:Y:S01]  /*28f20*/  STL [R1+0x278], R5 ;  /* 0x0002780501007387 */ /* 0x0001e20000100800 */
[----:B------:R-:W-:-:S03]  /*28f30*/  IMAD.X R18, R18, 0x1, R0, P3 ;  /* 0x0000000112127824 */ /* 0x000fc600018e0600 */
[----:B0-----:R1:W5:Y:S04]  /*28f40*/  LDL.LU R5, [R1+0xc10] ;  /* 0x000c100001057983 */ /* 0x0013680000300800 */
[----:B------:R0:W-:Y:S01]  /*28f50*/  STL [R1+0x29c], R9 ;  /* 0x00029c0901007387 */ /* 0x0001e20000100800 */
[----:B------:R-:W-:-:S03]  /*28f60*/  IADD3 R10, P3, R10, R15, RZ ;  /* 0x0000000f0a0a7210 */ /* 0x000fc60007f7e0ff */
[----:B0-----:R1:W5:Y:S04]  /*28f70*/  LDL.LU R9, [R1+0xc0c] ;  /* 0x000c0c0001097983 */ /* 0x0013680000300800 */
        /* <DEDUP_REMOVED lines=21> */
[----:B0-----:R-:W2:Y:S04]  /*290d0*/  LDL.LU R28, [R1+0xbe0] ;  /* 0x000be000011c7983 */ /* 0x001ea80000300800 */
[----:B------:R0:W-:Y:S04]  /*290e0*/  STL [R1+0x26c], R29 ;  /* 0x00026c1d01007387 */ /* 0x0001e80000100800 */
[----:B0-----:R-:W4:Y:S01]  /*290f0*/  LDL.LU R29, [R1+0xbdc] ;  /* 0x000bdc00011d7983 */ /* 0x001f220000300800 */
[-C--:B------:R-:W-:Y:S01]  /*29100*/  IADD3 R20, P6, R20, R15.reuse, RZ ;  /* 0x0000000f14147210 */ /* 0x080fe20007fde0ff */
[--C-:B------:R-:W-:Y:S01]  /*29110*/  IMAD.X R21, R21, 0x1, R0.reuse, P5 ;  /* 0x0000000115157824 */ /* 0x100fe200028e0600 */
[----:B------:R-:W-:Y:S01]  /*29120*/  IADD3 R22, P5, R22, R15, RZ ;  /* 0x0000000f16167210 */ /* 0x000fe20007fbe0ff */
[--C-:B------:R-:W-:Y:S01]  /*29130*/  IMAD.X R23, R23, 0x1, R0.reuse, P4 ;  /* 0x0000000117177824 */ /* 0x100fe200020e0600 */
[----:B------:R-:W-:Y:S01]  /*29140*/  IADD3 R24, P4, R24, UR10, RZ ;  /* 0x0000000a18187c10 */ /* 0x000fe2000ff9e0ff */
[----:B------:R-:W-:Y:S04]  /*29150*/  STL [R1+0x24c], R20 ;  /* 0x00024c1401007387 */ /* 0x000fe80000100800 */
[----:B------:R-:W-:Y:S01]  /*29160*/  STL [R1+0x264], R21 ;  /* 0x0002641501007387 */ /* 0x000fe20000100800 */
[----:B---3--:R-:W-:-:S03]  /*29170*/  IMAD.X R25, R25, 0x1, R0, P3 ;  /* 0x0000000119197824 */ /* 0x008fc600018e0600 */
[----:B------:R-:W-:Y:S01]  /*29180*/  STL [R1+0x244], R22 ;  /* 0x0002441601007387 */ /* 0x000fe20000100800 */
[----:B------:R-:W-:-:S03]  /*29190*/  IMAD.X R26, R26, 0x1, R0, P2 ;  /* 0x000000011a1a7824 */ /* 0x000fc600010e0600 */
[----:B------:R-:W-:Y:S04]  /*291a0*/  STL [R1+0x25c], R23 ;  /* 0x00025c1701007387 */ /* 0x000fe80000100800 */
[----:B------:R-:W-:Y:S01]  /*291b0*/  STL [R1+0xa8c], R24 ;  /* 0x000a8c1801007387 */ /* 0x000fe20000100800 */
[--C-:B------:R-:W-:Y:S01]  /*291c0*/  IMAD.X R27, R27, 0x1, R0.reuse, P6 ;  /* 0x000000011b1b7824 */ /* 0x100fe200030e0600 */
[----:B------:R-:W-:Y:S01]  /*291d0*/  IADD3.X R19, R19, UR7, RZ, P4, !PT ;  /* 0x0000000713137c10 */ /* 0x000fe2000a7fe4ff */
[--C-:B--2---:R-:W-:Y:S02]  /*291e0*/  IMAD.X R28, R28, 0x1, R0.reuse, P5 ;  /* 0x000000011c1c7824 */ /* 0x104fe400028e0600 */
[----:B----4-:R-:W-:-:S05]  /*291f0*/  IMAD.X R29, R29, 0x1, R0, P1 ;  /* 0x000000011d1d7824 */ /* 0x010fca00008e0600 */
[----:B------:R0:W-:Y:S04]  /*29200*/  STL [R1+0x250], R29 ;  /* 0x0002501d01007387 */ /* 0x0001e80000100800 */
[----:B------:R-:W-:Y:S04]  /*29210*/  STL [R1+0x258], R25 ;  /* 0x0002581901007387 */ /* 0x000fe80000100800 */
[----:B0-----:R1:W5:Y:S04]  /*29220*/  LDL.LU R29, [R1+0xbd8] ;  /* 0x000bd800011d7983 */ /* 0x0013680000300800 */
[----:B------:R-:W-:Y:S04]  /*29230*/  STL [R1+0x254], R26 ;  /* 0x0002541a01007387 */ /* 0x000fe80000100800 */
[----:B------:R0:W-:Y:S02]  /*29240*/  STL [R1+0x240], R28 ;  /* 0x0002401c01007387 */ /* 0x0001e40000100800 */
[----:B0-----:R-:W0:Y:S02]  /*29250*/  S2R R28, SR_TID.X ;  /* 0x00000000001c7919 */ /* 0x001e240000002100 */
[----:B------:R1:W-:Y:S04]  /*29260*/  STL [R1+0x248], R27 ;  /* 0x0002481b01007387 */ /* 0x0003e80000100800 */
[----:B------:R1:W-:Y:S01]  /*29270*/  STL [R1+0xa74], R19 ;  /* 0x000a741301007387 */ /* 0x0003e20000100800 */
[----:B0-----:R-:W-:-:S05]  /*29280*/  LOP3.LUT R28, R28, 0x7f, RZ, 0xc0, !PT ;  /* 0x0000007f1c1c7812 */ /* 0x001fca00078ec0ff */
[----:B------:R-:W-:Y:S01]  /*29290*/  IMAD.SHL.U32 R28, R28, 0x2, RZ ;  /* 0x000000021c1c7824 */ /* 0x000fe200078e00ff */
[----:B-1----:R-:W-:Y:S06]  /*292a0*/  @P0 BRA `(.L_x_2) ;  /* 0xfffffe9000680947 */ /* 0x002fec000383ffff */
[----:B-----5:R-:W-:Y:S02]  /*292b0*/  F2FP.F16.F32.PACK_AB R3, R14, R3 ;  /* 0x000000030e03723e */ /* 0x020fe400000000ff */
[----:B------:R-:W-:Y:S02]  /*292c0*/  F2FP.F16.F32.PACK_AB R2, R18, R2 ;  /* 0x000000021202723e */ /* 0x000fe400000000ff */
[----:B------:R-:W-:Y:S02]  /*292d0*/  F2FP.F16.F32.PACK_AB R7, R13, R7 ;  /* 0x000000070d07723e */ /* 0x000fe400000000ff */
[----:B------:R-:W-:Y:S02]  /*292e0*/  F2FP.F16.F32.PACK_AB R6, R6, R17 ;  /* 0x000000110606723e */ /* 0x000fe400000000ff */
[----:B------:R-:W-:Y:S02]  /*292f0*/  F2FP.F16.F32.PACK_AB R9, R12, R9 ;  /* 0x000000090c09723e */ /* 0x000fe400000000ff */
[----:B------:R-:W-:-:S02]  /*29300*/  F2FP.F16.F32.PACK_AB R8, R16, R8 ;  /* 0x000000081008723e */ /* 0x000fc400000000ff */
[----:B------:R-:W-:Y:S02]  /*29310*/  F2FP.F16.F32.PACK_AB R11, R11, R5 ;  /* 0x000000050b0b723e */ /* 0x000fe400000000ff */
[----:B------:R-:W-:-:S07]  /*29320*/  F2FP.F16.F32.PACK_AB R10, R4, R10 ;  /* 0x0000000a040a723e */ /* 0x000fce00000000ff */
.L_x_1:
[----:B------:R-:W2:Y:S01]  /*29330*/  LDL.LU R13, [R1+0xbd4] ;  /* 0x000bd400010d7983 */ /* 0x000ea20000300800 */
[----:B------:R-:W1:Y:S01]  /*29340*/  S2R R14, SR_TID.X ;  /* 0x00000000000e7919 */ /* 0x000e620000002100 */
[----:B------:R-:W3:Y:S01]  /*29350*/  S2UR UR5, SR_CgaCtaId ;  /* 0x00000000000579c3 */ /* 0x000ee20000008800 */
[----:B------:R-:W-:Y:S01]  /*29360*/  UMOV UR4, 0x400 ;  /* 0x0000040000047882 */ /* 0x000fe20000000000 */
[----:B------:R-:W-:Y:S01]  /*29370*/  ULDC.64 UR6, c[0x0][0x228] ;  /* 0x00008a0000067ab9 */ /* 0x000fe20000000a00 */
[----:B------:R-:W4:Y:S04]  /*29380*/  LDL.LU R17, [R1+0xbd0] ;  /* 0x000bd00001117983 */ /* 0x000f280000300800 */
[----:B------:R-:W5:Y:S01]  /*29390*/  LDL.LU R20, [R1+0x1f8] ;  /* 0x0001f80001147983 */ /* 0x000f620000300800 */
[----:B------:R-:W0:Y:S01]  /*293a0*/  S2R R15, SR_TID.X ;  /* 0x00000000000f7919 */ /* 0x000e220000002100 */
[----:B---3--:R-:W-:-:S03]  /*293b0*/  ULEA UR4, UR5, UR4, 0x18 ;  /* 0x0000000405047291 */ /* 0x008fc6000f8ec03f */
[----:B------:R-:W-:Y:S01]  /*293c0*/  ULDC UR5, c[0x0][0x244] ;  /* 0x0000910000057ab9 */ /* 0x000fe20000000800 */
[--C-:B-1----:R-:W-:Y:S01]  /*293d0*/  SHF.R.S32.HI R5, RZ, 0x4, R14.reuse ;  /* 0x00000004ff057819 */ /* 0x102fe2000001140e */
[C---:B------:R-:W-:Y:S01]  /*293e0*/  IMAD.SHL.U32 R12, R14.reuse, 0x8, RZ ;  /* 0x000000080e0c7824 */ /* 0x040fe200078e00ff */
[C---:B0-----:R-:W-:Y:S02]  /*293f0*/  LOP3.LUT R0, R14.reuse, 0x60, RZ, 0xc0, !PT ;  /* 0x000000600e007812 */ /* 0x041fe400078ec0ff */
[----:B------:R-:W-:Y:S02]  /*29400*/  SGXT R5, R5, 0x1 ;  /* 0x000000010505781a */ /* 0x000fe40000000200 */
[----:B------:R-:W-:Y:S01]  /*29410*/  LOP3.LUT R4, R14, 0xc, RZ, 0xc0, !PT ;  /* 0x0000000c0e047812 */ /* 0x000fe200078ec0ff */
[----:B------:R-:W-:Y:S01]  /*29420*/  IMAD.SHL.U32 R0, R0, 0x8, RZ ;  /* 0x0000000800007824 */ /* 0x000fe200078e00ff */
[----:B------:R-:W-:Y:S02]  /*29430*/  LOP3.LUT R5, R5, 0x420, RZ, 0xc0, !PT ;  /* 0x0000042005057812 */ /* 0x000fe400078ec0ff */
[----:B------:R-:W-:-:S02]  /*29440*/  SHF.R.U32.HI R19, RZ, 0x4, R14 ;  /* 0x00000004ff137819 */ /* 0x000fc4000001160e */
[C---:B------:R-:W-:Y:S01]  /*29450*/  LEA.HI R16, R15.reuse, 0x78, RZ, 0x1c ;  /* 0x000000780f107811 */ /* 0x040fe200078fe0ff */
[----:B------:R-:W-:Y:S01]  /*29460*/  IMAD R5, R4, 0x2, R5 ;  /* 0x0000000204057824 */ /* 0x000fe200078e0205 */
[----:B------:R-:W-:Y:S02]  /*29470*/  LEA.HI R15, R15, 0x38, RZ, 0x1c ;  /* 0x000000380f0f7811 */ /* 0x000fe400078fe0ff */
[----:B------:R-:W-:Y:S01]  /*29480*/  SGXT.U32 R19, R19, 0x3 ;  /* 0x000000031313781a */ /* 0x000fe20000000000 */
[----:B------:R-:W-:Y:S01]  /*29490*/  BAR.SYNC.DEFER_BLOCKING 0x0 ;  /* 0x0000000000007b1d */ /* 0x000fe20000010000 */
[----:B--2---:R-:W-:Y:S02]  /*294a0*/  LOP3.LUT R0, R5, R13, R0, 0x1e, !PT ;  /* 0x0000000d05007212 */ /* 0x004fe400078e1e00 */
[----:B------:R-:W-:Y:S02]  /*294b0*/  LOP3.LUT R13, R12, 0xf8, RZ, 0xc0, !PT ;  /* 0x000000f80c0d7812 */ /* 0x000fe400078ec0ff */
[----:B------:R-:W-:Y:S01]  /*294c0*/  LOP3.LUT R5, R0, 0x40, RZ, 0x3c, !PT ;  /* 0x0000004000057812 */ /* 0x000fe200078e3cff */
[----:B------:R-:W-:Y:S02]  /*294d0*/  STS.64 [R0+UR4], R10 ;  /* 0x0000000a00007988 */ /* 0x000fe40008000a04 */
[----:B------:R-:W-:Y:S01]  /*294e0*/  IMAD R13, R4, 0x100, R13 ;  /* 0x00000100040d7824 */ /* 0x000fe200078e020d */
[C---:B----4-:R-:W-:Y:S01]  /*294f0*/  ISETP.GE.AND P0, PT, R17.reuse, UR6, PT ;  /* 0x0000000611007c0c */ /* 0x050fe2000bf06270 */
[----:B------:R0:W-:Y:S01]  /*29500*/  STS.64 [R0+UR4+0x80], R8 ;  /* 0x0000800800007988 */ /* 0x0001e20008000a04 */
[----:B------:R-:W-:Y:S01]  /*29510*/  IMAD R23, R17, UR5, RZ ;  /* 0x0000000511177c24 */ /* 0x000fe2000f8e02ff */
[----:B------:R-:W-:Y:S01]  /*29520*/  ULDC UR6, c[0x0][0x248] ;  /* 0x0000920000067ab9 */ /* 0x000fe20000000800 */
[----:B-----5:R-:W-:Y:S01]  /*29530*/  LOP3.LUT R29, R20, R16, RZ, 0xfc, !PT ;  /* 0x00000010141d7212 */ /* 0x020fe200078efcff */
[----:B------:R1:W-:Y:S01]  /*29540*/  STS.64 [R5+UR4+0x800], R6 ;  /* 0x0008000605007988 */ /* 0x0003e20008000a04 */
[----:B------:R-:W-:-:S02]  /*29550*/  LOP3.LUT R16, R13, 0x60, R14, 0x78, !PT ;  /* 0x000000600d107812 */ /* 0x000fc400078e780e */
[C---:B------:R-:W-:Y:S01]  /*29560*/  LOP3.LUT R4, R20.reuse, R15, RZ, 0xfc, !PT ;  /* 0x0000000f14047212 */ /* 0x040fe200078efcff */
[----:B------:R2:W-:Y:S01]  /*29570*/  STS.64 [R5+UR4+0x880], R2 ;  /* 0x0008800205007988 */ /* 0x0005e20008000a04 */
[C---:B------:R-:W-:Y:S02]  /*29580*/  LOP3.LUT R18, R20.reuse, R19, RZ, 0xfc, !PT ;  /* 0x0000001314127212 */ /* 0x040fe400078efcff */
[C-C-:B------:R-:W-:Y:S01]  /*29590*/  LOP3.LUT R28, R20.reuse, 0x70, R19.reuse, 0xfe, !PT ;  /* 0x00000070141c7812 */ /* 0x140fe200078efe13 */
[----:B------:R-:W-:Y:S01]  /*295a0*/  BAR.SYNC.DEFER_BLOCKING 0x0 ;  /* 0x0000000000007b1d */ /* 0x000fe20000010000 */
[C-C-:B------:R-:W-:Y:S02]  /*295b0*/  LOP3.LUT R27, R20.reuse, 0x68, R19.reuse, 0xfe, !PT ;  /* 0x00000068141b7812 */ /* 0x140fe400078efe13 */
[C-C-:B0-----:R-:W-:Y:S02]  /*295c0*/  LOP3.LUT R0, R20.reuse, 0x60, R19.reuse, 0xfe, !PT ;  /* 0x0000006014007812 */ /* 0x141fe400078efe13 */
[----:B-1----:R-:W-:-:S02]  /*295d0*/  LOP3.LUT R7, R20, 0x40, R19, 0xfe, !PT ;  /* 0x0000004014077812 */ /* 0x002fc400078efe13 */
[C-C-:B------:R-:W-:Y:S02]  /*295e0*/  LOP3.LUT R6, R20.reuse, 0x30, R19.reuse, 0xfe, !PT ;  /* 0x0000003014067812 */ /* 0x140fe400078efe13 */
[C-C-:B--2---:R-:W-:Y:S02]  /*295f0*/  LOP3.LUT R2, R20.reuse, 0x58, R19.reuse, 0xfe, !PT ;  /* 0x0000005814027812 */ /* 0x144fe400078efe13 */
[C-C-:B------:R-:W-:Y:S02]  /*29600*/  LOP3.LUT R3, R20.reuse, 0x50, R19.reuse, 0xfe, !PT ;  /* 0x0000005014037812 */ /* 0x140fe400078efe13 */
[C-C-:B------:R-:W-:Y:S02]  /*29610*/  LOP3.LUT R5, R20.reuse, 0x48, R19.reuse, 0xfe, !PT ;  /* 0x0000004814057812 */ /* 0x140fe400078efe13 */
[C-C-:B------:R-:W-:Y:S02]  /*29620*/  LOP3.LUT R24, R20.reuse, 0x28, R19.reuse, 0xfe, !PT ;  /* 0x0000002814187812 */ /* 0x140fe400078efe13 */
[----:B------:R-:W-:-:S02]  /*29630*/  LOP3.LUT R25, R20, 0x20, R19, 0xfe, !PT ;  /* 0x0000002014197812 */ /* 0x000fc400078efe13 */
[C-C-:B------:R-:W-:Y:S02]  /*29640*/  LOP3.LUT R26, R20.reuse, 0x18, R19.reuse, 0xfe, !PT ;  /* 0x00000018141a7812 */ /* 0x140fe400078efe13 */
[C-C-:B------:R-:W-:Y:S02]  /*29650*/  LOP3.LUT R17, R20.reuse, 0x10, R19.reuse, 0xfe, !PT ;  /* 0x0000001014117812 */ /* 0x140fe400078efe13 */
[----:B------:R-:W-:Y:S01]  /*29660*/  LOP3.LUT R19, R20, 0x8, R19, 0xfe, !PT ;  /* 0x0000000814137812 */ /* 0x000fe200078efe13 */
[----:B------:R-:W0:Y:S01]  /*29670*/  LDS.64 R14, [R16+UR4] ;  /* 0x00000004100e7984 */ /* 0x000e220008000a00 */
[----:B------:R-:W-:Y:S02]  /*29680*/  ISETP.LT.AND P3, PT, R18, UR7, !P0 ;  /* 0x0000000712007c0c */ /* 0x000fe4000c761270 */
[C---:B------:R-:W-:Y:S01]  /*29690*/  ISETP.LT.AND P4, PT, R19.reuse, UR7, !P0 ;  /* 0x0000000713007c0c */ /* 0x040fe2000c781270 */
[----:B------:R-:W1:Y:S01]  /*296a0*/  LDS.64 R12, [R16+UR4+0x100] ;  /* 0x00010004100c7984 */ /* 0x000e620008000a00 */
[----:B------:R-:W-:Y:S01]  /*296b0*/  IMAD R19, R19, UR6, RZ ;  /* 0x0000000613137c24 */ /* 0x000fe2000f8e02ff */
[C---:B------:R-:W-:Y:S01]  /*296c0*/  ISETP.LT.AND P2, PT, R17.reuse, UR7, !P0 ;  /* 0x0000000711007c0c */ /* 0x040fe2000c741270 */
[----:B------:R-:W-:Y:S01]  /*296d0*/  IMAD R17, R17, UR6, RZ ;  /* 0x0000000611117c24 */ /* 0x000fe2000f8e02ff */
[----:B------:R-:W2:Y:S04]  /*296e0*/  LDS.64 R8, [R16+UR4+0x200] ;  /* 0x0002000410087984 */ /* 0x000ea80008000a00 */
[----:B------:R3:W4:Y:S01]  /*296f0*/  LDS.64 R10, [R16+UR4+0x300] ;  /* 0x00030004100a7984 */ /* 0x0007220008000a00 */
[----:B------:R-:W-:-:S02]  /*29700*/  ULDC.64 UR4, c[0x0][0x220] ;  /* 0x0000880000047ab9 */ /* 0x000fc40000000a00 */
[----:B------:R-:W-:-:S04]  /*29710*/  LEA R22, P1, R23, UR4, 0x1 ;  /* 0x0000000417167c11 */ /* 0x000fc8000f8208ff */
[----:B------:R-:W-:Y:S01]  /*29720*/  LEA.HI.X.SX32 R23, R23, UR5, 0x1, P1 ;  /* 0x0000000517177c11 */ /* 0x000fe200088f0eff */
[----:B---3--:R-:W-:Y:S01]  /*29730*/  IMAD R16, R18, UR6, RZ ;  /* 0x0000000612107c24 */ /* 0x008fe2000f8e02ff */
[----:B------:R-:W-:-:S04]  /*29740*/  LEA R18, P5, R19, R22, 0x1 ;  /* 0x0000001613127211 */ /* 0x000fc800078a08ff */
[CC--:B------:R-:W-:Y:S02]  /*29750*/  LEA R20, P1, R16.reuse, R22.reuse, 0x1 ;  /* 0x0000001610147211 */ /* 0x0c0fe400078208ff */
[-C--:B------:R-:W-:Y:S02]  /*29760*/  LEA.HI.X.SX32 R19, R19, R23.reuse, 0x1, P5 ;  /* 0x0000001713137211 */ /* 0x080fe400028f0eff */
[-C--:B------:R-:W-:Y:S02]  /*29770*/  LEA.HI.X.SX32 R21, R16, R23.reuse, 0x1, P1 ;  /* 0x0000001710157211 */ /* 0x080fe400008f0eff */
[C---:B------:R-:W-:Y:S02]  /*29780*/  LEA R16, P6, R17.reuse, R22, 0x1 ;  /* 0x0000001611107211 */ /* 0x040fe400078c08ff */
[C---:B------:R-:W-:Y:S01]  /*29790*/  ISETP.LT.AND P1, PT, R26.reuse, UR7, !P0 ;  /* 0x000000071a007c0c */ /* 0x040fe2000c721270 */
[----:B------:R-:W-:Y:S01]  /*297a0*/  IMAD R26, R26, UR6, RZ ;  /* 0x000000061a1a7c24 */ /* 0x000fe2000f8e02ff */
[----:B------:R-:W-:Y:S01]  /*297b0*/  LEA.HI.X.SX32 R17, R17, R23, 0x1, P6 ;  /* 0x0000001711117211 */ /* 0x000fe200030f0eff */
[----:B0-----:R0:W-:Y:S01]  /*297c0*/  @P3 STG.E.U16 desc[UR8][R20.64], R14 ;  /* 0x0000000e14003986 */ /* 0x0011e2000c101508 */
[C---:B------:R-:W-:Y:S01]  /*297d0*/  ISETP.LT.AND P3, PT, R25.reuse, UR7, !P0 ;  /* 0x0000000719007c0c */ /* 0x040fe2000c761270 */
[----:B------:R-:W-:-:S02]  /*297e0*/  IMAD R25, R25, UR6, RZ ;  /* 0x0000000619197c24 */ /* 0x000fc4000f8e02ff */
[----:B-1----:R-:W-:Y:S04]  /*297f0*/  @P4 STG.E.U16 desc[UR8][R18.64], R12 ;  /* 0x0000000c12004986 */ /* 0x002fe8000c101508 */
[----:B--2---:R1:W-:Y:S01]  /*29800*/  @P2 STG.E.U16 desc[UR8][R16.64], R8 ;  /* 0x0000000810002986 */ /* 0x0043e2000c101508 */
[C---:B------:R-:W-:Y:S01]  /*29810*/  ISETP.LT.AND P2, PT, R24.reuse, UR7, !P0 ;  /* 0x0000000718007c0c */ /* 0x040fe2000c741270 */
[----:B------:R-:W-:Y:S01]  /*29820*/  IMAD R24, R24, UR6, RZ ;  /* 0x0000000618187c24 */ /* 0x000fe2000f8e02ff */
[----:B0-----:R-:W-:Y:S02]  /*29830*/  LEA R20, P5, R26, R22, 0x1 ;  /* 0x000000161a147211 */ /* 0x001fe400078a08ff */
[----:B------:R-:W-:Y:S02]  /*29840*/  PRMT R14, R14, 0x7632, R14 ;  /* 0x000076320e0e7816 */ /* 0x000fe4000000000e */
[----:B------:R-:W-:-:S02]  /*29850*/  LEA.HI.X.SX32 R21, R26, R23, 0x1, P5 ;  /* 0x000000171a157211 */ /* 0x000fc400028f0eff */
[----:B-1----:R-:W-:-:S03]  /*29860*/  LEA R16, P4, R25, R22, 0x1 ;  /* 0x0000001619107211 */ /* 0x002fc600078808ff */
[----:B----4-:R0:W-:Y:S01]  /*29870*/  @P1 STG.E.U16 desc[UR8][R20.64], R10 ;  /* 0x0000000a14001986 */ /* 0x0101e2000c101508 */
[C---:B------:R-:W-:Y:S01]  /*29880*/  ISETP.LT.AND P1, PT, R4.reuse, UR7, !P0 ;  /* 0x0000000704007c0c */ /* 0x040fe2000c721270 */
[----:B------:R-:W-:Y:S01]  /*29890*/  IMAD R4, R4, UR6, RZ ;  /* 0x0000000604047c24 */ /* 0x000fe2000f8e02ff */
[-C--:B------:R-:W-:Y:S02]  /*298a0*/  LEA.HI.X.SX32 R17, R25, R23.reuse, 0x1, P4 ;  /* 0x0000001719117211 */ /* 0x080fe400020f0eff */
[----:B------:R-:W-:Y:S02]  /*298b0*/  LEA R18, P4, R24, R22, 0x1 ;  /* 0x0000001618127211 */ /* 0x000fe400078808ff */
[----:B------:R-:W-:Y:S01]  /*298c0*/  PRMT R8, R12, 0x7632, R8 ;  /* 0x000076320c087816 */ /* 0x000fe20000000008 */
[----:B------:R1:W-:Y:S01]  /*298d0*/  @P3 STG.E.U16 desc[UR8][R16.64], R14 ;  /* 0x0000000e10003986 */ /* 0x0003e2000c101508 */
[----:B------:R-:W-:Y:S01]  /*298e0*/  LEA.HI.X.SX32 R19, R24, R23, 0x1, P4 ;  /* 0x0000001718137211 */ /* 0x000fe200020f0eff */
[C---:B------:R-:W-:Y:S01]  /*298f0*/  IMAD R12, R6.reuse, UR6, RZ ;  /* 0x00000006060c7c24 */ /* 0x040fe2000f8e02ff */
[----:B------:R-:W-:-:S02]  /*29900*/  ISETP.LT.AND P3, PT, R6, UR7, !P0 ;  /* 0x0000000706007c0c */ /* 0x000fc4000c761270 */
[----:B0-----:R-:W-:Y:S01]  /*29910*/  PRMT R20, R10, 0x7632, R20 ;  /* 0x000076320a147816 */ /* 0x001fe20000000014 */
[----:B------:R0:W-:Y:S01]  /*29920*/  @P2 STG.E.U16 desc[UR8][R18.64], R8 ;  /* 0x0000000812002986 */ /* 0x0001e2000c101508 */
[C---:B------:R-:W-:Y:S01]  /*29930*/  ISETP.LT.AND P2, PT, R7.reuse, UR7, !P0 ;  /* 0x0000000707007c0c */ /* 0x040fe2000c741270 */
[----:B------:R-:W-:Y:S02]  /*29940*/  IMAD R7, R7, UR6, RZ ;  /* 0x0000000607077c24 */ /* 0x000fe4000f8e02ff */
[----:B------:R-:W-:Y:S01]  /*29950*/  IMAD R10, R2, UR6, RZ ;  /* 0x00000006020a7c24 */ /* 0x000fe2000f8e02ff */
[CC--:B-1----:R-:W-:Y:S01]  /*29960*/  LEA R16, P4, R4.reuse, R22.reuse, 0x1 ;  /* 0x0000001604107211 */ /* 0x0c2fe200078808ff */
[----:B------:R-:W-:Y:S01]  /*29970*/  IMAD R14, R5, UR6, RZ ;  /* 0x00000006050e7c24 */ /* 0x000fe2000f8e02ff */
[----:B------:R-:W-:Y:S02]  /*29980*/  LEA R6, P5, R7, R22, 0x1 ;  /* 0x0000001607067211 */ /* 0x000fe400078a08ff */
[----:B------:R-:W-:-:S02]  /*29990*/  LEA.HI.X.SX32 R17, R4, R23, 0x1, P4 ;  /* 0x0000001704117211 */ /* 0x000fc400020f0eff */
[CC--:B------:R-:W-:Y:S02]  /*299a0*/  LEA R4, P6, R12.reuse, R22.reuse, 0x1 ;  /* 0x000000160c047211 */ /* 0x0c0fe400078c08ff */
[----:B------:R-:W-:Y:S02]  /*299b0*/  ISETP.LT.AND P4, PT, R5, UR7, !P0 ;  /* 0x0000000705007c0c */ /* 0x000fe4000c781270 */
[-C--:B------:R-:W-:Y:S02]  /*299c0*/  LEA.HI.X.SX32 R5, R12, R23.reuse, 0x1, P6 ;  /* 0x000000170c057211 */ /* 0x080fe400030f0eff */
[----:B0-----:R-:W-:Y:S02]  /*299d0*/  LEA R18, P6, R14, R22, 0x1 ;  /* 0x000000160e127211 */ /* 0x001fe400078c08ff */
[----:B------:R-:W-:Y:S01]  /*299e0*/  PRMT R12, R8, 0x7632, R12 ;  /* 0x00007632080c7816 */ /* 0x000fe2000000000c */
[----:B------:R-:W-:Y:S01]  /*299f0*/  IMAD R8, R29, UR6, RZ ;  /* 0x000000061d087c24 */ /* 0x000fe2000f8e02ff */
[----:B------:R-:W-:-:S02]  /*29a00*/  LEA.HI.X.SX32 R7, R7, R23, 0x1, P5 ;  /* 0x0000001707077211 */ /* 0x000fc400028f0eff */
[----:B------:R-:W-:Y:S01]  /*29a10*/  LEA.HI.X.SX32 R19, R14, R23, 0x1, P6 ;  /* 0x000000170e137211 */ /* 0x000fe200030f0eff */
[----:B------:R0:W-:Y:S01]  /*29a20*/  @P3 STG.E.U16 desc[UR8][R4.64], R12 ;  /* 0x0000000c04003986 */ /* 0x0001e2000c101508 */
[C---:B------:R-:W-:Y:S01]  /*29a30*/  ISETP.LT.AND P5, PT, R3.reuse, UR7, !P0 ;  /* 0x0000000703007c0c */ /* 0x040fe2000c7a1270 */
[----:B------:R-:W-:Y:S01]  /*29a40*/  IMAD R3, R3, UR6, RZ ;  /* 0x0000000603037c24 */ /* 0x000fe2000f8e02ff */
[C---:B------:R-:W-:Y:S01]  /*29a50*/  ISETP.LT.AND P3, PT, R0.reuse, UR7, !P0 ;  /* 0x0000000700007c0c */ /* 0x040fe2000c761270 */
[----:B------:R-:W-:Y:S01]  /*29a60*/  @P1 STG.E.U16 desc[UR8][R16.64], R20 ;  /* 0x0000001410001986 */ /* 0x000fe2000c101508 */
[----:B------:R-:W-:Y:S02]  /*29a70*/  IMAD R0, R0, UR6, RZ ;  /* 0x0000000600007c24 */ /* 0x000fe4000f8e02ff */
[----:B------:R-:W-:Y:S01]  /*29a80*/  IMAD R14, R28, UR6, RZ ;  /* 0x000000061c0e7c24 */ /* 0x000fe2000f8e02ff */
[----:B------:R1:W-:Y:S01]  /*29a90*/  @P2 STG.E.U16 desc[UR8][R6.64], R15 ;  /* 0x0000000f06002986 */ /* 0x0003e2000c101508 */
[----:B0-----:R-:W-:-:S03]  /*29aa0*/  LEA R4, P1, R10, R22, 0x1 ;  /* 0x000000160a047211 */ /* 0x001fc600078208ff */
[----:B------:R0:W-:Y:S01]  /*29ab0*/  @P4 STG.E.U16 desc[UR8][R18.64], R13 ;  /* 0x0000000d12004986 */ /* 0x0001e2000c101508 */
[----:B------:R-:W-:Y:S01]  /*29ac0*/  ISETP.LT.AND P4, PT, R2, UR7, !P0 ;  /* 0x0000000702007c0c */ /* 0x000fe2000c781270 */
[----:B------:R-:W-:Y:S01]  /*29ad0*/  IMAD R12, R27, UR6, RZ ;  /* 0x000000061b0c7c24 */ /* 0x000fe2000f8e02ff */
[CC--:B------:R-:W-:Y:S02]  /*29ae0*/  LEA R2, P6, R3.reuse, R22.reuse, 0x1 ;  /* 0x0000001603027211 */ /* 0x0c0fe400078c08ff */
[-C--:B------:R-:W-:Y:S02]  /*29af0*/  LEA.HI.X.SX32 R5, R10, R23.reuse, 0x1, P1 ;  /* 0x000000170a057211 */ /* 0x080fe400008f0eff */
[-C--:B-1----:R-:W-:Y:S02]  /*29b00*/  LEA R6, P2, R0, R22.reuse, 0x1 ;  /* 0x0000001600067211 */ /* 0x082fe400078408ff */
[----:B------:R-:W-:Y:S02]  /*29b10*/  LEA.HI.X.SX32 R3, R3, R23, 0x1, P6 ;  /* 0x0000001703037211 */ /* 0x000fe400030f0eff */
[----:B------:R-:W-:-:S02]  /*29b20*/  LEA R16, P6, R12, R22, 0x1 ;  /* 0x000000160c107211 */ /* 0x000fc400078c08ff */
[----:B0-----:R-:W-:Y:S01]  /*29b30*/  LEA R18, P1, R14, R22, 0x1 ;  /* 0x000000160e127211 */ /* 0x001fe200078208ff */
[----:B------:R0:W-:Y:S01]  /*29b40*/  @P5 STG.E.U16 desc[UR8][R2.64], R9 ;  /* 0x0000000902005986 */ /* 0x0001e2000c101508 */
[-C--:B------:R-:W-:Y:S02]  /*29b50*/  LEA.HI.X.SX32 R7, R0, R23.reuse, 0x1, P2 ;  /* 0x0000001700077211 */ /* 0x080fe400010f0eff */
[----:B------:R-:W-:Y:S01]  /*29b60*/  LEA.HI.X.SX32 R19, R14, R23, 0x1, P1 ;  /* 0x000000170e137211 */ /* 0x000fe200008f0eff */
[----:B------:R0:W-:Y:S01]  /*29b70*/  @P4 STG.E.U16 desc[UR8][R4.64], R11 ;  /* 0x0000000b04004986 */ /* 0x0001e2000c101508 */
[----:B------:R-:W-:Y:S02]  /*29b80*/  ISETP.LT.AND P2, PT, R27, UR7, !P0 ;  /* 0x000000071b007c0c */ /* 0x000fe4000c741270 */
[----:B------:R-:W-:Y:S02]  /*29b90*/  ISETP.LT.AND P1, PT, R29, UR7, !P0 ;  /* 0x000000071d007c0c */ /* 0x000fe4000c721270 */
[----:B------:R-:W-:-:S02]  /*29ba0*/  ISETP.LT.AND P0, PT, R28, UR7, !P0 ;  /* 0x000000071c007c0c */ /* 0x000fc4000c701270 */
[-C--:B------:R-:W-:Y:S02]  /*29bb0*/  LEA.HI.X.SX32 R17, R12, R23.reuse, 0x1, P6 ;  /* 0x000000170c117211 */ /* 0x080fe400030f0eff */
[C---:B------:R-:W-:Y:S02]  /*29bc0*/  LEA R22, P6, R8.reuse, R22, 0x1 ;  /* 0x0000001608167211 */ /* 0x040fe400078c08ff */
[----:B------:R-:W-:Y:S02]  /*29bd0*/  PRMT R15, R15, 0x7632, R15 ;  /* 0x000076320f0f7816 */ /* 0x000fe4000000000f */
[----:B------:R-:W-:Y:S02]  /*29be0*/  LEA.HI.X.SX32 R23, R8, R23, 0x1, P6 ;  /* 0x0000001708177211 */ /* 0x000fe400030f0eff */
[----:B------:R-:W-:Y:S01]  /*29bf0*/  PRMT R8, R13, 0x7632, R8 ;  /* 0x000076320d087816 */ /* 0x000fe20000000008 */
[----:B------:R0:W-:Y:S01]  /*29c00*/  @P3 STG.E.U16 desc[UR8][R6.64], R15 ;  /* 0x0000000f06003986 */ /* 0x0001e2000c101508 */
[----:B------:R-:W-:-:S03]  /*29c10*/  PRMT R0, R9, 0x7632, R0 ;  /* 0x0000763209007816 */ /* 0x000fc60000000000 */
[----:B------:R0:W-:Y:S04]  /*29c20*/  @P2 STG.E.U16 desc[UR8][R16.64], R8 ;  /* 0x0000000810002986 */ /* 0x0001e8000c101508 */
[----:B------:R0:W-:Y:S01]  /*29c30*/  @P0 STG.E.U16 desc[UR8][R18.64], R0 ;  /* 0x0000000012000986 */ /* 0x0001e2000c101508 */
[----:B------:R-:W-:Y:S05]  /*29c40*/  @!P1 EXIT ;  /* 0x000000000000994d */ /* 0x000fea0003800000 */
[----:B0-----:R-:W-:-:S05]  /*29c50*/  PRMT R11, R11, 0x7632, R11 ;  /* 0x000076320b0b7816 */ /* 0x001fca000000000b */
[----:B------:R-:W-:Y:S01]  /*29c60*/  STG.E.U16 desc[UR8][R22.64], R11 ;  /* 0x0000000b16007986 */ /* 0x000fe2000c101508 */
[----:B------:R-:W-:Y:S05]  /*29c70*/  EXIT ;  /* 0x000000000000794d */ /* 0x000fea0003800000 */
.L_x_3:
[----:B------:R-:W-:-:S00]  /*29c80*/  BRA `(.L_x_3) ;  /* 0xfffffffc00fc7947 */ /* 0x000fc0000383ffff */
[----:B------:R-:W-:-:S00]  /*29c90*/  NOP ;  /* 0x0000000000007918 */ /* 0x000fc00000000000 */
        /* <DEDUP_REMOVED lines=14> */
.L_x_4:


//--------------------- .nv.shared.matmul_kernel  --------------------------
	.section	.nv.shared.matmul_kernel,"aw",@nobits
	.sectionflags	@""
	.align	16
	.zero		1024


//--------------------- .nv.shared.reserved.0     --------------------------
	.section	.nv.shared.reserved.0,"aw",@nobits
	.weak		__nv_reservedSMEM_offset_0_alias
	.size		__nv_reservedSMEM_offset_0_alias, 0, 0
	.other		__nv_reservedSMEM_offset_0_alias,@"STO_CUDA_RESERVED_SHARED STV_DEFAULT"
__nv_reservedSMEM_offset_0_alias:
	.zero		0


//--------------------- .nv.constant0.matmul_kernel --------------------------
	.section	.nv.constant0.matmul_kernel,"a",@progbits
	.sectionflags	@""
	.align	4
.nv.constant0.matmul_kernel:
	.zero		608


//--------------------- SYMBOLS --------------------------

	.type		.nv.reservedSmem.offset0,@object
	.size		.nv.reservedSmem.offset0,0x4
